//
// Generated by NVIDIA NVVM Compiler
//
// Compiler Build ID: CL-36424714
// Cuda compilation tools, release 13.0, V13.0.88
// Based on NVVM 20.0.0
//

.version 9.0
.target sm_100
.address_size 64

	// .globl	_Z30advanced_sync_attention_kernelPKfS0_S0_Pfiiii
// _ZZ27advanced_sync_matmul_kernelPKfS0_PfiiiE6tile_a has been demoted
// _ZZ27advanced_sync_matmul_kernelPKfS0_PfiiiE6tile_b has been demoted
.extern .shared .align 16 .b8 shared_mem[];
.extern .shared .align 16 .b8 sdata[];

.visible .entry _Z30advanced_sync_attention_kernelPKfS0_S0_Pfiiii(
	.param .u64 .ptr .align 1 _Z30advanced_sync_attention_kernelPKfS0_S0_Pfiiii_param_0,
	.param .u64 .ptr .align 1 _Z30advanced_sync_attention_kernelPKfS0_S0_Pfiiii_param_1,
	.param .u64 .ptr .align 1 _Z30advanced_sync_attention_kernelPKfS0_S0_Pfiiii_param_2,
	.param .u64 .ptr .align 1 _Z30advanced_sync_attention_kernelPKfS0_S0_Pfiiii_param_3,
	.param .u32 _Z30advanced_sync_attention_kernelPKfS0_S0_Pfiiii_param_4,
	.param .u32 _Z30advanced_sync_attention_kernelPKfS0_S0_Pfiiii_param_5,
	.param .u32 _Z30advanced_sync_attention_kernelPKfS0_S0_Pfiiii_param_6,
	.param .u32 _Z30advanced_sync_attention_kernelPKfS0_S0_Pfiiii_param_7
)
.maxntid 256
.minnctapersm 4
{
	.local .align 16 .b8 	__local_depot0[1024];
	.reg .b64 	%SP;
	.reg .b64 	%SPL;
	.reg .pred 	%p<178>;
	.reg .b16 	%rs<7>;
	.reg .b32 	%r<379>;
	.reg .b32 	%f<473>;
	.reg .b64 	%rd<53>;

	mov.u64 	%SPL, __local_depot0;
	ld.param.u64 	%rd21, [_Z30advanced_sync_attention_kernelPKfS0_S0_Pfiiii_param_0];
	ld.param.u64 	%rd22, [_Z30advanced_sync_attention_kernelPKfS0_S0_Pfiiii_param_1];
	ld.param.u64 	%rd23, [_Z30advanced_sync_attention_kernelPKfS0_S0_Pfiiii_param_2];
	ld.param.u64 	%rd24, [_Z30advanced_sync_attention_kernelPKfS0_S0_Pfiiii_param_3];
	ld.param.u32 	%r52, [_Z30advanced_sync_attention_kernelPKfS0_S0_Pfiiii_param_4];
	ld.param.u32 	%r53, [_Z30advanced_sync_attention_kernelPKfS0_S0_Pfiiii_param_5];
	ld.param.u32 	%r50, [_Z30advanced_sync_attention_kernelPKfS0_S0_Pfiiii_param_6];
	ld.param.u32 	%r51, [_Z30advanced_sync_attention_kernelPKfS0_S0_Pfiiii_param_7];
	cvta.to.global.u64 	%rd1, %rd21;
	cvta.to.global.u64 	%rd2, %rd22;
	cvta.to.global.u64 	%rd3, %rd23;
	cvta.to.global.u64 	%rd4, %rd24;
	add.u64 	%rd5, %SPL, 0;
	add.u64 	%rd6, %SPL, 512;
	mov.u32 	%r1, %ctaid.x;
	div.u32 	%r2, %r1, %r51;
	mov.u32 	%r54, %ctaid.y;
	mov.u32 	%r55, %ntid.x;
	shr.u32 	%r56, %r55, 5;
	mov.u32 	%r57, %tid.x;
	shr.u32 	%r58, %r57, 5;
	mad.lo.s32 	%r59, %r56, %r54, %r58;
	setp.ge.s32 	%p1, %r2, %r52;
	setp.ge.s32 	%p2, %r59, %r53;
	or.pred  	%p3, %p1, %p2;
	and.b32  	%r60, %r57, 31;
	setp.ne.s32 	%p4, %r60, 0;
	or.pred  	%p5, %p4, %p3;
	@%p5 bra 	$L__BB0_45;
	rem.u32 	%r61, %r1, %r51;
	mad.lo.s32 	%r62, %r2, %r51, %r61;
	mul.lo.s32 	%r63, %r50, %r53;
	mul.lo.s32 	%r4, %r63, %r62;
	min.s32 	%r5, %r50, 128;
	setp.lt.s32 	%p6, %r50, 1;
	@%p6 bra 	$L__BB0_8;
	mad.lo.s32 	%r6, %r50, %r59, %r4;
	and.b32  	%r7, %r5, 3;
	setp.lt.u32 	%p7, %r50, 4;
	mov.b32 	%r365, 0;
	@%p7 bra 	$L__BB0_5;
	and.b32  	%r365, %r5, 252;
	mov.b32 	%r363, 0;
$L__BB0_4:
	add.s32 	%r66, %r6, %r363;
	mul.wide.s32 	%rd27, %r66, 4;
	add.s64 	%rd28, %rd1, %rd27;
	ld.global.nc.f32 	%f29, [%rd28];
	mul.wide.u32 	%rd29, %r363, 4;
	add.s64 	%rd30, %rd5, %rd29;
	ld.global.nc.f32 	%f30, [%rd28+4];
	ld.global.nc.f32 	%f31, [%rd28+8];
	ld.global.nc.f32 	%f32, [%rd28+12];
	st.local.v4.f32 	[%rd30], {%f29, %f30, %f31, %f32};
	add.s32 	%r363, %r363, 4;
	setp.ne.s32 	%p8, %r363, %r365;
	@%p8 bra 	$L__BB0_4;
$L__BB0_5:
	setp.eq.s32 	%p9, %r7, 0;
	@%p9 bra 	$L__BB0_8;
	mov.b32 	%r366, 0;
$L__BB0_7:
	.pragma "nounroll";
	add.s32 	%r68, %r6, %r365;
	mul.wide.s32 	%rd31, %r68, 4;
	add.s64 	%rd32, %rd1, %rd31;
	ld.global.nc.f32 	%f33, [%rd32];
	mul.wide.u32 	%rd33, %r365, 4;
	add.s64 	%rd34, %rd5, %rd33;
	st.local.f32 	[%rd34], %f33;
	add.s32 	%r365, %r365, 1;
	add.s32 	%r366, %r366, 1;
	setp.ne.s32 	%p10, %r366, %r7;
	@%p10 bra 	$L__BB0_7;
$L__BB0_8:
	setp.lt.s32 	%p11, %r50, 1;
	mov.f32 	%f34, 0f00000000;
	st.local.v4.f32 	[%rd6], {%f34, %f34, %f34, %f34};
	st.local.v4.f32 	[%rd6+16], {%f34, %f34, %f34, %f34};
	st.local.v4.f32 	[%rd6+32], {%f34, %f34, %f34, %f34};
	st.local.v4.f32 	[%rd6+48], {%f34, %f34, %f34, %f34};
	st.local.v4.f32 	[%rd6+64], {%f34, %f34, %f34, %f34};
	st.local.v4.f32 	[%rd6+80], {%f34, %f34, %f34, %f34};
	st.local.v4.f32 	[%rd6+96], {%f34, %f34, %f34, %f34};
	st.local.v4.f32 	[%rd6+112], {%f34, %f34, %f34, %f34};
	st.local.v4.f32 	[%rd6+128], {%f34, %f34, %f34, %f34};
	st.local.v4.f32 	[%rd6+144], {%f34, %f34, %f34, %f34};
	st.local.v4.f32 	[%rd6+160], {%f34, %f34, %f34, %f34};
	st.local.v4.f32 	[%rd6+176], {%f34, %f34, %f34, %f34};
	st.local.v4.f32 	[%rd6+192], {%f34, %f34, %f34, %f34};
	st.local.v4.f32 	[%rd6+208], {%f34, %f34, %f34, %f34};
	st.local.v4.f32 	[%rd6+224], {%f34, %f34, %f34, %f34};
	st.local.v4.f32 	[%rd6+240], {%f34, %f34, %f34, %f34};
	st.local.v4.f32 	[%rd6+256], {%f34, %f34, %f34, %f34};
	st.local.v4.f32 	[%rd6+272], {%f34, %f34, %f34, %f34};
	st.local.v4.f32 	[%rd6+288], {%f34, %f34, %f34, %f34};
	st.local.v4.f32 	[%rd6+304], {%f34, %f34, %f34, %f34};
	st.local.v4.f32 	[%rd6+320], {%f34, %f34, %f34, %f34};
	st.local.v4.f32 	[%rd6+336], {%f34, %f34, %f34, %f34};
	st.local.v4.f32 	[%rd6+352], {%f34, %f34, %f34, %f34};
	st.local.v4.f32 	[%rd6+368], {%f34, %f34, %f34, %f34};
	st.local.v4.f32 	[%rd6+384], {%f34, %f34, %f34, %f34};
	st.local.v4.f32 	[%rd6+400], {%f34, %f34, %f34, %f34};
	st.local.v4.f32 	[%rd6+416], {%f34, %f34, %f34, %f34};
	st.local.v4.f32 	[%rd6+432], {%f34, %f34, %f34, %f34};
	st.local.v4.f32 	[%rd6+448], {%f34, %f34, %f34, %f34};
	st.local.v4.f32 	[%rd6+464], {%f34, %f34, %f34, %f34};
	st.local.v4.f32 	[%rd6+480], {%f34, %f34, %f34, %f34};
	st.local.v4.f32 	[%rd6+496], {%f34, %f34, %f34, %f34};
	cvt.rn.f32.s32 	%f35, %r50;
	sqrt.rn.f32 	%f1, %f35;
	@%p11 bra 	$L__BB0_33;
	and.b32  	%r16, %r5, 7;
	and.b32  	%r17, %r5, 248;
	cvt.u16.u32 	%rs1, %r5;
	shr.u16 	%rs2, %rs1, 3;
	and.b16  	%rs3, %rs2, 31;
	mul.wide.u16 	%r148, %rs3, 8;
	neg.s32 	%r18, %r148;
	add.s64 	%rd7, %rd2, 16;
	add.s64 	%rd8, %rd5, 16;
	mov.f32 	%f462, 0fFF800000;
	mov.f32 	%f472, 0f00000000;
	mov.b32 	%r367, 0;
$L__BB0_10:
	setp.lt.u32 	%p52, %r50, 8;
	mad.lo.s32 	%r20, %r367, %r50, %r4;
	mov.f32 	%f466, 0f00000000;
	mov.b32 	%r372, 0;
	@%p52 bra 	$L__BB0_13;
	mov.f32 	%f466, 0f00000000;
	mov.u64 	%rd50, %rd8;
	mov.u32 	%r368, %r20;
	mov.u32 	%r369, %r18;
$L__BB0_12:
	.pragma "nounroll";
	mul.wide.s32 	%rd35, %r368, 4;
	add.s64 	%rd36, %rd7, %rd35;
	ld.local.v4.f32 	{%f154, %f155, %f156, %f157}, [%rd50+-16];
	ld.global.nc.f32 	%f158, [%rd36+-16];
	fma.rn.f32 	%f159, %f154, %f158, %f466;
	ld.global.nc.f32 	%f160, [%rd36+-12];
	fma.rn.f32 	%f161, %f155, %f160, %f159;
	ld.global.nc.f32 	%f162, [%rd36+-8];
	fma.rn.f32 	%f163, %f156, %f162, %f161;
	ld.global.nc.f32 	%f164, [%rd36+-4];
	fma.rn.f32 	%f165, %f157, %f164, %f163;
	ld.local.v4.f32 	{%f166, %f167, %f168, %f169}, [%rd50];
	ld.global.nc.f32 	%f170, [%rd36];
	fma.rn.f32 	%f171, %f166, %f170, %f165;
	ld.global.nc.f32 	%f172, [%rd36+4];
	fma.rn.f32 	%f173, %f167, %f172, %f171;
	ld.global.nc.f32 	%f174, [%rd36+8];
	fma.rn.f32 	%f175, %f168, %f174, %f173;
	ld.global.nc.f32 	%f176, [%rd36+12];
	fma.rn.f32 	%f466, %f169, %f176, %f175;
	add.s32 	%r369, %r369, 8;
	add.s32 	%r368, %r368, 8;
	add.s64 	%rd50, %rd50, 32;
	setp.eq.s32 	%p53, %r369, 0;
	mov.u32 	%r372, %r17;
	@%p53 bra 	$L__BB0_13;
	bra.uni 	$L__BB0_12;
$L__BB0_13:
	setp.eq.s32 	%p54, %r16, 0;
	@%p54 bra 	$L__BB0_21;
	setp.eq.s32 	%p55, %r16, 1;
	add.s32 	%r150, %r20, %r372;
	mul.wide.u32 	%rd37, %r372, 4;
	add.s64 	%rd13, %rd5, %rd37;
	ld.local.f32 	%f177, [%rd13];
	mul.wide.s32 	%rd38, %r150, 4;
	add.s64 	%rd14, %rd2, %rd38;
	ld.global.nc.f32 	%f178, [%rd14];
	fma.rn.f32 	%f466, %f177, %f178, %f466;
	@%p55 bra 	$L__BB0_21;
	setp.eq.s32 	%p56, %r16, 2;
	ld.local.f32 	%f179, [%rd13+4];
	ld.global.nc.f32 	%f180, [%rd14+4];
	fma.rn.f32 	%f466, %f179, %f180, %f466;
	@%p56 bra 	$L__BB0_21;
	setp.eq.s32 	%p57, %r16, 3;
	ld.local.f32 	%f181, [%rd13+8];
	ld.global.nc.f32 	%f182, [%rd14+8];
	fma.rn.f32 	%f466, %f181, %f182, %f466;
	@%p57 bra 	$L__BB0_21;
	setp.eq.s32 	%p58, %r16, 4;
	ld.local.f32 	%f183, [%rd13+12];
	ld.global.nc.f32 	%f184, [%rd14+12];
	fma.rn.f32 	%f466, %f183, %f184, %f466;
	@%p58 bra 	$L__BB0_21;
	setp.eq.s32 	%p59, %r16, 5;
	ld.local.f32 	%f185, [%rd13+16];
	ld.global.nc.f32 	%f186, [%rd14+16];
	fma.rn.f32 	%f466, %f185, %f186, %f466;
	@%p59 bra 	$L__BB0_21;
	setp.eq.s32 	%p60, %r16, 6;
	ld.local.f32 	%f187, [%rd13+20];
	ld.global.nc.f32 	%f188, [%rd14+20];
	fma.rn.f32 	%f466, %f187, %f188, %f466;
	@%p60 bra 	$L__BB0_21;
	ld.local.f32 	%f189, [%rd13+24];
	ld.global.nc.f32 	%f190, [%rd14+24];
	fma.rn.f32 	%f466, %f189, %f190, %f466;
$L__BB0_21:
	setp.lt.u32 	%p61, %r50, 8;
	div.rn.f32 	%f191, %f466, %f1;
	mov.b32 	%r152, %f191;
	shfl.sync.down.b32	%r153|%p62, %r152, 16, 31, -1;
	mov.b32 	%f192, %r153;
	max.f32 	%f193, %f191, %f192;
	mov.b32 	%r154, %f193;
	shfl.sync.down.b32	%r155|%p63, %r154, 8, 31, -1;
	mov.b32 	%f194, %r155;
	max.f32 	%f195, %f193, %f194;
	mov.b32 	%r156, %f195;
	shfl.sync.down.b32	%r157|%p64, %r156, 4, 31, -1;
	mov.b32 	%f196, %r157;
	max.f32 	%f197, %f195, %f196;
	mov.b32 	%r158, %f197;
	shfl.sync.down.b32	%r159|%p65, %r158, 2, 31, -1;
	mov.b32 	%f198, %r159;
	max.f32 	%f199, %f197, %f198;
	mov.b32 	%r160, %f199;
	shfl.sync.down.b32	%r161|%p66, %r160, 1, 31, -1;
	mov.b32 	%f200, %r161;
	max.f32 	%f201, %f199, %f200;
	mov.b32 	%r162, %f201;
	shfl.sync.idx.b32	%r163|%p67, %r162, 0, 31, -1;
	mov.b32 	%f202, %r163;
	max.f32 	%f462, %f462, %f202;
	sub.f32 	%f203, %f191, %f462;
	fma.rn.f32 	%f204, %f203, 0f3BBB989D, 0f3F000000;
	cvt.sat.f32.f32 	%f205, %f204;
	mov.f32 	%f206, 0f4B400001;
	mov.f32 	%f207, 0f437C0000;
	fma.rm.f32 	%f208, %f205, %f207, %f206;
	add.f32 	%f209, %f208, 0fCB40007F;
	neg.f32 	%f210, %f209;
	fma.rn.f32 	%f211, %f203, 0f3FB8AA3B, %f210;
	fma.rn.f32 	%f212, %f203, 0f32A57060, %f211;
	mov.b32 	%r164, %f208;
	shl.b32 	%r165, %r164, 23;
	mov.b32 	%f213, %r165;
	ex2.approx.ftz.f32 	%f214, %f212;
	mul.f32 	%f17, %f214, %f213;
	mov.b32 	%r166, %f17;
	shfl.sync.down.b32	%r167|%p68, %r166, 16, 31, -1;
	mov.b32 	%f215, %r167;
	add.f32 	%f216, %f17, %f215;
	mov.b32 	%r168, %f216;
	shfl.sync.down.b32	%r169|%p69, %r168, 8, 31, -1;
	mov.b32 	%f217, %r169;
	add.f32 	%f218, %f216, %f217;
	mov.b32 	%r170, %f218;
	shfl.sync.down.b32	%r171|%p70, %r170, 4, 31, -1;
	mov.b32 	%f219, %r171;
	add.f32 	%f220, %f218, %f219;
	mov.b32 	%r172, %f220;
	shfl.sync.down.b32	%r173|%p71, %r172, 2, 31, -1;
	mov.b32 	%f221, %r173;
	add.f32 	%f222, %f220, %f221;
	mov.b32 	%r174, %f222;
	shfl.sync.down.b32	%r175|%p72, %r174, 1, 31, -1;
	mov.b32 	%f223, %r175;
	add.f32 	%f224, %f222, %f223;
	mov.b32 	%r176, %f224;
	shfl.sync.idx.b32	%r177|%p73, %r176, 0, 31, -1;
	mov.b32 	%f225, %r177;
	add.f32 	%f472, %f472, %f225;
	mov.b32 	%r371, 0;
	@%p61 bra 	$L__BB0_24;
	mov.b32 	%r370, 0;
$L__BB0_23:
	.pragma "nounroll";
	add.s32 	%r179, %r20, %r370;
	mul.wide.s32 	%rd39, %r179, 4;
	add.s64 	%rd40, %rd3, %rd39;
	ld.global.nc.f32 	%f226, [%rd40];
	mul.f32 	%f227, %f17, %f226;
	mov.b32 	%r180, %f227;
	shfl.sync.down.b32	%r181|%p74, %r180, 16, 31, -1;
	mov.b32 	%f228, %r181;
	add.f32 	%f229, %f227, %f228;
	mov.b32 	%r182, %f229;
	shfl.sync.down.b32	%r183|%p75, %r182, 8, 31, -1;
	mov.b32 	%f230, %r183;
	add.f32 	%f231, %f229, %f230;
	mov.b32 	%r184, %f231;
	shfl.sync.down.b32	%r185|%p76, %r184, 4, 31, -1;
	mov.b32 	%f232, %r185;
	add.f32 	%f233, %f231, %f232;
	mov.b32 	%r186, %f233;
	shfl.sync.down.b32	%r187|%p77, %r186, 2, 31, -1;
	mov.b32 	%f234, %r187;
	add.f32 	%f235, %f233, %f234;
	mov.b32 	%r188, %f235;
	shfl.sync.down.b32	%r189|%p78, %r188, 1, 31, -1;
	mov.b32 	%f236, %r189;
	add.f32 	%f237, %f235, %f236;
	mov.b32 	%r190, %f237;
	shfl.sync.idx.b32	%r191|%p79, %r190, 0, 31, -1;
	mov.b32 	%f238, %r191;
	mul.wide.u32 	%rd41, %r370, 4;
	add.s64 	%rd42, %rd6, %rd41;
	ld.local.f32 	%f239, [%rd42];
	add.f32 	%f240, %f239, %f238;
	st.local.f32 	[%rd42], %f240;
	ld.global.nc.f32 	%f241, [%rd40+4];
	mul.f32 	%f242, %f17, %f241;
	mov.b32 	%r192, %f242;
	shfl.sync.down.b32	%r193|%p80, %r192, 16, 31, -1;
	mov.b32 	%f243, %r193;
	add.f32 	%f244, %f242, %f243;
	mov.b32 	%r194, %f244;
	shfl.sync.down.b32	%r195|%p81, %r194, 8, 31, -1;
	mov.b32 	%f245, %r195;
	add.f32 	%f246, %f244, %f245;
	mov.b32 	%r196, %f246;
	shfl.sync.down.b32	%r197|%p82, %r196, 4, 31, -1;
	mov.b32 	%f247, %r197;
	add.f32 	%f248, %f246, %f247;
	mov.b32 	%r198, %f248;
	shfl.sync.down.b32	%r199|%p83, %r198, 2, 31, -1;
	mov.b32 	%f249, %r199;
	add.f32 	%f250, %f248, %f249;
	mov.b32 	%r200, %f250;
	shfl.sync.down.b32	%r201|%p84, %r200, 1, 31, -1;
	mov.b32 	%f251, %r201;
	add.f32 	%f252, %f250, %f251;
	mov.b32 	%r202, %f252;
	shfl.sync.idx.b32	%r203|%p85, %r202, 0, 31, -1;
	mov.b32 	%f253, %r203;
	ld.local.f32 	%f254, [%rd42+4];
	add.f32 	%f255, %f254, %f253;
	st.local.f32 	[%rd42+4], %f255;
	ld.global.nc.f32 	%f256, [%rd40+8];
	mul.f32 	%f257, %f17, %f256;
	mov.b32 	%r204, %f257;
	shfl.sync.down.b32	%r205|%p86, %r204, 16, 31, -1;
	mov.b32 	%f258, %r205;
	add.f32 	%f259, %f257, %f258;
	mov.b32 	%r206, %f259;
	shfl.sync.down.b32	%r207|%p87, %r206, 8, 31, -1;
	mov.b32 	%f260, %r207;
	add.f32 	%f261, %f259, %f260;
	mov.b32 	%r208, %f261;
	shfl.sync.down.b32	%r209|%p88, %r208, 4, 31, -1;
	mov.b32 	%f262, %r209;
	add.f32 	%f263, %f261, %f262;
	mov.b32 	%r210, %f263;
	shfl.sync.down.b32	%r211|%p89, %r210, 2, 31, -1;
	mov.b32 	%f264, %r211;
	add.f32 	%f265, %f263, %f264;
	mov.b32 	%r212, %f265;
	shfl.sync.down.b32	%r213|%p90, %r212, 1, 31, -1;
	mov.b32 	%f266, %r213;
	add.f32 	%f267, %f265, %f266;
	mov.b32 	%r214, %f267;
	shfl.sync.idx.b32	%r215|%p91, %r214, 0, 31, -1;
	mov.b32 	%f268, %r215;
	ld.local.f32 	%f269, [%rd42+8];
	add.f32 	%f270, %f269, %f268;
	st.local.f32 	[%rd42+8], %f270;
	ld.global.nc.f32 	%f271, [%rd40+12];
	mul.f32 	%f272, %f17, %f271;
	mov.b32 	%r216, %f272;
	shfl.sync.down.b32	%r217|%p92, %r216, 16, 31, -1;
	mov.b32 	%f273, %r217;
	add.f32 	%f274, %f272, %f273;
	mov.b32 	%r218, %f274;
	shfl.sync.down.b32	%r219|%p93, %r218, 8, 31, -1;
	mov.b32 	%f275, %r219;
	add.f32 	%f276, %f274, %f275;
	mov.b32 	%r220, %f276;
	shfl.sync.down.b32	%r221|%p94, %r220, 4, 31, -1;
	mov.b32 	%f277, %r221;
	add.f32 	%f278, %f276, %f277;
	mov.b32 	%r222, %f278;
	shfl.sync.down.b32	%r223|%p95, %r222, 2, 31, -1;
	mov.b32 	%f279, %r223;
	add.f32 	%f280, %f278, %f279;
	mov.b32 	%r224, %f280;
	shfl.sync.down.b32	%r225|%p96, %r224, 1, 31, -1;
	mov.b32 	%f281, %r225;
	add.f32 	%f282, %f280, %f281;
	mov.b32 	%r226, %f282;
	shfl.sync.idx.b32	%r227|%p97, %r226, 0, 31, -1;
	mov.b32 	%f283, %r227;
	ld.local.f32 	%f284, [%rd42+12];
	add.f32 	%f285, %f284, %f283;
	st.local.f32 	[%rd42+12], %f285;
	ld.global.nc.f32 	%f286, [%rd40+16];
	mul.f32 	%f287, %f17, %f286;
	mov.b32 	%r228, %f287;
	shfl.sync.down.b32	%r229|%p98, %r228, 16, 31, -1;
	mov.b32 	%f288, %r229;
	add.f32 	%f289, %f287, %f288;
	mov.b32 	%r230, %f289;
	shfl.sync.down.b32	%r231|%p99, %r230, 8, 31, -1;
	mov.b32 	%f290, %r231;
	add.f32 	%f291, %f289, %f290;
	mov.b32 	%r232, %f291;
	shfl.sync.down.b32	%r233|%p100, %r232, 4, 31, -1;
	mov.b32 	%f292, %r233;
	add.f32 	%f293, %f291, %f292;
	mov.b32 	%r234, %f293;
	shfl.sync.down.b32	%r235|%p101, %r234, 2, 31, -1;
	mov.b32 	%f294, %r235;
	add.f32 	%f295, %f293, %f294;
	mov.b32 	%r236, %f295;
	shfl.sync.down.b32	%r237|%p102, %r236, 1, 31, -1;
	mov.b32 	%f296, %r237;
	add.f32 	%f297, %f295, %f296;
	mov.b32 	%r238, %f297;
	shfl.sync.idx.b32	%r239|%p103, %r238, 0, 31, -1;
	mov.b32 	%f298, %r239;
	ld.local.f32 	%f299, [%rd42+16];
	add.f32 	%f300, %f299, %f298;
	st.local.f32 	[%rd42+16], %f300;
	ld.global.nc.f32 	%f301, [%rd40+20];
	mul.f32 	%f302, %f17, %f301;
	mov.b32 	%r240, %f302;
	shfl.sync.down.b32	%r241|%p104, %r240, 16, 31, -1;
	mov.b32 	%f303, %r241;
	add.f32 	%f304, %f302, %f303;
	mov.b32 	%r242, %f304;
	shfl.sync.down.b32	%r243|%p105, %r242, 8, 31, -1;
	mov.b32 	%f305, %r243;
	add.f32 	%f306, %f304, %f305;
	mov.b32 	%r244, %f306;
	shfl.sync.down.b32	%r245|%p106, %r244, 4, 31, -1;
	mov.b32 	%f307, %r245;
	add.f32 	%f308, %f306, %f307;
	mov.b32 	%r246, %f308;
	shfl.sync.down.b32	%r247|%p107, %r246, 2, 31, -1;
	mov.b32 	%f309, %r247;
	add.f32 	%f310, %f308, %f309;
	mov.b32 	%r248, %f310;
	shfl.sync.down.b32	%r249|%p108, %r248, 1, 31, -1;
	mov.b32 	%f311, %r249;
	add.f32 	%f312, %f310, %f311;
	mov.b32 	%r250, %f312;
	shfl.sync.idx.b32	%r251|%p109, %r250, 0, 31, -1;
	mov.b32 	%f313, %r251;
	ld.local.f32 	%f314, [%rd42+20];
	add.f32 	%f315, %f314, %f313;
	st.local.f32 	[%rd42+20], %f315;
	ld.global.nc.f32 	%f316, [%rd40+24];
	mul.f32 	%f317, %f17, %f316;
	mov.b32 	%r252, %f317;
	shfl.sync.down.b32	%r253|%p110, %r252, 16, 31, -1;
	mov.b32 	%f318, %r253;
	add.f32 	%f319, %f317, %f318;
	mov.b32 	%r254, %f319;
	shfl.sync.down.b32	%r255|%p111, %r254, 8, 31, -1;
	mov.b32 	%f320, %r255;
	add.f32 	%f321, %f319, %f320;
	mov.b32 	%r256, %f321;
	shfl.sync.down.b32	%r257|%p112, %r256, 4, 31, -1;
	mov.b32 	%f322, %r257;
	add.f32 	%f323, %f321, %f322;
	mov.b32 	%r258, %f323;
	shfl.sync.down.b32	%r259|%p113, %r258, 2, 31, -1;
	mov.b32 	%f324, %r259;
	add.f32 	%f325, %f323, %f324;
	mov.b32 	%r260, %f325;
	shfl.sync.down.b32	%r261|%p114, %r260, 1, 31, -1;
	mov.b32 	%f326, %r261;
	add.f32 	%f327, %f325, %f326;
	mov.b32 	%r262, %f327;
	shfl.sync.idx.b32	%r263|%p115, %r262, 0, 31, -1;
	mov.b32 	%f328, %r263;
	ld.local.f32 	%f329, [%rd42+24];
	add.f32 	%f330, %f329, %f328;
	st.local.f32 	[%rd42+24], %f330;
	ld.global.nc.f32 	%f331, [%rd40+28];
	mul.f32 	%f332, %f17, %f331;
	mov.b32 	%r264, %f332;
	shfl.sync.down.b32	%r265|%p116, %r264, 16, 31, -1;
	mov.b32 	%f333, %r265;
	add.f32 	%f334, %f332, %f333;
	mov.b32 	%r266, %f334;
	shfl.sync.down.b32	%r267|%p117, %r266, 8, 31, -1;
	mov.b32 	%f335, %r267;
	add.f32 	%f336, %f334, %f335;
	mov.b32 	%r268, %f336;
	shfl.sync.down.b32	%r269|%p118, %r268, 4, 31, -1;
	mov.b32 	%f337, %r269;
	add.f32 	%f338, %f336, %f337;
	mov.b32 	%r270, %f338;
	shfl.sync.down.b32	%r271|%p119, %r270, 2, 31, -1;
	mov.b32 	%f339, %r271;
	add.f32 	%f340, %f338, %f339;
	mov.b32 	%r272, %f340;
	shfl.sync.down.b32	%r273|%p120, %r272, 1, 31, -1;
	mov.b32 	%f341, %r273;
	add.f32 	%f342, %f340, %f341;
	mov.b32 	%r274, %f342;
	shfl.sync.idx.b32	%r275|%p121, %r274, 0, 31, -1;
	mov.b32 	%f343, %r275;
	ld.local.f32 	%f344, [%rd42+28];
	add.f32 	%f345, %f344, %f343;
	st.local.f32 	[%rd42+28], %f345;
	add.s32 	%r370, %r370, 8;
	setp.ne.s32 	%p122, %r370, %r17;
	mov.u32 	%r371, %r17;
	@%p122 bra 	$L__BB0_23;
$L__BB0_24:
	setp.eq.s32 	%p123, %r16, 0;
	@%p123 bra 	$L__BB0_32;
	setp.eq.s32 	%p124, %r16, 1;
	add.s32 	%r276, %r20, %r371;
	mul.wide.s32 	%rd43, %r276, 4;
	add.s64 	%rd11, %rd3, %rd43;
	ld.global.nc.f32 	%f346, [%rd11];
	mul.f32 	%f347, %f17, %f346;
	mov.b32 	%r277, %f347;
	shfl.sync.down.b32	%r278|%p125, %r277, 16, 31, -1;
	mov.b32 	%f348, %r278;
	add.f32 	%f349, %f347, %f348;
	mov.b32 	%r279, %f349;
	shfl.sync.down.b32	%r280|%p126, %r279, 8, 31, -1;
	mov.b32 	%f350, %r280;
	add.f32 	%f351, %f349, %f350;
	mov.b32 	%r281, %f351;
	shfl.sync.down.b32	%r282|%p127, %r281, 4, 31, -1;
	mov.b32 	%f352, %r282;
	add.f32 	%f353, %f351, %f352;
	mov.b32 	%r283, %f353;
	shfl.sync.down.b32	%r284|%p128, %r283, 2, 31, -1;
	mov.b32 	%f354, %r284;
	add.f32 	%f355, %f353, %f354;
	mov.b32 	%r285, %f355;
	shfl.sync.down.b32	%r286|%p129, %r285, 1, 31, -1;
	mov.b32 	%f356, %r286;
	add.f32 	%f357, %f355, %f356;
	mov.b32 	%r287, %f357;
	shfl.sync.idx.b32	%r288|%p130, %r287, 0, 31, -1;
	mov.b32 	%f358, %r288;
	mul.wide.u32 	%rd44, %r371, 4;
	add.s64 	%rd12, %rd6, %rd44;
	ld.local.f32 	%f359, [%rd12];
	add.f32 	%f360, %f359, %f358;
	st.local.f32 	[%rd12], %f360;
	@%p124 bra 	$L__BB0_32;
	setp.eq.s32 	%p131, %r16, 2;
	ld.global.nc.f32 	%f361, [%rd11+4];
	mul.f32 	%f362, %f17, %f361;
	mov.b32 	%r289, %f362;
	shfl.sync.down.b32	%r290|%p132, %r289, 16, 31, -1;
	mov.b32 	%f363, %r290;
	add.f32 	%f364, %f362, %f363;
	mov.b32 	%r291, %f364;
	shfl.sync.down.b32	%r292|%p133, %r291, 8, 31, -1;
	mov.b32 	%f365, %r292;
	add.f32 	%f366, %f364, %f365;
	mov.b32 	%r293, %f366;
	shfl.sync.down.b32	%r294|%p134, %r293, 4, 31, -1;
	mov.b32 	%f367, %r294;
	add.f32 	%f368, %f366, %f367;
	mov.b32 	%r295, %f368;
	shfl.sync.down.b32	%r296|%p135, %r295, 2, 31, -1;
	mov.b32 	%f369, %r296;
	add.f32 	%f370, %f368, %f369;
	mov.b32 	%r297, %f370;
	shfl.sync.down.b32	%r298|%p136, %r297, 1, 31, -1;
	mov.b32 	%f371, %r298;
	add.f32 	%f372, %f370, %f371;
	mov.b32 	%r299, %f372;
	shfl.sync.idx.b32	%r300|%p137, %r299, 0, 31, -1;
	mov.b32 	%f373, %r300;
	ld.local.f32 	%f374, [%rd12+4];
	add.f32 	%f375, %f374, %f373;
	st.local.f32 	[%rd12+4], %f375;
	@%p131 bra 	$L__BB0_32;
	setp.eq.s32 	%p138, %r16, 3;
	ld.global.nc.f32 	%f376, [%rd11+8];
	mul.f32 	%f377, %f17, %f376;
	mov.b32 	%r301, %f377;
	shfl.sync.down.b32	%r302|%p139, %r301, 16, 31, -1;
	mov.b32 	%f378, %r302;
	add.f32 	%f379, %f377, %f378;
	mov.b32 	%r303, %f379;
	shfl.sync.down.b32	%r304|%p140, %r303, 8, 31, -1;
	mov.b32 	%f380, %r304;
	add.f32 	%f381, %f379, %f380;
	mov.b32 	%r305, %f381;
	shfl.sync.down.b32	%r306|%p141, %r305, 4, 31, -1;
	mov.b32 	%f382, %r306;
	add.f32 	%f383, %f381, %f382;
	mov.b32 	%r307, %f383;
	shfl.sync.down.b32	%r308|%p142, %r307, 2, 31, -1;
	mov.b32 	%f384, %r308;
	add.f32 	%f385, %f383, %f384;
	mov.b32 	%r309, %f385;
	shfl.sync.down.b32	%r310|%p143, %r309, 1, 31, -1;
	mov.b32 	%f386, %r310;
	add.f32 	%f387, %f385, %f386;
	mov.b32 	%r311, %f387;
	shfl.sync.idx.b32	%r312|%p144, %r311, 0, 31, -1;
	mov.b32 	%f388, %r312;
	ld.local.f32 	%f389, [%rd12+8];
	add.f32 	%f390, %f389, %f388;
	st.local.f32 	[%rd12+8], %f390;
	@%p138 bra 	$L__BB0_32;
	setp.eq.s32 	%p145, %r16, 4;
	ld.global.nc.f32 	%f391, [%rd11+12];
	mul.f32 	%f392, %f17, %f391;
	mov.b32 	%r313, %f392;
	shfl.sync.down.b32	%r314|%p146, %r313, 16, 31, -1;
	mov.b32 	%f393, %r314;
	add.f32 	%f394, %f392, %f393;
	mov.b32 	%r315, %f394;
	shfl.sync.down.b32	%r316|%p147, %r315, 8, 31, -1;
	mov.b32 	%f395, %r316;
	add.f32 	%f396, %f394, %f395;
	mov.b32 	%r317, %f396;
	shfl.sync.down.b32	%r318|%p148, %r317, 4, 31, -1;
	mov.b32 	%f397, %r318;
	add.f32 	%f398, %f396, %f397;
	mov.b32 	%r319, %f398;
	shfl.sync.down.b32	%r320|%p149, %r319, 2, 31, -1;
	mov.b32 	%f399, %r320;
	add.f32 	%f400, %f398, %f399;
	mov.b32 	%r321, %f400;
	shfl.sync.down.b32	%r322|%p150, %r321, 1, 31, -1;
	mov.b32 	%f401, %r322;
	add.f32 	%f402, %f400, %f401;
	mov.b32 	%r323, %f402;
	shfl.sync.idx.b32	%r324|%p151, %r323, 0, 31, -1;
	mov.b32 	%f403, %r324;
	ld.local.f32 	%f404, [%rd12+12];
	add.f32 	%f405, %f404, %f403;
	st.local.f32 	[%rd12+12], %f405;
	@%p145 bra 	$L__BB0_32;
	setp.eq.s32 	%p152, %r16, 5;
	ld.global.nc.f32 	%f406, [%rd11+16];
	mul.f32 	%f407, %f17, %f406;
	mov.b32 	%r325, %f407;
	shfl.sync.down.b32	%r326|%p153, %r325, 16, 31, -1;
	mov.b32 	%f408, %r326;
	add.f32 	%f409, %f407, %f408;
	mov.b32 	%r327, %f409;
	shfl.sync.down.b32	%r328|%p154, %r327, 8, 31, -1;
	mov.b32 	%f410, %r328;
	add.f32 	%f411, %f409, %f410;
	mov.b32 	%r329, %f411;
	shfl.sync.down.b32	%r330|%p155, %r329, 4, 31, -1;
	mov.b32 	%f412, %r330;
	add.f32 	%f413, %f411, %f412;
	mov.b32 	%r331, %f413;
	shfl.sync.down.b32	%r332|%p156, %r331, 2, 31, -1;
	mov.b32 	%f414, %r332;
	add.f32 	%f415, %f413, %f414;
	mov.b32 	%r333, %f415;
	shfl.sync.down.b32	%r334|%p157, %r333, 1, 31, -1;
	mov.b32 	%f416, %r334;
	add.f32 	%f417, %f415, %f416;
	mov.b32 	%r335, %f417;
	shfl.sync.idx.b32	%r336|%p158, %r335, 0, 31, -1;
	mov.b32 	%f418, %r336;
	ld.local.f32 	%f419, [%rd12+16];
	add.f32 	%f420, %f419, %f418;
	st.local.f32 	[%rd12+16], %f420;
	@%p152 bra 	$L__BB0_32;
	setp.eq.s32 	%p159, %r16, 6;
	ld.global.nc.f32 	%f421, [%rd11+20];
	mul.f32 	%f422, %f17, %f421;
	mov.b32 	%r337, %f422;
	shfl.sync.down.b32	%r338|%p160, %r337, 16, 31, -1;
	mov.b32 	%f423, %r338;
	add.f32 	%f424, %f422, %f423;
	mov.b32 	%r339, %f424;
	shfl.sync.down.b32	%r340|%p161, %r339, 8, 31, -1;
	mov.b32 	%f425, %r340;
	add.f32 	%f426, %f424, %f425;
	mov.b32 	%r341, %f426;
	shfl.sync.down.b32	%r342|%p162, %r341, 4, 31, -1;
	mov.b32 	%f427, %r342;
	add.f32 	%f428, %f426, %f427;
	mov.b32 	%r343, %f428;
	shfl.sync.down.b32	%r344|%p163, %r343, 2, 31, -1;
	mov.b32 	%f429, %r344;
	add.f32 	%f430, %f428, %f429;
	mov.b32 	%r345, %f430;
	shfl.sync.down.b32	%r346|%p164, %r345, 1, 31, -1;
	mov.b32 	%f431, %r346;
	add.f32 	%f432, %f430, %f431;
	mov.b32 	%r347, %f432;
	shfl.sync.idx.b32	%r348|%p165, %r347, 0, 31, -1;
	mov.b32 	%f433, %r348;
	ld.local.f32 	%f434, [%rd12+20];
	add.f32 	%f435, %f434, %f433;
	st.local.f32 	[%rd12+20], %f435;
	@%p159 bra 	$L__BB0_32;
	ld.global.nc.f32 	%f436, [%rd11+24];
	mul.f32 	%f437, %f17, %f436;
	mov.b32 	%r349, %f437;
	shfl.sync.down.b32	%r350|%p166, %r349, 16, 31, -1;
	mov.b32 	%f438, %r350;
	add.f32 	%f439, %f437, %f438;
	mov.b32 	%r351, %f439;
	shfl.sync.down.b32	%r352|%p167, %r351, 8, 31, -1;
	mov.b32 	%f440, %r352;
	add.f32 	%f441, %f439, %f440;
	mov.b32 	%r353, %f441;
	shfl.sync.down.b32	%r354|%p168, %r353, 4, 31, -1;
	mov.b32 	%f442, %r354;
	add.f32 	%f443, %f441, %f442;
	mov.b32 	%r355, %f443;
	shfl.sync.down.b32	%r356|%p169, %r355, 2, 31, -1;
	mov.b32 	%f444, %r356;
	add.f32 	%f445, %f443, %f444;
	mov.b32 	%r357, %f445;
	shfl.sync.down.b32	%r358|%p170, %r357, 1, 31, -1;
	mov.b32 	%f446, %r358;
	add.f32 	%f447, %f445, %f446;
	mov.b32 	%r359, %f447;
	shfl.sync.idx.b32	%r360|%p171, %r359, 0, 31, -1;
	mov.b32 	%f448, %r360;
	ld.local.f32 	%f449, [%rd12+24];
	add.f32 	%f450, %f449, %f448;
	st.local.f32 	[%rd12+24], %f450;
$L__BB0_32:
	add.s32 	%r367, %r367, 1;
	setp.eq.s32 	%p172, %r367, %r53;
	@%p172 bra 	$L__BB0_38;
	bra.uni 	$L__BB0_10;
$L__BB0_33:
	setp.eq.s32 	%p12, %r53, 1;
	mov.f32 	%f471, 0fFF800000;
	mov.f32 	%f472, 0f00000000;
	@%p12 bra 	$L__BB0_36;
	and.b32  	%r30, %r53, 2147483646;
	mov.f32 	%f472, 0f00000000;
	div.rn.f32 	%f19, %f472, %f1;
	mov.b32 	%r31, %f19;
	mov.b32 	%r373, 0;
	mov.f32 	%f471, 0fFF800000;
$L__BB0_35:
	shfl.sync.down.b32	%r70|%p13, %r31, 16, 31, -1;
	mov.b32 	%f41, %r70;
	max.f32 	%f42, %f19, %f41;
	mov.b32 	%r71, %f42;
	shfl.sync.down.b32	%r72|%p14, %r71, 8, 31, -1;
	mov.b32 	%f43, %r72;
	max.f32 	%f44, %f42, %f43;
	mov.b32 	%r73, %f44;
	shfl.sync.down.b32	%r74|%p15, %r73, 4, 31, -1;
	mov.b32 	%f45, %r74;
	max.f32 	%f46, %f44, %f45;
	mov.b32 	%r75, %f46;
	shfl.sync.down.b32	%r76|%p16, %r75, 2, 31, -1;
	mov.b32 	%f47, %r76;
	max.f32 	%f48, %f46, %f47;
	mov.b32 	%r77, %f48;
	shfl.sync.down.b32	%r78|%p17, %r77, 1, 31, -1;
	mov.b32 	%f49, %r78;
	max.f32 	%f50, %f48, %f49;
	mov.b32 	%r79, %f50;
	shfl.sync.idx.b32	%r80|%p18, %r79, 0, 31, -1;
	mov.b32 	%f51, %r80;
	max.f32 	%f52, %f471, %f51;
	sub.f32 	%f53, %f19, %f52;
	fma.rn.f32 	%f54, %f53, 0f3BBB989D, 0f3F000000;
	cvt.sat.f32.f32 	%f55, %f54;
	mov.f32 	%f56, 0f4B400001;
	mov.f32 	%f57, 0f437C0000;
	fma.rm.f32 	%f58, %f55, %f57, %f56;
	add.f32 	%f59, %f58, 0fCB40007F;
	neg.f32 	%f60, %f59;
	fma.rn.f32 	%f61, %f53, 0f3FB8AA3B, %f60;
	fma.rn.f32 	%f62, %f53, 0f32A57060, %f61;
	mov.b32 	%r81, %f58;
	shl.b32 	%r82, %r81, 23;
	mov.b32 	%f63, %r82;
	ex2.approx.ftz.f32 	%f64, %f62;
	mul.f32 	%f65, %f64, %f63;
	mov.b32 	%r83, %f65;
	shfl.sync.down.b32	%r84|%p19, %r83, 16, 31, -1;
	mov.b32 	%f66, %r84;
	add.f32 	%f67, %f65, %f66;
	mov.b32 	%r85, %f67;
	shfl.sync.down.b32	%r86|%p20, %r85, 8, 31, -1;
	mov.b32 	%f68, %r86;
	add.f32 	%f69, %f67, %f68;
	mov.b32 	%r87, %f69;
	shfl.sync.down.b32	%r88|%p21, %r87, 4, 31, -1;
	mov.b32 	%f70, %r88;
	add.f32 	%f71, %f69, %f70;
	mov.b32 	%r89, %f71;
	shfl.sync.down.b32	%r90|%p22, %r89, 2, 31, -1;
	mov.b32 	%f72, %r90;
	add.f32 	%f73, %f71, %f72;
	mov.b32 	%r91, %f73;
	shfl.sync.down.b32	%r92|%p23, %r91, 1, 31, -1;
	mov.b32 	%f74, %r92;
	add.f32 	%f75, %f73, %f74;
	mov.b32 	%r93, %f75;
	shfl.sync.idx.b32	%r94|%p24, %r93, 0, 31, -1;
	mov.b32 	%f76, %r94;
	add.f32 	%f77, %f472, %f76;
	shfl.sync.down.b32	%r95|%p25, %r31, 16, 31, -1;
	mov.b32 	%f78, %r95;
	max.f32 	%f79, %f19, %f78;
	mov.b32 	%r96, %f79;
	shfl.sync.down.b32	%r97|%p26, %r96, 8, 31, -1;
	mov.b32 	%f80, %r97;
	max.f32 	%f81, %f79, %f80;
	mov.b32 	%r98, %f81;
	shfl.sync.down.b32	%r99|%p27, %r98, 4, 31, -1;
	mov.b32 	%f82, %r99;
	max.f32 	%f83, %f81, %f82;
	mov.b32 	%r100, %f83;
	shfl.sync.down.b32	%r101|%p28, %r100, 2, 31, -1;
	mov.b32 	%f84, %r101;
	max.f32 	%f85, %f83, %f84;
	mov.b32 	%r102, %f85;
	shfl.sync.down.b32	%r103|%p29, %r102, 1, 31, -1;
	mov.b32 	%f86, %r103;
	max.f32 	%f87, %f85, %f86;
	mov.b32 	%r104, %f87;
	shfl.sync.idx.b32	%r105|%p30, %r104, 0, 31, -1;
	mov.b32 	%f88, %r105;
	max.f32 	%f471, %f52, %f88;
	sub.f32 	%f89, %f19, %f471;
	fma.rn.f32 	%f90, %f89, 0f3BBB989D, 0f3F000000;
	cvt.sat.f32.f32 	%f91, %f90;
	fma.rm.f32 	%f92, %f91, %f57, %f56;
	add.f32 	%f93, %f92, 0fCB40007F;
	neg.f32 	%f94, %f93;
	fma.rn.f32 	%f95, %f89, 0f3FB8AA3B, %f94;
	fma.rn.f32 	%f96, %f89, 0f32A57060, %f95;
	mov.b32 	%r106, %f92;
	shl.b32 	%r107, %r106, 23;
	mov.b32 	%f97, %r107;
	ex2.approx.ftz.f32 	%f98, %f96;
	mul.f32 	%f99, %f98, %f97;
	mov.b32 	%r108, %f99;
	shfl.sync.down.b32	%r109|%p31, %r108, 16, 31, -1;
	mov.b32 	%f100, %r109;
	add.f32 	%f101, %f99, %f100;
	mov.b32 	%r110, %f101;
	shfl.sync.down.b32	%r111|%p32, %r110, 8, 31, -1;
	mov.b32 	%f102, %r111;
	add.f32 	%f103, %f101, %f102;
	mov.b32 	%r112, %f103;
	shfl.sync.down.b32	%r113|%p33, %r112, 4, 31, -1;
	mov.b32 	%f104, %r113;
	add.f32 	%f105, %f103, %f104;
	mov.b32 	%r114, %f105;
	shfl.sync.down.b32	%r115|%p34, %r114, 2, 31, -1;
	mov.b32 	%f106, %r115;
	add.f32 	%f107, %f105, %f106;
	mov.b32 	%r116, %f107;
	shfl.sync.down.b32	%r117|%p35, %r116, 1, 31, -1;
	mov.b32 	%f108, %r117;
	add.f32 	%f109, %f107, %f108;
	mov.b32 	%r118, %f109;
	shfl.sync.idx.b32	%r119|%p36, %r118, 0, 31, -1;
	mov.b32 	%f110, %r119;
	add.f32 	%f472, %f77, %f110;
	add.s32 	%r373, %r373, 2;
	setp.ne.s32 	%p37, %r373, %r30;
	@%p37 bra 	$L__BB0_35;
$L__BB0_36:
	and.b32  	%r120, %r53, 1;
	setp.eq.b32 	%p38, %r120, 1;
	not.pred 	%p39, %p38;
	@%p39 bra 	$L__BB0_38;
	mov.f32 	%f111, 0f00000000;
	div.rn.f32 	%f112, %f111, %f1;
	mov.b32 	%r121, %f112;
	shfl.sync.down.b32	%r122|%p40, %r121, 16, 31, -1;
	mov.b32 	%f113, %r122;
	max.f32 	%f114, %f112, %f113;
	mov.b32 	%r123, %f114;
	shfl.sync.down.b32	%r124|%p41, %r123, 8, 31, -1;
	mov.b32 	%f115, %r124;
	max.f32 	%f116, %f114, %f115;
	mov.b32 	%r125, %f116;
	shfl.sync.down.b32	%r126|%p42, %r125, 4, 31, -1;
	mov.b32 	%f117, %r126;
	max.f32 	%f118, %f116, %f117;
	mov.b32 	%r127, %f118;
	shfl.sync.down.b32	%r128|%p43, %r127, 2, 31, -1;
	mov.b32 	%f119, %r128;
	max.f32 	%f120, %f118, %f119;
	mov.b32 	%r129, %f120;
	shfl.sync.down.b32	%r130|%p44, %r129, 1, 31, -1;
	mov.b32 	%f121, %r130;
	max.f32 	%f122, %f120, %f121;
	mov.b32 	%r131, %f122;
	shfl.sync.idx.b32	%r132|%p45, %r131, 0, 31, -1;
	mov.b32 	%f123, %r132;
	max.f32 	%f124, %f471, %f123;
	sub.f32 	%f125, %f112, %f124;
	fma.rn.f32 	%f126, %f125, 0f3BBB989D, 0f3F000000;
	cvt.sat.f32.f32 	%f127, %f126;
	mov.f32 	%f128, 0f4B400001;
	mov.f32 	%f129, 0f437C0000;
	fma.rm.f32 	%f130, %f127, %f129, %f128;
	add.f32 	%f131, %f130, 0fCB40007F;
	neg.f32 	%f132, %f131;
	fma.rn.f32 	%f133, %f125, 0f3FB8AA3B, %f132;
	fma.rn.f32 	%f134, %f125, 0f32A57060, %f133;
	mov.b32 	%r133, %f130;
	shl.b32 	%r134, %r133, 23;
	mov.b32 	%f135, %r134;
	ex2.approx.ftz.f32 	%f136, %f134;
	mul.f32 	%f137, %f136, %f135;
	mov.b32 	%r135, %f137;
	shfl.sync.down.b32	%r136|%p46, %r135, 16, 31, -1;
	mov.b32 	%f138, %r136;
	add.f32 	%f139, %f137, %f138;
	mov.b32 	%r137, %f139;
	shfl.sync.down.b32	%r138|%p47, %r137, 8, 31, -1;
	mov.b32 	%f140, %r138;
	add.f32 	%f141, %f139, %f140;
	mov.b32 	%r139, %f141;
	shfl.sync.down.b32	%r140|%p48, %r139, 4, 31, -1;
	mov.b32 	%f142, %r140;
	add.f32 	%f143, %f141, %f142;
	mov.b32 	%r141, %f143;
	shfl.sync.down.b32	%r142|%p49, %r141, 2, 31, -1;
	mov.b32 	%f144, %r142;
	add.f32 	%f145, %f143, %f144;
	mov.b32 	%r143, %f145;
	shfl.sync.down.b32	%r144|%p50, %r143, 1, 31, -1;
	mov.b32 	%f146, %r144;
	add.f32 	%f147, %f145, %f146;
	mov.b32 	%r145, %f147;
	shfl.sync.idx.b32	%r146|%p51, %r145, 0, 31, -1;
	mov.b32 	%f148, %r146;
	add.f32 	%f472, %f472, %f148;
$L__BB0_38:
	setp.lt.s32 	%p173, %r50, 1;
	@%p173 bra 	$L__BB0_45;
	mad.lo.s32 	%r34, %r50, %r59, %r4;
	and.b32  	%r35, %r5, 3;
	setp.lt.u32 	%p174, %r50, 4;
	mov.b32 	%r376, 0;
	@%p174 bra 	$L__BB0_42;
	and.b32  	%r376, %r5, 252;
	cvt.u16.u32 	%rs4, %r5;
	shr.u16 	%rs5, %rs4, 2;
	and.b16  	%rs6, %rs5, 63;
	mul.wide.u16 	%r362, %rs6, 4;
	neg.s32 	%r375, %r362;
	add.s64 	%rd15, %rd4, 8;
	mov.u32 	%r374, %r34;
	mov.u64 	%rd51, %rd6;
$L__BB0_41:
	mul.wide.s32 	%rd45, %r374, 4;
	add.s64 	%rd46, %rd15, %rd45;
	ld.local.v4.f32 	{%f451, %f452, %f453, %f454}, [%rd51];
	div.rn.f32 	%f455, %f451, %f472;
	st.global.f32 	[%rd46+-8], %f455;
	div.rn.f32 	%f456, %f452, %f472;
	st.global.f32 	[%rd46+-4], %f456;
	div.rn.f32 	%f457, %f453, %f472;
	st.global.f32 	[%rd46], %f457;
	div.rn.f32 	%f458, %f454, %f472;
	st.global.f32 	[%rd46+4], %f458;
	add.s32 	%r375, %r375, 4;
	add.s64 	%rd51, %rd51, 16;
	add.s32 	%r374, %r374, 4;
	setp.ne.s32 	%p175, %r375, 0;
	@%p175 bra 	$L__BB0_41;
$L__BB0_42:
	setp.eq.s32 	%p176, %r35, 0;
	@%p176 bra 	$L__BB0_45;
	mul.wide.u32 	%rd47, %r376, 4;
	add.s64 	%rd52, %rd6, %rd47;
	add.s32 	%r378, %r376, %r34;
	neg.s32 	%r377, %r35;
$L__BB0_44:
	.pragma "nounroll";
	mul.wide.s32 	%rd48, %r378, 4;
	add.s64 	%rd49, %rd4, %rd48;
	ld.local.f32 	%f459, [%rd52];
	div.rn.f32 	%f460, %f459, %f472;
	st.global.f32 	[%rd49], %f460;
	add.s64 	%rd52, %rd52, 4;
	add.s32 	%r378, %r378, 1;
	add.s32 	%r377, %r377, 1;
	setp.ne.s32 	%p177, %r377, 0;
	@%p177 bra 	$L__BB0_44;
$L__BB0_45:
	ret;

}
	// .globl	_Z27block_sync_attention_kernelPKfS0_S0_Pfiiii
.visible .entry _Z27block_sync_attention_kernelPKfS0_S0_Pfiiii(
	.param .u64 .ptr .align 1 _Z27block_sync_attention_kernelPKfS0_S0_Pfiiii_param_0,
	.param .u64 .ptr .align 1 _Z27block_sync_attention_kernelPKfS0_S0_Pfiiii_param_1,
	.param .u64 .ptr .align 1 _Z27block_sync_attention_kernelPKfS0_S0_Pfiiii_param_2,
	.param .u64 .ptr .align 1 _Z27block_sync_attention_kernelPKfS0_S0_Pfiiii_param_3,
	.param .u32 _Z27block_sync_attention_kernelPKfS0_S0_Pfiiii_param_4,
	.param .u32 _Z27block_sync_attention_kernelPKfS0_S0_Pfiiii_param_5,
	.param .u32 _Z27block_sync_attention_kernelPKfS0_S0_Pfiiii_param_6,
	.param .u32 _Z27block_sync_attention_kernelPKfS0_S0_Pfiiii_param_7
)
.maxntid 256
.minnctapersm 4
{
	.local .align 16 .b8 	__local_depot1[512];
	.reg .b64 	%SP;
	.reg .b64 	%SPL;
	.reg .pred 	%p<54>;
	.reg .b16 	%rs<7>;
	.reg .b32 	%r<157>;
	.reg .b32 	%f<279>;
	.reg .b64 	%rd<53>;

	mov.u64 	%SPL, __local_depot1;
	ld.param.u64 	%rd21, [_Z27block_sync_attention_kernelPKfS0_S0_Pfiiii_param_0];
	ld.param.u64 	%rd22, [_Z27block_sync_attention_kernelPKfS0_S0_Pfiiii_param_1];
	ld.param.u64 	%rd23, [_Z27block_sync_attention_kernelPKfS0_S0_Pfiiii_param_2];
	ld.param.u64 	%rd24, [_Z27block_sync_attention_kernelPKfS0_S0_Pfiiii_param_3];
	ld.param.u32 	%r77, [_Z27block_sync_attention_kernelPKfS0_S0_Pfiiii_param_4];
	ld.param.u32 	%r78, [_Z27block_sync_attention_kernelPKfS0_S0_Pfiiii_param_5];
	ld.param.u32 	%r75, [_Z27block_sync_attention_kernelPKfS0_S0_Pfiiii_param_6];
	ld.param.u32 	%r76, [_Z27block_sync_attention_kernelPKfS0_S0_Pfiiii_param_7];
	cvta.to.global.u64 	%rd1, %rd21;
	cvta.to.global.u64 	%rd2, %rd22;
	cvta.to.global.u64 	%rd3, %rd23;
	cvta.to.global.u64 	%rd4, %rd24;
	add.u64 	%rd5, %SPL, 0;
	add.u64 	%rd6, %SPL, 256;
	mov.u32 	%r1, %ctaid.x;
	div.u32 	%r2, %r1, %r76;
	mov.u32 	%r79, %ctaid.y;
	mov.u32 	%r3, %ntid.x;
	mov.u32 	%r4, %tid.x;
	mad.lo.s32 	%r80, %r79, %r3, %r4;
	setp.ge.s32 	%p1, %r2, %r77;
	setp.ge.s32 	%p2, %r80, %r78;
	or.pred  	%p3, %p1, %p2;
	@%p3 bra 	$L__BB1_71;
	rem.u32 	%r81, %r1, %r76;
	mad.lo.s32 	%r82, %r2, %r76, %r81;
	mul.lo.s32 	%r83, %r75, %r78;
	mul.lo.s32 	%r6, %r83, %r82;
	min.s32 	%r7, %r75, 64;
	setp.lt.s32 	%p4, %r75, 1;
	@%p4 bra 	$L__BB1_8;
	mad.lo.s32 	%r8, %r75, %r80, %r6;
	and.b32  	%r9, %r7, 3;
	setp.lt.u32 	%p5, %r75, 4;
	mov.b32 	%r135, 0;
	@%p5 bra 	$L__BB1_5;
	and.b32  	%r135, %r7, 124;
	mov.b32 	%r133, 0;
$L__BB1_4:
	add.s32 	%r86, %r8, %r133;
	mul.wide.s32 	%rd27, %r86, 4;
	add.s64 	%rd28, %rd1, %rd27;
	ld.global.nc.f32 	%f45, [%rd28];
	mul.wide.u32 	%rd29, %r133, 4;
	add.s64 	%rd30, %rd5, %rd29;
	ld.global.nc.f32 	%f46, [%rd28+4];
	ld.global.nc.f32 	%f47, [%rd28+8];
	ld.global.nc.f32 	%f48, [%rd28+12];
	st.local.v4.f32 	[%rd30], {%f45, %f46, %f47, %f48};
	add.s32 	%r133, %r133, 4;
	setp.ne.s32 	%p6, %r133, %r135;
	@%p6 bra 	$L__BB1_4;
$L__BB1_5:
	setp.eq.s32 	%p7, %r9, 0;
	@%p7 bra 	$L__BB1_8;
	mov.b32 	%r136, 0;
$L__BB1_7:
	.pragma "nounroll";
	add.s32 	%r88, %r8, %r135;
	mul.wide.s32 	%rd31, %r88, 4;
	add.s64 	%rd32, %rd1, %rd31;
	ld.global.nc.f32 	%f49, [%rd32];
	mul.wide.u32 	%rd33, %r135, 4;
	add.s64 	%rd34, %rd5, %rd33;
	st.local.f32 	[%rd34], %f49;
	add.s32 	%r135, %r135, 1;
	add.s32 	%r136, %r136, 1;
	setp.ne.s32 	%p8, %r136, %r9;
	@%p8 bra 	$L__BB1_7;
$L__BB1_8:
	add.s32 	%r90, %r75, %r78;
	shl.b32 	%r91, %r90, 2;
	mov.u32 	%r92, shared_mem;
	add.s32 	%r18, %r92, %r91;
	mov.f32 	%f50, 0f00000000;
	st.local.v4.f32 	[%rd6], {%f50, %f50, %f50, %f50};
	st.local.v4.f32 	[%rd6+16], {%f50, %f50, %f50, %f50};
	st.local.v4.f32 	[%rd6+32], {%f50, %f50, %f50, %f50};
	st.local.v4.f32 	[%rd6+48], {%f50, %f50, %f50, %f50};
	st.local.v4.f32 	[%rd6+64], {%f50, %f50, %f50, %f50};
	st.local.v4.f32 	[%rd6+80], {%f50, %f50, %f50, %f50};
	st.local.v4.f32 	[%rd6+96], {%f50, %f50, %f50, %f50};
	st.local.v4.f32 	[%rd6+112], {%f50, %f50, %f50, %f50};
	st.local.v4.f32 	[%rd6+128], {%f50, %f50, %f50, %f50};
	st.local.v4.f32 	[%rd6+144], {%f50, %f50, %f50, %f50};
	st.local.v4.f32 	[%rd6+160], {%f50, %f50, %f50, %f50};
	st.local.v4.f32 	[%rd6+176], {%f50, %f50, %f50, %f50};
	st.local.v4.f32 	[%rd6+192], {%f50, %f50, %f50, %f50};
	st.local.v4.f32 	[%rd6+208], {%f50, %f50, %f50, %f50};
	st.local.v4.f32 	[%rd6+224], {%f50, %f50, %f50, %f50};
	st.local.v4.f32 	[%rd6+240], {%f50, %f50, %f50, %f50};
	cvt.rn.f32.s32 	%f51, %r75;
	sqrt.rn.f32 	%f1, %f51;
	and.b32  	%r19, %r78, 15;
	add.s32 	%r20, %r19, -1;
	and.b32  	%r21, %r78, 7;
	add.s32 	%r22, %r21, -1;
	and.b32  	%r23, %r7, 7;
	and.b32  	%r24, %r7, 120;
	and.b32  	%r25, %r78, 2147483632;
	and.b32  	%r26, %r78, 3;
	and.b32  	%r27, %r7, 3;
	and.b32  	%r28, %r7, 124;
	cvt.u16.u32 	%rs1, %r7;
	shr.u16 	%rs2, %rs1, 3;
	and.b16  	%rs3, %rs2, 15;
	mul.wide.u16 	%r93, %rs3, 8;
	neg.s32 	%r29, %r93;
	add.s64 	%rd7, %rd2, 16;
	add.s64 	%rd8, %rd5, 16;
	mov.b32 	%r137, 0;
	mov.u32 	%r138, %r137;
$L__BB1_9:
	setp.lt.s32 	%p9, %r75, 1;
	mov.f32 	%f262, 0f00000000;
	@%p9 bra 	$L__BB1_21;
	setp.lt.s32 	%p10, %r75, 8;
	mad.lo.s32 	%r32, %r138, %r75, %r6;
	mov.f32 	%f262, 0f00000000;
	mov.b32 	%r141, 0;
	@%p10 bra 	$L__BB1_13;
	mov.f32 	%f262, 0f00000000;
	mov.u64 	%rd50, %rd8;
	mov.u32 	%r139, %r32;
	mov.u32 	%r140, %r29;
$L__BB1_12:
	.pragma "nounroll";
	mul.wide.s32 	%rd35, %r139, 4;
	add.s64 	%rd36, %rd7, %rd35;
	ld.local.v4.f32 	{%f56, %f57, %f58, %f59}, [%rd50+-16];
	ld.global.nc.f32 	%f60, [%rd36+-16];
	fma.rn.f32 	%f61, %f56, %f60, %f262;
	ld.global.nc.f32 	%f62, [%rd36+-12];
	fma.rn.f32 	%f63, %f57, %f62, %f61;
	ld.global.nc.f32 	%f64, [%rd36+-8];
	fma.rn.f32 	%f65, %f58, %f64, %f63;
	ld.global.nc.f32 	%f66, [%rd36+-4];
	fma.rn.f32 	%f67, %f59, %f66, %f65;
	ld.local.v4.f32 	{%f68, %f69, %f70, %f71}, [%rd50];
	ld.global.nc.f32 	%f72, [%rd36];
	fma.rn.f32 	%f73, %f68, %f72, %f67;
	ld.global.nc.f32 	%f74, [%rd36+4];
	fma.rn.f32 	%f75, %f69, %f74, %f73;
	ld.global.nc.f32 	%f76, [%rd36+8];
	fma.rn.f32 	%f77, %f70, %f76, %f75;
	ld.global.nc.f32 	%f78, [%rd36+12];
	fma.rn.f32 	%f262, %f71, %f78, %f77;
	add.s32 	%r140, %r140, 8;
	add.s32 	%r139, %r139, 8;
	add.s64 	%rd50, %rd50, 32;
	setp.ne.s32 	%p11, %r140, 0;
	mov.u32 	%r141, %r24;
	@%p11 bra 	$L__BB1_12;
$L__BB1_13:
	setp.eq.s32 	%p12, %r23, 0;
	@%p12 bra 	$L__BB1_21;
	setp.eq.s32 	%p13, %r23, 1;
	add.s32 	%r95, %r32, %r141;
	mul.wide.u32 	%rd37, %r141, 4;
	add.s64 	%rd12, %rd5, %rd37;
	ld.local.f32 	%f79, [%rd12];
	mul.wide.s32 	%rd38, %r95, 4;
	add.s64 	%rd13, %rd2, %rd38;
	ld.global.nc.f32 	%f80, [%rd13];
	fma.rn.f32 	%f262, %f79, %f80, %f262;
	@%p13 bra 	$L__BB1_21;
	setp.eq.s32 	%p14, %r23, 2;
	ld.local.f32 	%f81, [%rd12+4];
	ld.global.nc.f32 	%f82, [%rd13+4];
	fma.rn.f32 	%f262, %f81, %f82, %f262;
	@%p14 bra 	$L__BB1_21;
	setp.eq.s32 	%p15, %r23, 3;
	ld.local.f32 	%f83, [%rd12+8];
	ld.global.nc.f32 	%f84, [%rd13+8];
	fma.rn.f32 	%f262, %f83, %f84, %f262;
	@%p15 bra 	$L__BB1_21;
	setp.eq.s32 	%p16, %r23, 4;
	ld.local.f32 	%f85, [%rd12+12];
	ld.global.nc.f32 	%f86, [%rd13+12];
	fma.rn.f32 	%f262, %f85, %f86, %f262;
	@%p16 bra 	$L__BB1_21;
	setp.eq.s32 	%p17, %r23, 5;
	ld.local.f32 	%f87, [%rd12+16];
	ld.global.nc.f32 	%f88, [%rd13+16];
	fma.rn.f32 	%f262, %f87, %f88, %f262;
	@%p17 bra 	$L__BB1_21;
	setp.eq.s32 	%p18, %r23, 6;
	ld.local.f32 	%f89, [%rd12+20];
	ld.global.nc.f32 	%f90, [%rd13+20];
	fma.rn.f32 	%f262, %f89, %f90, %f262;
	@%p18 bra 	$L__BB1_21;
	ld.local.f32 	%f91, [%rd12+24];
	ld.global.nc.f32 	%f92, [%rd13+24];
	fma.rn.f32 	%f262, %f91, %f92, %f262;
$L__BB1_21:
	div.rn.f32 	%f14, %f262, %f1;
	setp.ne.s32 	%p19, %r4, %r137;
	shl.b32 	%r96, %r138, 2;
	add.s32 	%r40, %r92, %r96;
	@%p19 bra 	$L__BB1_23;
	st.shared.f32 	[%r40], %f14;
$L__BB1_23:
	setp.ne.s32 	%p20, %r4, 0;
	barrier.sync 	0;
	@%p20 bra 	$L__BB1_38;
	setp.lt.u32 	%p21, %r78, 16;
	mov.f32 	%f270, 0fFF800000;
	mov.b32 	%r144, 0;
	@%p21 bra 	$L__BB1_27;
	mov.f32 	%f270, 0fFF800000;
	mov.b32 	%r142, 0;
$L__BB1_26:
	.pragma "nounroll";
	shl.b32 	%r100, %r142, 2;
	add.s32 	%r102, %r92, %r100;
	ld.shared.v4.f32 	{%f96, %f97, %f98, %f99}, [%r102];
	max.f32 	%f100, %f270, %f96;
	max.f32 	%f101, %f100, %f97;
	max.f32 	%f102, %f101, %f98;
	max.f32 	%f103, %f102, %f99;
	ld.shared.v4.f32 	{%f104, %f105, %f106, %f107}, [%r102+16];
	max.f32 	%f108, %f103, %f104;
	max.f32 	%f109, %f108, %f105;
	max.f32 	%f110, %f109, %f106;
	max.f32 	%f111, %f110, %f107;
	ld.shared.v4.f32 	{%f112, %f113, %f114, %f115}, [%r102+32];
	max.f32 	%f116, %f111, %f112;
	max.f32 	%f117, %f116, %f113;
	max.f32 	%f118, %f117, %f114;
	max.f32 	%f119, %f118, %f115;
	ld.shared.v4.f32 	{%f120, %f121, %f122, %f123}, [%r102+48];
	max.f32 	%f124, %f119, %f120;
	max.f32 	%f125, %f124, %f121;
	max.f32 	%f126, %f125, %f122;
	max.f32 	%f270, %f126, %f123;
	add.s32 	%r142, %r142, 16;
	setp.ne.s32 	%p22, %r142, %r25;
	mov.u32 	%r144, %r25;
	@%p22 bra 	$L__BB1_26;
$L__BB1_27:
	setp.eq.s32 	%p23, %r19, 0;
	@%p23 bra 	$L__BB1_37;
	setp.lt.u32 	%p24, %r20, 7;
	@%p24 bra 	$L__BB1_30;
	shl.b32 	%r103, %r144, 2;
	add.s32 	%r105, %r92, %r103;
	ld.shared.f32 	%f128, [%r105];
	max.f32 	%f129, %f270, %f128;
	ld.shared.f32 	%f130, [%r105+4];
	max.f32 	%f131, %f129, %f130;
	ld.shared.f32 	%f132, [%r105+8];
	max.f32 	%f133, %f131, %f132;
	ld.shared.f32 	%f134, [%r105+12];
	max.f32 	%f135, %f133, %f134;
	ld.shared.f32 	%f136, [%r105+16];
	max.f32 	%f137, %f135, %f136;
	ld.shared.f32 	%f138, [%r105+20];
	max.f32 	%f139, %f137, %f138;
	ld.shared.f32 	%f140, [%r105+24];
	max.f32 	%f141, %f139, %f140;
	ld.shared.f32 	%f142, [%r105+28];
	max.f32 	%f270, %f141, %f142;
	add.s32 	%r144, %r144, 8;
$L__BB1_30:
	setp.eq.s32 	%p25, %r21, 0;
	@%p25 bra 	$L__BB1_37;
	setp.lt.u32 	%p26, %r22, 3;
	@%p26 bra 	$L__BB1_33;
	shl.b32 	%r106, %r144, 2;
	add.s32 	%r108, %r92, %r106;
	ld.shared.f32 	%f144, [%r108];
	max.f32 	%f145, %f270, %f144;
	ld.shared.f32 	%f146, [%r108+4];
	max.f32 	%f147, %f145, %f146;
	ld.shared.f32 	%f148, [%r108+8];
	max.f32 	%f149, %f147, %f148;
	ld.shared.f32 	%f150, [%r108+12];
	max.f32 	%f270, %f149, %f150;
	add.s32 	%r144, %r144, 4;
$L__BB1_33:
	setp.eq.s32 	%p27, %r26, 0;
	@%p27 bra 	$L__BB1_37;
	setp.eq.s32 	%p28, %r26, 1;
	shl.b32 	%r109, %r144, 2;
	add.s32 	%r48, %r92, %r109;
	ld.shared.f32 	%f151, [%r48];
	max.f32 	%f270, %f270, %f151;
	@%p28 bra 	$L__BB1_37;
	setp.eq.s32 	%p29, %r26, 2;
	ld.shared.f32 	%f152, [%r48+4];
	max.f32 	%f270, %f270, %f152;
	@%p29 bra 	$L__BB1_37;
	ld.shared.f32 	%f153, [%r48+8];
	max.f32 	%f270, %f270, %f153;
$L__BB1_37:
	st.shared.f32 	[%r18], %f270;
$L__BB1_38:
	setp.ne.s32 	%p30, %r4, %r137;
	barrier.sync 	0;
	ld.shared.f32 	%f154, [%r18];
	sub.f32 	%f155, %f14, %f154;
	fma.rn.f32 	%f156, %f155, 0f3BBB989D, 0f3F000000;
	cvt.sat.f32.f32 	%f157, %f156;
	mov.f32 	%f158, 0f4B400001;
	mov.f32 	%f159, 0f437C0000;
	fma.rm.f32 	%f160, %f157, %f159, %f158;
	add.f32 	%f161, %f160, 0fCB40007F;
	neg.f32 	%f162, %f161;
	fma.rn.f32 	%f163, %f155, 0f3FB8AA3B, %f162;
	fma.rn.f32 	%f164, %f155, 0f32A57060, %f163;
	mov.b32 	%r111, %f160;
	shl.b32 	%r112, %r111, 23;
	mov.b32 	%f165, %r112;
	ex2.approx.ftz.f32 	%f166, %f164;
	mul.f32 	%f29, %f166, %f165;
	@%p30 bra 	$L__BB1_40;
	st.shared.f32 	[%r40], %f29;
$L__BB1_40:
	setp.ne.s32 	%p31, %r4, 0;
	barrier.sync 	0;
	@%p31 bra 	$L__BB1_55;
	setp.lt.u32 	%p32, %r78, 16;
	mov.f32 	%f278, 0f00000000;
	mov.b32 	%r148, 0;
	@%p32 bra 	$L__BB1_44;
	mov.f32 	%f278, 0f00000000;
	mov.b32 	%r146, 0;
$L__BB1_43:
	.pragma "nounroll";
	shl.b32 	%r115, %r146, 2;
	add.s32 	%r117, %r92, %r115;
	ld.shared.v4.f32 	{%f170, %f171, %f172, %f173}, [%r117];
	add.f32 	%f174, %f278, %f170;
	add.f32 	%f175, %f174, %f171;
	add.f32 	%f176, %f175, %f172;
	add.f32 	%f177, %f176, %f173;
	ld.shared.v4.f32 	{%f178, %f179, %f180, %f181}, [%r117+16];
	add.f32 	%f182, %f177, %f178;
	add.f32 	%f183, %f182, %f179;
	add.f32 	%f184, %f183, %f180;
	add.f32 	%f185, %f184, %f181;
	ld.shared.v4.f32 	{%f186, %f187, %f188, %f189}, [%r117+32];
	add.f32 	%f190, %f185, %f186;
	add.f32 	%f191, %f190, %f187;
	add.f32 	%f192, %f191, %f188;
	add.f32 	%f193, %f192, %f189;
	ld.shared.v4.f32 	{%f194, %f195, %f196, %f197}, [%r117+48];
	add.f32 	%f198, %f193, %f194;
	add.f32 	%f199, %f198, %f195;
	add.f32 	%f200, %f199, %f196;
	add.f32 	%f278, %f200, %f197;
	add.s32 	%r146, %r146, 16;
	setp.ne.s32 	%p33, %r146, %r25;
	mov.u32 	%r148, %r25;
	@%p33 bra 	$L__BB1_43;
$L__BB1_44:
	setp.eq.s32 	%p34, %r19, 0;
	@%p34 bra 	$L__BB1_54;
	setp.lt.u32 	%p35, %r20, 7;
	@%p35 bra 	$L__BB1_47;
	shl.b32 	%r118, %r148, 2;
	add.s32 	%r120, %r92, %r118;
	ld.shared.f32 	%f202, [%r120];
	add.f32 	%f203, %f278, %f202;
	ld.shared.f32 	%f204, [%r120+4];
	add.f32 	%f205, %f203, %f204;
	ld.shared.f32 	%f206, [%r120+8];
	add.f32 	%f207, %f205, %f206;
	ld.shared.f32 	%f208, [%r120+12];
	add.f32 	%f209, %f207, %f208;
	ld.shared.f32 	%f210, [%r120+16];
	add.f32 	%f211, %f209, %f210;
	ld.shared.f32 	%f212, [%r120+20];
	add.f32 	%f213, %f211, %f212;
	ld.shared.f32 	%f214, [%r120+24];
	add.f32 	%f215, %f213, %f214;
	ld.shared.f32 	%f216, [%r120+28];
	add.f32 	%f278, %f215, %f216;
	add.s32 	%r148, %r148, 8;
$L__BB1_47:
	setp.eq.s32 	%p36, %r21, 0;
	@%p36 bra 	$L__BB1_54;
	setp.lt.u32 	%p37, %r22, 3;
	@%p37 bra 	$L__BB1_50;
	shl.b32 	%r121, %r148, 2;
	add.s32 	%r123, %r92, %r121;
	ld.shared.f32 	%f218, [%r123];
	add.f32 	%f219, %f278, %f218;
	ld.shared.f32 	%f220, [%r123+4];
	add.f32 	%f221, %f219, %f220;
	ld.shared.f32 	%f222, [%r123+8];
	add.f32 	%f223, %f221, %f222;
	ld.shared.f32 	%f224, [%r123+12];
	add.f32 	%f278, %f223, %f224;
	add.s32 	%r148, %r148, 4;
$L__BB1_50:
	setp.eq.s32 	%p38, %r26, 0;
	@%p38 bra 	$L__BB1_54;
	setp.eq.s32 	%p39, %r26, 1;
	shl.b32 	%r124, %r148, 2;
	add.s32 	%r56, %r92, %r124;
	ld.shared.f32 	%f225, [%r56];
	add.f32 	%f278, %f278, %f225;
	@%p39 bra 	$L__BB1_54;
	setp.eq.s32 	%p40, %r26, 2;
	ld.shared.f32 	%f226, [%r56+4];
	add.f32 	%f278, %f278, %f226;
	@%p40 bra 	$L__BB1_54;
	ld.shared.f32 	%f227, [%r56+8];
	add.f32 	%f278, %f278, %f227;
$L__BB1_54:
	st.shared.f32 	[%r18+4], %f278;
$L__BB1_55:
	setp.lt.s32 	%p41, %r75, 1;
	barrier.sync 	0;
	ld.shared.f32 	%f44, [%r18+4];
	@%p41 bra 	$L__BB1_63;
	setp.lt.s32 	%p42, %r75, 4;
	mad.lo.s32 	%r57, %r138, %r75, %r6;
	mov.b32 	%r151, 0;
	@%p42 bra 	$L__BB1_59;
	mov.b32 	%r150, 0;
$L__BB1_58:
	add.s32 	%r128, %r57, %r150;
	mul.wide.s32 	%rd39, %r128, 4;
	add.s64 	%rd40, %rd3, %rd39;
	ld.global.nc.f32 	%f228, [%rd40];
	mul.wide.u32 	%rd41, %r150, 4;
	add.s64 	%rd42, %rd6, %rd41;
	ld.local.v4.f32 	{%f229, %f230, %f231, %f232}, [%rd42];
	fma.rn.f32 	%f233, %f29, %f228, %f229;
	ld.global.nc.f32 	%f234, [%rd40+4];
	fma.rn.f32 	%f235, %f29, %f234, %f230;
	ld.global.nc.f32 	%f236, [%rd40+8];
	fma.rn.f32 	%f237, %f29, %f236, %f231;
	ld.global.nc.f32 	%f238, [%rd40+12];
	fma.rn.f32 	%f239, %f29, %f238, %f232;
	st.local.v4.f32 	[%rd42], {%f233, %f235, %f237, %f239};
	add.s32 	%r150, %r150, 4;
	setp.ne.s32 	%p43, %r150, %r28;
	mov.u32 	%r151, %r28;
	@%p43 bra 	$L__BB1_58;
$L__BB1_59:
	setp.eq.s32 	%p44, %r27, 0;
	@%p44 bra 	$L__BB1_63;
	setp.eq.s32 	%p45, %r27, 1;
	add.s32 	%r129, %r57, %r151;
	mul.wide.s32 	%rd43, %r129, 4;
	add.s64 	%rd14, %rd3, %rd43;
	ld.global.nc.f32 	%f240, [%rd14];
	mul.wide.u32 	%rd44, %r151, 4;
	add.s64 	%rd15, %rd6, %rd44;
	ld.local.f32 	%f241, [%rd15];
	fma.rn.f32 	%f242, %f29, %f240, %f241;
	st.local.f32 	[%rd15], %f242;
	@%p45 bra 	$L__BB1_63;
	setp.eq.s32 	%p46, %r27, 2;
	ld.global.nc.f32 	%f243, [%rd14+4];
	ld.local.f32 	%f244, [%rd15+4];
	fma.rn.f32 	%f245, %f29, %f243, %f244;
	st.local.f32 	[%rd15+4], %f245;
	@%p46 bra 	$L__BB1_63;
	ld.global.nc.f32 	%f246, [%rd14+8];
	ld.local.f32 	%f247, [%rd15+8];
	fma.rn.f32 	%f248, %f29, %f246, %f247;
	st.local.f32 	[%rd15+8], %f248;
$L__BB1_63:
	add.s32 	%r130, %r137, 1;
	setp.eq.s32 	%p47, %r130, %r3;
	selp.b32 	%r137, 0, %r130, %p47;
	add.s32 	%r138, %r138, 1;
	setp.eq.s32 	%p48, %r138, %r78;
	@%p48 bra 	$L__BB1_64;
	bra.uni 	$L__BB1_9;
$L__BB1_64:
	setp.lt.s32 	%p49, %r75, 1;
	@%p49 bra 	$L__BB1_71;
	mad.lo.s32 	%r33, %r75, %r80, %r6;
	setp.lt.u32 	%p50, %r75, 4;
	mov.b32 	%r154, 0;
	@%p50 bra 	$L__BB1_68;
	shr.u16 	%rs5, %rs1, 2;
	and.b16  	%rs6, %rs5, 31;
	mul.wide.u16 	%r132, %rs6, 4;
	neg.s32 	%r153, %r132;
	add.s64 	%rd9, %rd4, 8;
	mov.u32 	%r152, %r33;
	mov.u64 	%rd51, %rd6;
$L__BB1_67:
	mul.wide.s32 	%rd45, %r152, 4;
	add.s64 	%rd46, %rd9, %rd45;
	ld.local.v4.f32 	{%f249, %f250, %f251, %f252}, [%rd51];
	div.rn.f32 	%f253, %f249, %f44;
	st.global.f32 	[%rd46+-8], %f253;
	div.rn.f32 	%f254, %f250, %f44;
	st.global.f32 	[%rd46+-4], %f254;
	div.rn.f32 	%f255, %f251, %f44;
	st.global.f32 	[%rd46], %f255;
	div.rn.f32 	%f256, %f252, %f44;
	st.global.f32 	[%rd46+4], %f256;
	add.s32 	%r153, %r153, 4;
	add.s64 	%rd51, %rd51, 16;
	add.s32 	%r152, %r152, 4;
	setp.ne.s32 	%p51, %r153, 0;
	mov.u32 	%r154, %r28;
	@%p51 bra 	$L__BB1_67;
$L__BB1_68:
	setp.eq.s32 	%p52, %r27, 0;
	@%p52 bra 	$L__BB1_71;
	mul.wide.u32 	%rd47, %r154, 4;
	add.s64 	%rd52, %rd6, %rd47;
	add.s32 	%r156, %r154, %r33;
	neg.s32 	%r155, %r27;
$L__BB1_70:
	.pragma "nounroll";
	mul.wide.s32 	%rd48, %r156, 4;
	add.s64 	%rd49, %rd4, %rd48;
	ld.local.f32 	%f257, [%rd52];
	div.rn.f32 	%f258, %f257, %f44;
	st.global.f32 	[%rd49], %f258;
	add.s64 	%rd52, %rd52, 4;
	add.s32 	%r156, %r156, 1;
	add.s32 	%r155, %r155, 1;
	setp.ne.s32 	%p53, %r155, 0;
	@%p53 bra 	$L__BB1_70;
$L__BB1_71:
	ret;

}
	// .globl	_Z26grid_sync_attention_kernelPKfS0_S0_Pfiiii
.visible .entry _Z26grid_sync_attention_kernelPKfS0_S0_Pfiiii(
	.param .u64 .ptr .align 1 _Z26grid_sync_attention_kernelPKfS0_S0_Pfiiii_param_0,
	.param .u64 .ptr .align 1 _Z26grid_sync_attention_kernelPKfS0_S0_Pfiiii_param_1,
	.param .u64 .ptr .align 1 _Z26grid_sync_attention_kernelPKfS0_S0_Pfiiii_param_2,
	.param .u64 .ptr .align 1 _Z26grid_sync_attention_kernelPKfS0_S0_Pfiiii_param_3,
	.param .u32 _Z26grid_sync_attention_kernelPKfS0_S0_Pfiiii_param_4,
	.param .u32 _Z26grid_sync_attention_kernelPKfS0_S0_Pfiiii_param_5,
	.param .u32 _Z26grid_sync_attention_kernelPKfS0_S0_Pfiiii_param_6,
	.param .u32 _Z26grid_sync_attention_kernelPKfS0_S0_Pfiiii_param_7
)
{
	.local .align 16 .b8 	__local_depot2[256];
	.reg .b64 	%SP;
	.reg .b64 	%SPL;
	.reg .pred 	%p<40>;
	.reg .b32 	%r<121>;
	.reg .b32 	%f<253>;
	.reg .b64 	%rd<28>;

	mov.u64 	%SPL, __local_depot2;
	ld.param.u64 	%rd5, [_Z26grid_sync_attention_kernelPKfS0_S0_Pfiiii_param_0];
	ld.param.u64 	%rd6, [_Z26grid_sync_attention_kernelPKfS0_S0_Pfiiii_param_1];
	ld.param.u64 	%rd7, [_Z26grid_sync_attention_kernelPKfS0_S0_Pfiiii_param_2];
	ld.param.u64 	%rd8, [_Z26grid_sync_attention_kernelPKfS0_S0_Pfiiii_param_3];
	ld.param.u32 	%r42, [_Z26grid_sync_attention_kernelPKfS0_S0_Pfiiii_param_4];
	ld.param.u32 	%r43, [_Z26grid_sync_attention_kernelPKfS0_S0_Pfiiii_param_5];
	ld.param.u32 	%r40, [_Z26grid_sync_attention_kernelPKfS0_S0_Pfiiii_param_6];
	ld.param.u32 	%r41, [_Z26grid_sync_attention_kernelPKfS0_S0_Pfiiii_param_7];
	add.u64 	%rd1, %SPL, 0;
	mov.u32 	%r1, %ctaid.x;
	div.u32 	%r2, %r1, %r41;
	mov.u32 	%r44, %ctaid.y;
	mov.u32 	%r45, %ntid.x;
	mov.u32 	%r3, %tid.x;
	mad.lo.s32 	%r46, %r44, %r45, %r3;
	setp.ge.s32 	%p1, %r2, %r42;
	setp.ge.s32 	%p2, %r46, %r43;
	or.pred  	%p3, %p1, %p2;
	@%p3 bra 	$L__BB2_37;
	rem.u32 	%r47, %r1, %r41;
	mad.lo.s32 	%r48, %r2, %r41, %r47;
	mul.lo.s32 	%r49, %r40, %r43;
	mul.lo.s32 	%r5, %r49, %r48;
	shl.b32 	%r6, %r40, 2;
	setp.ge.u32 	%p4, %r3, %r40;
	@%p4 bra 	$L__BB2_3;
	mad.lo.s32 	%r50, %r40, %r46, %r3;
	add.s32 	%r51, %r50, %r5;
	cvta.to.global.u64 	%rd10, %rd5;
	mul.wide.u32 	%rd11, %r51, 4;
	add.s64 	%rd12, %rd10, %rd11;
	ld.global.nc.f32 	%f17, [%rd12];
	shl.b32 	%r52, %r3, 2;
	mov.u32 	%r53, sdata;
	add.s32 	%r54, %r53, %r52;
	st.shared.f32 	[%r54], %f17;
$L__BB2_3:
	mov.u32 	%r57, sdata;
	add.s32 	%r7, %r57, %r6;
	add.s32 	%r8, %r7, %r6;
	barrier.sync 	0;
	mov.f32 	%f18, 0f00000000;
	st.local.v4.f32 	[%rd1], {%f18, %f18, %f18, %f18};
	st.local.v4.f32 	[%rd1+16], {%f18, %f18, %f18, %f18};
	st.local.v4.f32 	[%rd1+32], {%f18, %f18, %f18, %f18};
	st.local.v4.f32 	[%rd1+48], {%f18, %f18, %f18, %f18};
	st.local.v4.f32 	[%rd1+64], {%f18, %f18, %f18, %f18};
	st.local.v4.f32 	[%rd1+80], {%f18, %f18, %f18, %f18};
	st.local.v4.f32 	[%rd1+96], {%f18, %f18, %f18, %f18};
	st.local.v4.f32 	[%rd1+112], {%f18, %f18, %f18, %f18};
	st.local.v4.f32 	[%rd1+128], {%f18, %f18, %f18, %f18};
	st.local.v4.f32 	[%rd1+144], {%f18, %f18, %f18, %f18};
	st.local.v4.f32 	[%rd1+160], {%f18, %f18, %f18, %f18};
	st.local.v4.f32 	[%rd1+176], {%f18, %f18, %f18, %f18};
	st.local.v4.f32 	[%rd1+192], {%f18, %f18, %f18, %f18};
	st.local.v4.f32 	[%rd1+208], {%f18, %f18, %f18, %f18};
	st.local.v4.f32 	[%rd1+224], {%f18, %f18, %f18, %f18};
	st.local.v4.f32 	[%rd1+240], {%f18, %f18, %f18, %f18};
	add.s32 	%r9, %r5, %r3;
	cvt.rn.f32.s32 	%f1, %r40;
	and.b32  	%r10, %r40, 15;
	add.s32 	%r11, %r10, -1;
	and.b32  	%r12, %r40, 7;
	add.s32 	%r13, %r12, -1;
	and.b32  	%r14, %r40, 2147483632;
	and.b32  	%r15, %r40, 3;
	neg.s32 	%r16, %r14;
	cvta.to.global.u64 	%rd2, %rd6;
	cvta.to.global.u64 	%rd3, %rd7;
	mov.b32 	%r111, 0;
	sqrt.rn.f32 	%f114, %f1;
$L__BB2_4:
	setp.ge.u32 	%p5, %r3, %r40;
	@%p5 bra 	$L__BB2_6;
	mad.lo.s32 	%r58, %r111, %r40, %r9;
	mul.wide.u32 	%rd13, %r58, 4;
	add.s64 	%rd14, %rd2, %rd13;
	ld.global.nc.f32 	%f19, [%rd14];
	shl.b32 	%r59, %r3, 2;
	add.s32 	%r60, %r7, %r59;
	st.shared.f32 	[%r60], %f19;
	add.s64 	%rd15, %rd3, %rd13;
	ld.global.nc.f32 	%f20, [%rd15];
	add.s32 	%r61, %r8, %r59;
	st.shared.f32 	[%r61], %f20;
$L__BB2_6:
	setp.lt.s32 	%p6, %r40, 1;
	barrier.sync 	0;
	mov.f32 	%f252, 0f00000000;
	@%p6 bra 	$L__BB2_20;
	setp.lt.u32 	%p7, %r40, 16;
	mov.f32 	%f252, 0f00000000;
	mov.b32 	%r115, 0;
	@%p7 bra 	$L__BB2_10;
	mov.u32 	%r64, sdata;
	add.s32 	%r112, %r64, 32;
	mov.f32 	%f252, 0f00000000;
	mov.u32 	%r113, %r16;
$L__BB2_9:
	.pragma "nounroll";
	ld.shared.v4.f32 	{%f25, %f26, %f27, %f28}, [%r112+-32];
	add.s32 	%r65, %r112, %r6;
	ld.shared.f32 	%f29, [%r65+-32];
	fma.rn.f32 	%f30, %f25, %f29, %f252;
	ld.shared.f32 	%f31, [%r65+-28];
	fma.rn.f32 	%f32, %f26, %f31, %f30;
	ld.shared.f32 	%f33, [%r65+-24];
	fma.rn.f32 	%f34, %f27, %f33, %f32;
	ld.shared.f32 	%f35, [%r65+-20];
	fma.rn.f32 	%f36, %f28, %f35, %f34;
	ld.shared.v4.f32 	{%f37, %f38, %f39, %f40}, [%r112+-16];
	ld.shared.f32 	%f41, [%r65+-16];
	fma.rn.f32 	%f42, %f37, %f41, %f36;
	ld.shared.f32 	%f43, [%r65+-12];
	fma.rn.f32 	%f44, %f38, %f43, %f42;
	ld.shared.f32 	%f45, [%r65+-8];
	fma.rn.f32 	%f46, %f39, %f45, %f44;
	ld.shared.f32 	%f47, [%r65+-4];
	fma.rn.f32 	%f48, %f40, %f47, %f46;
	ld.shared.v4.f32 	{%f49, %f50, %f51, %f52}, [%r112];
	ld.shared.f32 	%f53, [%r65];
	fma.rn.f32 	%f54, %f49, %f53, %f48;
	ld.shared.f32 	%f55, [%r65+4];
	fma.rn.f32 	%f56, %f50, %f55, %f54;
	ld.shared.f32 	%f57, [%r65+8];
	fma.rn.f32 	%f58, %f51, %f57, %f56;
	ld.shared.f32 	%f59, [%r65+12];
	fma.rn.f32 	%f60, %f52, %f59, %f58;
	ld.shared.v4.f32 	{%f61, %f62, %f63, %f64}, [%r112+16];
	ld.shared.f32 	%f65, [%r65+16];
	fma.rn.f32 	%f66, %f61, %f65, %f60;
	ld.shared.f32 	%f67, [%r65+20];
	fma.rn.f32 	%f68, %f62, %f67, %f66;
	ld.shared.f32 	%f69, [%r65+24];
	fma.rn.f32 	%f70, %f63, %f69, %f68;
	ld.shared.f32 	%f71, [%r65+28];
	fma.rn.f32 	%f252, %f64, %f71, %f70;
	add.s32 	%r113, %r113, 16;
	add.s32 	%r112, %r112, 64;
	setp.ne.s32 	%p8, %r113, 0;
	mov.u32 	%r115, %r14;
	@%p8 bra 	$L__BB2_9;
$L__BB2_10:
	setp.eq.s32 	%p9, %r10, 0;
	@%p9 bra 	$L__BB2_20;
	setp.lt.u32 	%p10, %r11, 7;
	@%p10 bra 	$L__BB2_13;
	shl.b32 	%r66, %r115, 2;
	mov.u32 	%r67, sdata;
	add.s32 	%r68, %r67, %r66;
	ld.shared.f32 	%f73, [%r68];
	add.s32 	%r69, %r7, %r66;
	ld.shared.f32 	%f74, [%r69];
	fma.rn.f32 	%f75, %f73, %f74, %f252;
	ld.shared.f32 	%f76, [%r68+4];
	ld.shared.f32 	%f77, [%r69+4];
	fma.rn.f32 	%f78, %f76, %f77, %f75;
	ld.shared.f32 	%f79, [%r68+8];
	ld.shared.f32 	%f80, [%r69+8];
	fma.rn.f32 	%f81, %f79, %f80, %f78;
	ld.shared.f32 	%f82, [%r68+12];
	ld.shared.f32 	%f83, [%r69+12];
	fma.rn.f32 	%f84, %f82, %f83, %f81;
	ld.shared.f32 	%f85, [%r68+16];
	ld.shared.f32 	%f86, [%r69+16];
	fma.rn.f32 	%f87, %f85, %f86, %f84;
	ld.shared.f32 	%f88, [%r68+20];
	ld.shared.f32 	%f89, [%r69+20];
	fma.rn.f32 	%f90, %f88, %f89, %f87;
	ld.shared.f32 	%f91, [%r68+24];
	ld.shared.f32 	%f92, [%r69+24];
	fma.rn.f32 	%f93, %f91, %f92, %f90;
	ld.shared.f32 	%f94, [%r68+28];
	ld.shared.f32 	%f95, [%r69+28];
	fma.rn.f32 	%f252, %f94, %f95, %f93;
	add.s32 	%r115, %r115, 8;
$L__BB2_13:
	setp.eq.s32 	%p11, %r12, 0;
	@%p11 bra 	$L__BB2_20;
	setp.lt.u32 	%p12, %r13, 3;
	@%p12 bra 	$L__BB2_16;
	shl.b32 	%r70, %r115, 2;
	mov.u32 	%r71, sdata;
	add.s32 	%r72, %r71, %r70;
	ld.shared.f32 	%f97, [%r72];
	add.s32 	%r73, %r7, %r70;
	ld.shared.f32 	%f98, [%r73];
	fma.rn.f32 	%f99, %f97, %f98, %f252;
	ld.shared.f32 	%f100, [%r72+4];
	ld.shared.f32 	%f101, [%r73+4];
	fma.rn.f32 	%f102, %f100, %f101, %f99;
	ld.shared.f32 	%f103, [%r72+8];
	ld.shared.f32 	%f104, [%r73+8];
	fma.rn.f32 	%f105, %f103, %f104, %f102;
	ld.shared.f32 	%f106, [%r72+12];
	ld.shared.f32 	%f107, [%r73+12];
	fma.rn.f32 	%f252, %f106, %f107, %f105;
	add.s32 	%r115, %r115, 4;
$L__BB2_16:
	setp.eq.s32 	%p13, %r15, 0;
	@%p13 bra 	$L__BB2_20;
	setp.eq.s32 	%p14, %r15, 1;
	shl.b32 	%r74, %r115, 2;
	mov.u32 	%r75, sdata;
	add.s32 	%r27, %r75, %r74;
	ld.shared.f32 	%f108, [%r27];
	add.s32 	%r28, %r7, %r74;
	ld.shared.f32 	%f109, [%r28];
	fma.rn.f32 	%f252, %f108, %f109, %f252;
	@%p14 bra 	$L__BB2_20;
	setp.eq.s32 	%p15, %r15, 2;
	ld.shared.f32 	%f110, [%r27+4];
	ld.shared.f32 	%f111, [%r28+4];
	fma.rn.f32 	%f252, %f110, %f111, %f252;
	@%p15 bra 	$L__BB2_20;
	ld.shared.f32 	%f112, [%r27+8];
	ld.shared.f32 	%f113, [%r28+8];
	fma.rn.f32 	%f252, %f112, %f113, %f252;
$L__BB2_20:
	setp.lt.s32 	%p16, %r40, 1;
	div.rn.f32 	%f115, %f252, %f114;
	mov.b32 	%r76, %f115;
	shfl.sync.down.b32	%r77|%p17, %r76, 16, 31, -1;
	mov.b32 	%f116, %r77;
	max.f32 	%f117, %f115, %f116;
	mov.b32 	%r78, %f117;
	shfl.sync.down.b32	%r79|%p18, %r78, 8, 31, -1;
	mov.b32 	%f118, %r79;
	max.f32 	%f119, %f117, %f118;
	mov.b32 	%r80, %f119;
	shfl.sync.down.b32	%r81|%p19, %r80, 4, 31, -1;
	mov.b32 	%f120, %r81;
	max.f32 	%f121, %f119, %f120;
	mov.b32 	%r82, %f121;
	shfl.sync.down.b32	%r83|%p20, %r82, 2, 31, -1;
	mov.b32 	%f122, %r83;
	max.f32 	%f123, %f121, %f122;
	mov.b32 	%r84, %f123;
	shfl.sync.down.b32	%r85|%p21, %r84, 1, 31, -1;
	mov.b32 	%f124, %r85;
	max.f32 	%f125, %f123, %f124;
	mov.b32 	%r86, %f125;
	shfl.sync.idx.b32	%r87|%p22, %r86, 0, 31, -1;
	mov.b32 	%f126, %r87;
	sub.f32 	%f127, %f115, %f126;
	fma.rn.f32 	%f128, %f127, 0f3BBB989D, 0f3F000000;
	cvt.sat.f32.f32 	%f129, %f128;
	mov.f32 	%f130, 0f4B400001;
	mov.f32 	%f131, 0f437C0000;
	fma.rm.f32 	%f132, %f129, %f131, %f130;
	add.f32 	%f133, %f132, 0fCB40007F;
	neg.f32 	%f134, %f133;
	fma.rn.f32 	%f135, %f127, 0f3FB8AA3B, %f134;
	fma.rn.f32 	%f136, %f127, 0f32A57060, %f135;
	mov.b32 	%r88, %f132;
	shl.b32 	%r89, %r88, 23;
	mov.b32 	%f137, %r89;
	ex2.approx.ftz.f32 	%f138, %f136;
	mul.f32 	%f16, %f138, %f137;
	mov.b32 	%r90, %f16;
	shfl.sync.down.b32	%r91|%p23, %r90, 16, 31, -1;
	mov.b32 	%f139, %r91;
	add.f32 	%f140, %f16, %f139;
	mov.b32 	%r92, %f140;
	shfl.sync.down.b32	%r93|%p24, %r92, 8, 31, -1;
	mov.b32 	%f141, %r93;
	add.f32 	%f142, %f140, %f141;
	mov.b32 	%r94, %f142;
	shfl.sync.down.b32	%r95|%p25, %r94, 4, 31, -1;
	mov.b32 	%f143, %r95;
	add.f32 	%f144, %f142, %f143;
	mov.b32 	%r96, %f144;
	shfl.sync.down.b32	%r97|%p26, %r96, 2, 31, -1;
	mov.b32 	%f145, %r97;
	add.f32 	%f146, %f144, %f145;
	mov.b32 	%r98, %f146;
	shfl.sync.down.b32	%r99|%p27, %r98, 1, 31, -1;
	mov.b32 	%f147, %r99;
	add.f32 	%f148, %f146, %f147;
	mov.b32 	%r100, %f148;
	shfl.sync.idx.b32	%r29|%p28, %r100, 0, 31, -1;
	@%p16 bra 	$L__BB2_34;
	setp.lt.u32 	%p29, %r40, 16;
	mov.b32 	%r119, 0;
	@%p29 bra 	$L__BB2_24;
	mov.b32 	%r117, 0;
$L__BB2_23:
	.pragma "nounroll";
	shl.b32 	%r103, %r117, 2;
	add.s32 	%r104, %r8, %r103;
	ld.shared.v2.f32 	{%f149, %f150}, [%r104];
	mul.wide.u32 	%rd16, %r117, 4;
	add.s64 	%rd17, %rd1, %rd16;
	ld.local.v4.f32 	{%f151, %f152, %f153, %f154}, [%rd17];
	fma.rn.f32 	%f155, %f16, %f149, %f151;
	fma.rn.f32 	%f156, %f16, %f150, %f152;
	ld.shared.v2.f32 	{%f157, %f158}, [%r104+8];
	fma.rn.f32 	%f159, %f16, %f157, %f153;
	fma.rn.f32 	%f160, %f16, %f158, %f154;
	st.local.v4.f32 	[%rd17], {%f155, %f156, %f159, %f160};
	ld.shared.v2.f32 	{%f161, %f162}, [%r104+16];
	ld.local.v4.f32 	{%f163, %f164, %f165, %f166}, [%rd17+16];
	fma.rn.f32 	%f167, %f16, %f161, %f163;
	fma.rn.f32 	%f168, %f16, %f162, %f164;
	ld.shared.v2.f32 	{%f169, %f170}, [%r104+24];
	fma.rn.f32 	%f171, %f16, %f169, %f165;
	fma.rn.f32 	%f172, %f16, %f170, %f166;
	st.local.v4.f32 	[%rd17+16], {%f167, %f168, %f171, %f172};
	ld.shared.v2.f32 	{%f173, %f174}, [%r104+32];
	ld.local.v4.f32 	{%f175, %f176, %f177, %f178}, [%rd17+32];
	fma.rn.f32 	%f179, %f16, %f173, %f175;
	fma.rn.f32 	%f180, %f16, %f174, %f176;
	ld.shared.v2.f32 	{%f181, %f182}, [%r104+40];
	fma.rn.f32 	%f183, %f16, %f181, %f177;
	fma.rn.f32 	%f184, %f16, %f182, %f178;
	st.local.v4.f32 	[%rd17+32], {%f179, %f180, %f183, %f184};
	ld.shared.v2.f32 	{%f185, %f186}, [%r104+48];
	ld.local.v4.f32 	{%f187, %f188, %f189, %f190}, [%rd17+48];
	fma.rn.f32 	%f191, %f16, %f185, %f187;
	fma.rn.f32 	%f192, %f16, %f186, %f188;
	ld.shared.v2.f32 	{%f193, %f194}, [%r104+56];
	fma.rn.f32 	%f195, %f16, %f193, %f189;
	fma.rn.f32 	%f196, %f16, %f194, %f190;
	st.local.v4.f32 	[%rd17+48], {%f191, %f192, %f195, %f196};
	add.s32 	%r117, %r117, 16;
	setp.ne.s32 	%p30, %r117, %r14;
	mov.u32 	%r119, %r14;
	@%p30 bra 	$L__BB2_23;
$L__BB2_24:
	setp.eq.s32 	%p31, %r10, 0;
	@%p31 bra 	$L__BB2_34;
	setp.lt.u32 	%p32, %r11, 7;
	@%p32 bra 	$L__BB2_27;
	shl.b32 	%r105, %r119, 2;
	add.s32 	%r106, %r8, %r105;
	ld.shared.f32 	%f197, [%r106];
	mul.wide.u32 	%rd18, %r119, 4;
	add.s64 	%rd19, %rd1, %rd18;
	ld.local.f32 	%f198, [%rd19];
	fma.rn.f32 	%f199, %f16, %f197, %f198;
	st.local.f32 	[%rd19], %f199;
	ld.shared.f32 	%f200, [%r106+4];
	ld.local.f32 	%f201, [%rd19+4];
	fma.rn.f32 	%f202, %f16, %f200, %f201;
	st.local.f32 	[%rd19+4], %f202;
	ld.shared.f32 	%f203, [%r106+8];
	ld.local.f32 	%f204, [%rd19+8];
	fma.rn.f32 	%f205, %f16, %f203, %f204;
	st.local.f32 	[%rd19+8], %f205;
	ld.shared.f32 	%f206, [%r106+12];
	ld.local.f32 	%f207, [%rd19+12];
	fma.rn.f32 	%f208, %f16, %f206, %f207;
	st.local.f32 	[%rd19+12], %f208;
	ld.shared.f32 	%f209, [%r106+16];
	ld.local.f32 	%f210, [%rd19+16];
	fma.rn.f32 	%f211, %f16, %f209, %f210;
	st.local.f32 	[%rd19+16], %f211;
	ld.shared.f32 	%f212, [%r106+20];
	ld.local.f32 	%f213, [%rd19+20];
	fma.rn.f32 	%f214, %f16, %f212, %f213;
	st.local.f32 	[%rd19+20], %f214;
	ld.shared.f32 	%f215, [%r106+24];
	ld.local.f32 	%f216, [%rd19+24];
	fma.rn.f32 	%f217, %f16, %f215, %f216;
	st.local.f32 	[%rd19+24], %f217;
	ld.shared.f32 	%f218, [%r106+28];
	ld.local.f32 	%f219, [%rd19+28];
	fma.rn.f32 	%f220, %f16, %f218, %f219;
	st.local.f32 	[%rd19+28], %f220;
	add.s32 	%r119, %r119, 8;
$L__BB2_27:
	setp.eq.s32 	%p33, %r12, 0;
	@%p33 bra 	$L__BB2_34;
	setp.lt.u32 	%p34, %r13, 3;
	@%p34 bra 	$L__BB2_30;
	shl.b32 	%r107, %r119, 2;
	add.s32 	%r108, %r8, %r107;
	ld.shared.f32 	%f221, [%r108];
	mul.wide.u32 	%rd20, %r119, 4;
	add.s64 	%rd21, %rd1, %rd20;
	ld.local.f32 	%f222, [%rd21];
	fma.rn.f32 	%f223, %f16, %f221, %f222;
	st.local.f32 	[%rd21], %f223;
	ld.shared.f32 	%f224, [%r108+4];
	ld.local.f32 	%f225, [%rd21+4];
	fma.rn.f32 	%f226, %f16, %f224, %f225;
	st.local.f32 	[%rd21+4], %f226;
	ld.shared.f32 	%f227, [%r108+8];
	ld.local.f32 	%f228, [%rd21+8];
	fma.rn.f32 	%f229, %f16, %f227, %f228;
	st.local.f32 	[%rd21+8], %f229;
	ld.shared.f32 	%f230, [%r108+12];
	ld.local.f32 	%f231, [%rd21+12];
	fma.rn.f32 	%f232, %f16, %f230, %f231;
	st.local.f32 	[%rd21+12], %f232;
	add.s32 	%r119, %r119, 4;
$L__BB2_30:
	setp.eq.s32 	%p35, %r15, 0;
	@%p35 bra 	$L__BB2_34;
	setp.eq.s32 	%p36, %r15, 1;
	shl.b32 	%r109, %r119, 2;
	add.s32 	%r37, %r8, %r109;
	ld.shared.f32 	%f233, [%r37];
	mul.wide.u32 	%rd22, %r119, 4;
	add.s64 	%rd4, %rd1, %rd22;
	ld.local.f32 	%f234, [%rd4];
	fma.rn.f32 	%f235, %f16, %f233, %f234;
	st.local.f32 	[%rd4], %f235;
	@%p36 bra 	$L__BB2_34;
	setp.eq.s32 	%p37, %r15, 2;
	ld.shared.f32 	%f236, [%r37+4];
	ld.local.f32 	%f237, [%rd4+4];
	fma.rn.f32 	%f238, %f16, %f236, %f237;
	st.local.f32 	[%rd4+4], %f238;
	@%p37 bra 	$L__BB2_34;
	ld.shared.f32 	%f239, [%r37+8];
	ld.local.f32 	%f240, [%rd4+8];
	fma.rn.f32 	%f241, %f16, %f239, %f240;
	st.local.f32 	[%rd4+8], %f241;
$L__BB2_34:
	add.s32 	%r111, %r111, 1;
	setp.ne.s32 	%p38, %r111, %r43;
	@%p38 bra 	$L__BB2_4;
	setp.ge.u32 	%p39, %r3, %r40;
	@%p39 bra 	$L__BB2_37;
	mov.b32 	%f242, %r29;
	mad.lo.s32 	%r110, %r40, %r46, %r9;
	mul.wide.u32 	%rd23, %r3, 4;
	add.s64 	%rd24, %rd1, %rd23;
	ld.local.f32 	%f243, [%rd24];
	div.rn.f32 	%f244, %f243, %f242;
	cvta.to.global.u64 	%rd25, %rd8;
	mul.wide.s32 	%rd26, %r110, 4;
	add.s64 	%rd27, %rd25, %rd26;
	st.global.f32 	[%rd27], %f244;
$L__BB2_37:
	ret;

}
	// .globl	_Z27advanced_sync_matmul_kernelPKfS0_Pfiii
.visible .entry _Z27advanced_sync_matmul_kernelPKfS0_Pfiii(
	.param .u64 .ptr .align 1 _Z27advanced_sync_matmul_kernelPKfS0_Pfiii_param_0,
	.param .u64 .ptr .align 1 _Z27advanced_sync_matmul_kernelPKfS0_Pfiii_param_1,
	.param .u64 .ptr .align 1 _Z27advanced_sync_matmul_kernelPKfS0_Pfiii_param_2,
	.param .u32 _Z27advanced_sync_matmul_kernelPKfS0_Pfiii_param_3,
	.param .u32 _Z27advanced_sync_matmul_kernelPKfS0_Pfiii_param_4,
	.param .u32 _Z27advanced_sync_matmul_kernelPKfS0_Pfiii_param_5
)
.maxntid 256
.minnctapersm 4
{
	.reg .pred 	%p<13>;
	.reg .b32 	%r<41>;
	.reg .b32 	%f<29>;
	.reg .b64 	%rd<13>;
	// demoted variable
	.shared .align 4 .b8 _ZZ27advanced_sync_matmul_kernelPKfS0_PfiiiE6tile_a[1088];
	// demoted variable
	.shared .align 4 .b8 _ZZ27advanced_sync_matmul_kernelPKfS0_PfiiiE6tile_b[1088];
	ld.param.u64 	%rd3, [_Z27advanced_sync_matmul_kernelPKfS0_Pfiii_param_0];
	ld.param.u64 	%rd4, [_Z27advanced_sync_matmul_kernelPKfS0_Pfiii_param_1];
	ld.param.u64 	%rd5, [_Z27advanced_sync_matmul_kernelPKfS0_Pfiii_param_2];
	ld.param.u32 	%r18, [_Z27advanced_sync_matmul_kernelPKfS0_Pfiii_param_3];
	ld.param.u32 	%r19, [_Z27advanced_sync_matmul_kernelPKfS0_Pfiii_param_4];
	ld.param.u32 	%r20, [_Z27advanced_sync_matmul_kernelPKfS0_Pfiii_param_5];
	mov.u32 	%r21, %ctaid.y;
	shl.b32 	%r22, %r21, 4;
	mov.u32 	%r1, %tid.y;
	add.s32 	%r2, %r22, %r1;
	mov.u32 	%r23, %ctaid.x;
	shl.b32 	%r24, %r23, 4;
	mov.u32 	%r3, %tid.x;
	add.s32 	%r4, %r24, %r3;
	setp.lt.s32 	%p1, %r20, 1;
	mov.f32 	%f27, 0f00000000;
	@%p1 bra 	$L__BB3_9;
	mul.lo.s32 	%r26, %r1, 68;
	mov.u32 	%r27, _ZZ27advanced_sync_matmul_kernelPKfS0_PfiiiE6tile_a;
	add.s32 	%r5, %r27, %r26;
	shl.b32 	%r28, %r3, 2;
	add.s32 	%r6, %r5, %r28;
	mul.lo.s32 	%r7, %r20, %r2;
	mov.u32 	%r29, _ZZ27advanced_sync_matmul_kernelPKfS0_PfiiiE6tile_b;
	add.s32 	%r30, %r29, %r26;
	add.s32 	%r8, %r30, %r28;
	add.s32 	%r31, %r28, %r29;
	add.s32 	%r9, %r31, 136;
	cvta.to.global.u64 	%rd1, %rd3;
	cvta.to.global.u64 	%rd2, %rd4;
	mov.f32 	%f27, 0f00000000;
	mov.b32 	%r38, 0;
$L__BB3_2:
	setp.ge.s32 	%p2, %r2, %r18;
	add.s32 	%r11, %r38, %r3;
	setp.ge.u32 	%p3, %r11, %r20;
	mov.f32 	%f25, 0f00000000;
	or.pred  	%p4, %p2, %p3;
	@%p4 bra 	$L__BB3_4;
	add.s32 	%r33, %r11, %r7;
	mul.wide.u32 	%rd6, %r33, 4;
	add.s64 	%rd7, %rd1, %rd6;
	ld.global.nc.f32 	%f25, [%rd7];
$L__BB3_4:
	setp.ge.s32 	%p5, %r4, %r19;
	st.shared.f32 	[%r6], %f25;
	add.s32 	%r12, %r38, %r1;
	setp.ge.u32 	%p6, %r12, %r20;
	mov.f32 	%f26, 0f00000000;
	or.pred  	%p7, %p5, %p6;
	@%p7 bra 	$L__BB3_6;
	mad.lo.s32 	%r34, %r12, %r19, %r4;
	mul.wide.u32 	%rd8, %r34, 4;
	add.s64 	%rd9, %rd2, %rd8;
	ld.global.nc.f32 	%f26, [%rd9];
$L__BB3_6:
	st.shared.f32 	[%r8], %f26;
	bar.sync 	0;
	mov.b32 	%r40, 8;
	mov.u32 	%r39, %r9;
$L__BB3_7:
	.pragma "nounroll";
	add.s32 	%r36, %r5, %r40;
	ld.shared.f32 	%f13, [%r36+-8];
	ld.shared.f32 	%f14, [%r39+-136];
	fma.rn.f32 	%f15, %f13, %f14, %f27;
	ld.shared.f32 	%f16, [%r36+-4];
	ld.shared.f32 	%f17, [%r39+-68];
	fma.rn.f32 	%f18, %f16, %f17, %f15;
	ld.shared.f32 	%f19, [%r36];
	ld.shared.f32 	%f20, [%r39];
	fma.rn.f32 	%f21, %f19, %f20, %f18;
	ld.shared.f32 	%f22, [%r36+4];
	ld.shared.f32 	%f23, [%r39+68];
	fma.rn.f32 	%f27, %f22, %f23, %f21;
	add.s32 	%r40, %r40, 16;
	add.s32 	%r39, %r39, 272;
	setp.ne.s32 	%p8, %r40, 72;
	@%p8 bra 	$L__BB3_7;
	bar.sync 	0;
	add.s32 	%r38, %r38, 16;
	setp.lt.s32 	%p9, %r38, %r20;
	@%p9 bra 	$L__BB3_2;
$L__BB3_9:
	setp.ge.s32 	%p10, %r2, %r18;
	setp.ge.s32 	%p11, %r4, %r19;
	or.pred  	%p12, %p10, %p11;
	@%p12 bra 	$L__BB3_11;
	mad.lo.s32 	%r37, %r19, %r2, %r4;
	cvta.to.global.u64 	%rd10, %rd5;
	mul.wide.s32 	%rd11, %r37, 4;
	add.s64 	%rd12, %rd10, %rd11;
	st.global.f32 	[%rd12], %f27;
$L__BB3_11:
	ret;

}
	// .globl	_Z24warp_sync_softmax_kernelPKfPfii
.visible .entry _Z24warp_sync_softmax_kernelPKfPfii(
	.param .u64 .ptr .align 1 _Z24warp_sync_softmax_kernelPKfPfii_param_0,
	.param .u64 .ptr .align 1 _Z24warp_sync_softmax_kernelPKfPfii_param_1,
	.param .u32 _Z24warp_sync_softmax_kernelPKfPfii_param_2,
	.param .u32 _Z24warp_sync_softmax_kernelPKfPfii_param_3
)
{
	.reg .pred 	%p<14>;
	.reg .b32 	%r<34>;
	.reg .b32 	%f<38>;
	.reg .b64 	%rd<8>;

	ld.param.u64 	%rd1, [_Z24warp_sync_softmax_kernelPKfPfii_param_0];
	ld.param.u64 	%rd2, [_Z24warp_sync_softmax_kernelPKfPfii_param_1];
	ld.param.u32 	%r2, [_Z24warp_sync_softmax_kernelPKfPfii_param_3];
	mov.u32 	%r3, %ctaid.y;
	mov.u32 	%r4, %ntid.x;
	mov.u32 	%r5, %tid.x;
	mad.lo.s32 	%r1, %r3, %r4, %r5;
	setp.ge.s32 	%p1, %r1, %r2;
	@%p1 bra 	$L__BB4_2;
	cvta.to.global.u64 	%rd3, %rd2;
	cvta.to.global.u64 	%rd4, %rd1;
	mov.u32 	%r6, %ctaid.x;
	mad.lo.s32 	%r7, %r2, %r6, %r1;
	mul.wide.u32 	%rd5, %r7, 4;
	add.s64 	%rd6, %rd4, %rd5;
	ld.global.nc.f32 	%f1, [%rd6];
	mov.b32 	%r8, %f1;
	shfl.sync.down.b32	%r9|%p2, %r8, 16, 31, -1;
	mov.b32 	%f2, %r9;
	max.f32 	%f3, %f1, %f2;
	mov.b32 	%r10, %f3;
	shfl.sync.down.b32	%r11|%p3, %r10, 8, 31, -1;
	mov.b32 	%f4, %r11;
	max.f32 	%f5, %f3, %f4;
	mov.b32 	%r12, %f5;
	shfl.sync.down.b32	%r13|%p4, %r12, 4, 31, -1;
	mov.b32 	%f6, %r13;
	max.f32 	%f7, %f5, %f6;
	mov.b32 	%r14, %f7;
	shfl.sync.down.b32	%r15|%p5, %r14, 2, 31, -1;
	mov.b32 	%f8, %r15;
	max.f32 	%f9, %f7, %f8;
	mov.b32 	%r16, %f9;
	shfl.sync.down.b32	%r17|%p6, %r16, 1, 31, -1;
	mov.b32 	%f10, %r17;
	max.f32 	%f11, %f9, %f10;
	mov.b32 	%r18, %f11;
	shfl.sync.idx.b32	%r19|%p7, %r18, 0, 31, -1;
	mov.b32 	%f12, %r19;
	sub.f32 	%f13, %f1, %f12;
	fma.rn.f32 	%f14, %f13, 0f3BBB989D, 0f3F000000;
	cvt.sat.f32.f32 	%f15, %f14;
	mov.f32 	%f16, 0f4B400001;
	mov.f32 	%f17, 0f437C0000;
	fma.rm.f32 	%f18, %f15, %f17, %f16;
	add.f32 	%f19, %f18, 0fCB40007F;
	neg.f32 	%f20, %f19;
	fma.rn.f32 	%f21, %f13, 0f3FB8AA3B, %f20;
	fma.rn.f32 	%f22, %f13, 0f32A57060, %f21;
	mov.b32 	%r20, %f18;
	shl.b32 	%r21, %r20, 23;
	mov.b32 	%f23, %r21;
	ex2.approx.ftz.f32 	%f24, %f22;
	mul.f32 	%f25, %f24, %f23;
	mov.b32 	%r22, %f25;
	shfl.sync.down.b32	%r23|%p8, %r22, 16, 31, -1;
	mov.b32 	%f26, %r23;
	add.f32 	%f27, %f25, %f26;
	mov.b32 	%r24, %f27;
	shfl.sync.down.b32	%r25|%p9, %r24, 8, 31, -1;
	mov.b32 	%f28, %r25;
	add.f32 	%f29, %f27, %f28;
	mov.b32 	%r26, %f29;
	shfl.sync.down.b32	%r27|%p10, %r26, 4, 31, -1;
	mov.b32 	%f30, %r27;
	add.f32 	%f31, %f29, %f30;
	mov.b32 	%r28, %f31;
	shfl.sync.down.b32	%r29|%p11, %r28, 2, 31, -1;
	mov.b32 	%f32, %r29;
	add.f32 	%f33, %f31, %f32;
	mov.b32 	%r30, %f33;
	shfl.sync.down.b32	%r31|%p12, %r30, 1, 31, -1;
	mov.b32 	%f34, %r31;
	add.f32 	%f35, %f33, %f34;
	mov.b32 	%r32, %f35;
	shfl.sync.idx.b32	%r33|%p13, %r32, 0, 31, -1;
	mov.b32 	%f36, %r33;
	div.rn.f32 	%f37, %f25, %f36;
	add.s64 	%rd7, %rd3, %rd5;
	st.global.f32 	[%rd7], %f37;
$L__BB4_2:
	ret;

}
	// .globl	_Z28block_sync_layer_norm_kernelPKfS0_S0_Pfiif
.visible .entry _Z28block_sync_layer_norm_kernelPKfS0_S0_Pfiif(
	.param .u64 .ptr .align 1 _Z28block_sync_layer_norm_kernelPKfS0_S0_Pfiif_param_0,
	.param .u64 .ptr .align 1 _Z28block_sync_layer_norm_kernelPKfS0_S0_Pfiif_param_1,
	.param .u64 .ptr .align 1 _Z28block_sync_layer_norm_kernelPKfS0_S0_Pfiif_param_2,
	.param .u64 .ptr .align 1 _Z28block_sync_layer_norm_kernelPKfS0_S0_Pfiif_param_3,
	.param .u32 _Z28block_sync_layer_norm_kernelPKfS0_S0_Pfiif_param_4,
	.param .u32 _Z28block_sync_layer_norm_kernelPKfS0_S0_Pfiif_param_5,
	.param .f32 _Z28block_sync_layer_norm_kernelPKfS0_S0_Pfiif_param_6
)
{
	.reg .pred 	%p<22>;
	.reg .b32 	%r<19>;
	.reg .b32 	%f<58>;
	.reg .b64 	%rd<16>;

	ld.param.u64 	%rd1, [_Z28block_sync_layer_norm_kernelPKfS0_S0_Pfiif_param_0];
	ld.param.u64 	%rd2, [_Z28block_sync_layer_norm_kernelPKfS0_S0_Pfiif_param_1];
	ld.param.u64 	%rd3, [_Z28block_sync_layer_norm_kernelPKfS0_S0_Pfiif_param_2];
	ld.param.u64 	%rd4, [_Z28block_sync_layer_norm_kernelPKfS0_S0_Pfiif_param_3];
	ld.param.u32 	%r9, [_Z28block_sync_layer_norm_kernelPKfS0_S0_Pfiif_param_5];
	ld.param.f32 	%f4, [_Z28block_sync_layer_norm_kernelPKfS0_S0_Pfiif_param_6];
	mov.u32 	%r1, %tid.x;
	setp.ge.s32 	%p1, %r1, %r9;
	@%p1 bra 	$L__BB5_38;
	cvta.to.global.u64 	%rd5, %rd1;
	mov.u32 	%r10, %ctaid.x;
	mad.lo.s32 	%r2, %r9, %r10, %r1;
	mul.wide.u32 	%rd6, %r2, 4;
	add.s64 	%rd7, %rd5, %rd6;
	ld.global.nc.f32 	%f1, [%rd7];
	shl.b32 	%r11, %r1, 2;
	mov.u32 	%r12, shared_mem;
	add.s32 	%r3, %r12, %r11;
	st.shared.f32 	[%r3], %f1;
	barrier.sync 	0;
	mov.u32 	%r4, %ntid.x;
	st.shared.f32 	[%r3], %f1;
	bar.sync 	0;
	setp.lt.u32 	%p2, %r4, 66;
	@%p2 bra 	$L__BB5_6;
	mov.u32 	%r17, %r4;
$L__BB5_3:
	shr.u32 	%r6, %r17, 1;
	setp.ge.u32 	%p3, %r1, %r6;
	@%p3 bra 	$L__BB5_5;
	ld.shared.f32 	%f5, [%r3];
	shl.b32 	%r13, %r6, 2;
	add.s32 	%r14, %r3, %r13;
	ld.shared.f32 	%f6, [%r14];
	add.f32 	%f7, %f5, %f6;
	st.shared.f32 	[%r3], %f7;
$L__BB5_5:
	bar.sync 	0;
	setp.gt.u32 	%p4, %r17, 131;
	mov.u32 	%r17, %r6;
	@%p4 bra 	$L__BB5_3;
$L__BB5_6:
	setp.gt.u32 	%p5, %r1, 31;
	@%p5 bra 	$L__BB5_19;
	setp.lt.u32 	%p6, %r4, 64;
	@%p6 bra 	$L__BB5_9;
	ld.volatile.shared.f32 	%f8, [%r3];
	ld.volatile.shared.f32 	%f9, [%r3+128];
	add.f32 	%f10, %f8, %f9;
	st.volatile.shared.f32 	[%r3], %f10;
	bra.uni 	$L__BB5_10;
$L__BB5_9:
	setp.lt.u32 	%p7, %r4, 32;
	@%p7 bra 	$L__BB5_11;
$L__BB5_10:
	ld.volatile.shared.f32 	%f11, [%r3];
	ld.volatile.shared.f32 	%f12, [%r3+64];
	add.f32 	%f13, %f11, %f12;
	st.volatile.shared.f32 	[%r3], %f13;
	bra.uni 	$L__BB5_12;
$L__BB5_11:
	setp.lt.u32 	%p8, %r4, 16;
	@%p8 bra 	$L__BB5_13;
$L__BB5_12:
	ld.volatile.shared.f32 	%f14, [%r3];
	ld.volatile.shared.f32 	%f15, [%r3+32];
	add.f32 	%f16, %f14, %f15;
	st.volatile.shared.f32 	[%r3], %f16;
	bra.uni 	$L__BB5_14;
$L__BB5_13:
	setp.lt.u32 	%p9, %r4, 8;
	@%p9 bra 	$L__BB5_15;
$L__BB5_14:
	ld.volatile.shared.f32 	%f17, [%r3];
	ld.volatile.shared.f32 	%f18, [%r3+16];
	add.f32 	%f19, %f17, %f18;
	st.volatile.shared.f32 	[%r3], %f19;
	bra.uni 	$L__BB5_16;
$L__BB5_15:
	setp.lt.u32 	%p10, %r4, 4;
	@%p10 bra 	$L__BB5_17;
$L__BB5_16:
	ld.volatile.shared.f32 	%f20, [%r3];
	ld.volatile.shared.f32 	%f21, [%r3+8];
	add.f32 	%f22, %f20, %f21;
	st.volatile.shared.f32 	[%r3], %f22;
	bra.uni 	$L__BB5_18;
$L__BB5_17:
	setp.lt.u32 	%p11, %r4, 2;
	@%p11 bra 	$L__BB5_19;
$L__BB5_18:
	ld.volatile.shared.f32 	%f23, [%r3];
	ld.volatile.shared.f32 	%f24, [%r3+4];
	add.f32 	%f25, %f23, %f24;
	st.volatile.shared.f32 	[%r3], %f25;
$L__BB5_19:
	setp.lt.u32 	%p12, %r4, 66;
	ld.shared.f32 	%f26, [shared_mem];
	cvt.rn.f32.u32 	%f2, %r9;
	div.rn.f32 	%f27, %f26, %f2;
	sub.f32 	%f3, %f1, %f27;
	mul.f32 	%f28, %f3, %f3;
	st.shared.f32 	[%r3], %f28;
	bar.sync 	0;
	@%p12 bra 	$L__BB5_24;
	mov.u32 	%r18, %r4;
$L__BB5_21:
	shr.u32 	%r8, %r18, 1;
	setp.ge.u32 	%p13, %r1, %r8;
	@%p13 bra 	$L__BB5_23;
	ld.shared.f32 	%f29, [%r3];
	shl.b32 	%r15, %r8, 2;
	add.s32 	%r16, %r3, %r15;
	ld.shared.f32 	%f30, [%r16];
	add.f32 	%f31, %f29, %f30;
	st.shared.f32 	[%r3], %f31;
$L__BB5_23:
	bar.sync 	0;
	setp.gt.u32 	%p14, %r18, 131;
	mov.u32 	%r18, %r8;
	@%p14 bra 	$L__BB5_21;
$L__BB5_24:
	setp.gt.u32 	%p15, %r1, 31;
	@%p15 bra 	$L__BB5_37;
	setp.lt.u32 	%p16, %r4, 64;
	@%p16 bra 	$L__BB5_27;
	ld.volatile.shared.f32 	%f32, [%r3];
	ld.volatile.shared.f32 	%f33, [%r3+128];
	add.f32 	%f34, %f32, %f33;
	st.volatile.shared.f32 	[%r3], %f34;
	bra.uni 	$L__BB5_28;
$L__BB5_27:
	setp.lt.u32 	%p17, %r4, 32;
	@%p17 bra 	$L__BB5_29;
$L__BB5_28:
	ld.volatile.shared.f32 	%f35, [%r3];
	ld.volatile.shared.f32 	%f36, [%r3+64];
	add.f32 	%f37, %f35, %f36;
	st.volatile.shared.f32 	[%r3], %f37;
	bra.uni 	$L__BB5_30;
$L__BB5_29:
	setp.lt.u32 	%p18, %r4, 16;
	@%p18 bra 	$L__BB5_31;
$L__BB5_30:
	ld.volatile.shared.f32 	%f38, [%r3];
	ld.volatile.shared.f32 	%f39, [%r3+32];
	add.f32 	%f40, %f38, %f39;
	st.volatile.shared.f32 	[%r3], %f40;
	bra.uni 	$L__BB5_32;
$L__BB5_31:
	setp.lt.u32 	%p19, %r4, 8;
	@%p19 bra 	$L__BB5_33;
$L__BB5_32:
	ld.volatile.shared.f32 	%f41, [%r3];
	ld.volatile.shared.f32 	%f42, [%r3+16];
	add.f32 	%f43, %f41, %f42;
	st.volatile.shared.f32 	[%r3], %f43;
	bra.uni 	$L__BB5_34;
$L__BB5_33:
	setp.lt.u32 	%p20, %r4, 4;
	@%p20 bra 	$L__BB5_35;
$L__BB5_34:
	ld.volatile.shared.f32 	%f44, [%r3];
	ld.volatile.shared.f32 	%f45, [%r3+8];
	add.f32 	%f46, %f44, %f45;
	st.volatile.shared.f32 	[%r3], %f46;
	bra.uni 	$L__BB5_36;
$L__BB5_35:
	setp.lt.u32 	%p21, %r4, 2;
	@%p21 bra 	$L__BB5_37;
$L__BB5_36:
	ld.volatile.shared.f32 	%f47, [%r3];
	ld.volatile.shared.f32 	%f48, [%r3+4];
	add.f32 	%f49, %f47, %f48;
	st.volatile.shared.f32 	[%r3], %f49;
$L__BB5_37:
	ld.shared.f32 	%f50, [shared_mem];
	div.rn.f32 	%f51, %f50, %f2;
	add.f32 	%f52, %f4, %f51;
	sqrt.rn.f32 	%f53, %f52;
	div.rn.f32 	%f54, %f3, %f53;
	cvta.to.global.u64 	%rd8, %rd2;
	mul.wide.u32 	%rd9, %r1, 4;
	add.s64 	%rd10, %rd8, %rd9;
	ld.global.nc.f32 	%f55, [%rd10];
	cvta.to.global.u64 	%rd11, %rd3;
	add.s64 	%rd12, %rd11, %rd9;
	ld.global.nc.f32 	%f56, [%rd12];
	fma.rn.f32 	%f57, %f54, %f55, %f56;
	cvta.to.global.u64 	%rd13, %rd4;
	add.s64 	%rd15, %rd13, %rd6;
	st.global.f32 	[%rd15], %f57;
$L__BB5_38:
	ret;

}
	// .globl	_Z17async_sync_kernelPKfPfi
.visible .entry _Z17async_sync_kernelPKfPfi(
	.param .u64 .ptr .align 1 _Z17async_sync_kernelPKfPfi_param_0,
	.param .u64 .ptr .align 1 _Z17async_sync_kernelPKfPfi_param_1,
	.param .u32 _Z17async_sync_kernelPKfPfi_param_2
)
{
	.reg .pred 	%p<2>;
	.reg .b32 	%r<6>;
	.reg .b32 	%f<5>;
	.reg .b64 	%rd<8>;

	ld.param.u64 	%rd1, [_Z17async_sync_kernelPKfPfi_param_0];
	ld.param.u64 	%rd2, [_Z17async_sync_kernelPKfPfi_param_1];
	ld.param.u32 	%r2, [_Z17async_sync_kernelPKfPfi_param_2];
	mov.u32 	%r3, %ctaid.x;
	mov.u32 	%r4, %ntid.x;
	mov.u32 	%r5, %tid.x;
	mad.lo.s32 	%r1, %r3, %r4, %r5;
	setp.ge.s32 	%p1, %r1, %r2;
	@%p1 bra 	$L__BB6_2;
	cvta.to.global.u64 	%rd3, %rd1;
	cvta.to.global.u64 	%rd4, %rd2;
	mul.wide.s32 	%rd5, %r1, 4;
	add.s64 	%rd6, %rd3, %rd5;
	ld.global.nc.f32 	%f1, [%rd6];
	add.f32 	%f2, %f1, %f1;
	fma.rn.f32 	%f3, %f1, %f1, %f2;
	add.f32 	%f4, %f3, 0f3F800000;
	add.s64 	%rd7, %rd4, %rd5;
	st.global.f32 	[%rd7], %f4;
$L__BB6_2:
	ret;

}


// ===== COMPILED SASS (sm_100) =====

	.target	sm_100

	.elftype	@"ET_EXEC"


//--------------------- .note.nv.tkinfo           --------------------------
	.section	.note.nv.tkinfo,"",@"SHT_NOTE"
	.sectionflags	@"SHF_NOTE_NV_TKINFO"
	.tkinfo
        /*0018*/ 	.word	0x00000002
        /*0030*/ 	.string	""
        /*0030*/ 	.string	"ptxas"
        /*0030*/ 	.string	"Cuda compilation tools, release 13.0, V13.0.88"
        /*0030*/ 	.string	"Build cuda_13.0.r13.0/compiler.36424714_0"
        /*0030*/ 	.string	"-arch sm_100 -m 64 "



//--------------------- .note.nv.cuinfo           --------------------------
	.section	.note.nv.cuinfo,"",@"SHT_NOTE"
	.sectionflags	@"SHF_NOTE_NV_CUINFO"
        /*0018*/ 	.short	0x0002
        /*001a*/ 	.short	0x0064
        /*001c*/ 	.short	0x0082
	.zero		2


//--------------------- .nv.info                  --------------------------
	.section	.nv.info,"",@"SHT_CUDA_INFO"
	.align	4


	//----- nvinfo : EIATTR_REGCOUNT
	.align		4
        /*0000*/ 	.byte	0x04, 0x2f
        /*0002*/ 	.short	(.L_1 - .L_0)
	.align		4
.L_0:
        /*0004*/ 	.word	index@(_Z30advanced_sync_attention_kernelPKfS0_S0_Pfiiii)
        /*0008*/ 	.word	0x0000002d


	//----- nvinfo : EIATTR_FRAME_SIZE
	.align		4
.L_1:
        /*000c*/ 	.byte	0x04, 0x11
        /*000e*/ 	.short	(.L_3 - .L_2)
	.align		4
.L_2:
        /*0010*/ 	.word	index@($__internal_8_$__cuda_sm3x_div_rn_noftz_f32_slowpath)
        /*0014*/ 	.word	0x00000400


	//----- nvinfo : EIATTR_FRAME_SIZE
	.align		4
.L_3:
        /*0018*/ 	.byte	0x04, 0x11
        /*001a*/ 	.short	(.L_5 - .L_4)
	.align		4
.L_4:
        /*001c*/ 	.word	index@($__internal_7_$__cuda_sm20_sqrt_rn_f32_slowpath)
        /*0020*/ 	.word	0x00000400


	//----- nvinfo : EIATTR_FRAME_SIZE
	.align		4
.L_5:
        /*0024*/ 	.byte	0x04, 0x11
        /*0026*/ 	.short	(.L_7 - .L_6)
	.align		4
.L_6:
        /*0028*/ 	.word	index@(_Z30advanced_sync_attention_kernelPKfS0_S0_Pfiiii)
        /*002c*/ 	.word	0x00000400


	//----- nvinfo : EIATTR_REGCOUNT
	.align		4
.L_7:
        /*0030*/ 	.byte	0x04, 0x2f
        /*0032*/ 	.short	(.L_9 - .L_8)
	.align		4
.L_8:
        /*0034*/ 	.word	index@(_Z27block_sync_attention_kernelPKfS0_S0_Pfiiii)
        /*0038*/ 	.word	0x00000034


	//----- nvinfo : EIATTR_FRAME_SIZE
	.align		4
.L_9:
        /*003c*/ 	.byte	0x04, 0x11
        /*003e*/ 	.short	(.L_11 - .L_10)
	.align		4
.L_10:
        /*0040*/ 	.word	index@($__internal_6_$__cuda_sm3x_div_rn_noftz_f32_slowpath)
        /*0044*/ 	.word	0x00000200


	//----- nvinfo : EIATTR_FRAME_SIZE
	.align		4
.L_11:
        /*0048*/ 	.byte	0x04, 0x11
        /*004a*/ 	.short	(.L_13 - .L_12)
	.align		4
.L_12:
        /*004c*/ 	.word	index@($__internal_5_$__cuda_sm20_sqrt_rn_f32_slowpath)
        /*0050*/ 	.word	0x00000200


	//----- nvinfo : EIATTR_FRAME_SIZE
	.align		4
.L_13:
        /*0054*/ 	.byte	0x04, 0x11
        /*0056*/ 	.short	(.L_15 - .L_14)
	.align		4
.L_14:
        /*0058*/ 	.word	index@(_Z27block_sync_attention_kernelPKfS0_S0_Pfiiii)
        /*005c*/ 	.word	0x00000200


	//----- nvinfo : EIATTR_REGCOUNT
	.align		4
.L_15:
        /*0060*/ 	.byte	0x04, 0x2f
        /*0062*/ 	.short	(.L_17 - .L_16)
	.align		4
.L_16:
        /*0064*/ 	.word	index@(_Z26grid_sync_attention_kernelPKfS0_S0_Pfiiii)
        /*0068*/ 	.word	0x00000020


	//----- nvinfo : EIATTR_FRAME_SIZE
	.align		4
.L_17:
        /*006c*/ 	.byte	0x04, 0x11
        /*006e*/ 	.short	(.L_19 - .L_18)
	.align		4
.L_18:
        /*0070*/ 	.word	index@($__internal_4_$__cuda_sm3x_div_rn_noftz_f32_slowpath)
        /*0074*/ 	.word	0x00000100


	//----- nvinfo : EIATTR_FRAME_SIZE
	.align		4
.L_19:
        /*0078*/ 	.byte	0x04, 0x11
        /*007a*/ 	.short	(.L_21 - .L_20)
	.align		4
.L_20:
        /*007c*/ 	.word	index@($__internal_3_$__cuda_sm20_sqrt_rn_f32_slowpath)
        /*0080*/ 	.word	0x00000100


	//----- nvinfo : EIATTR_FRAME_SIZE
	.align		4
.L_21:
        /*0084*/ 	.byte	0x04, 0x11
        /*0086*/ 	.short	(.L_23 - .L_22)
	.align		4
.L_22:
        /*0088*/ 	.word	index@(_Z26grid_sync_attention_kernelPKfS0_S0_Pfiiii)
        /*008c*/ 	.word	0x00000100


	//----- nvinfo : EIATTR_REGCOUNT
	.align		4
.L_23:
        /*0090*/ 	.byte	0x04, 0x2f
        /*0092*/ 	.short	(.L_25 - .L_24)
	.align		4
.L_24:
        /*0094*/ 	.word	index@(_Z27advanced_sync_matmul_kernelPKfS0_Pfiii)
        /*0098*/ 	.word	0x00000015


	//----- nvinfo : EIATTR_FRAME_SIZE
	.align		4
.L_25:
        /*009c*/ 	.byte	0x04, 0x11
        /*009e*/ 	.short	(.L_27 - .L_26)
	.align		4
.L_26:
        /*00a0*/ 	.word	index@(_Z27advanced_sync_matmul_kernelPKfS0_Pfiii)
        /*00a4*/ 	.word	0x00000000


	//----- nvinfo : EIATTR_REGCOUNT
	.align		4
.L_27:
        /*00a8*/ 	.byte	0x04, 0x2f
        /*00aa*/ 	.short	(.L_29 - .L_28)
	.align		4
.L_28:
        /*00ac*/ 	.word	index@(_Z24warp_sync_softmax_kernelPKfPfii)
        /*00b0*/ 	.word	0x00000010


	//----- nvinfo : EIATTR_FRAME_SIZE
	.align		4
.L_29:
        /*00b4*/ 	.byte	0x04, 0x11
        /*00b6*/ 	.short	(.L_31 - .L_30)
	.align		4
.L_30:
        /*00b8*/ 	.word	index@($__internal_2_$__cuda_sm3x_div_rn_noftz_f32_slowpath)
        /*00bc*/ 	.word	0x00000000


	//----- nvinfo : EIATTR_FRAME_SIZE
	.align		4
.L_31:
        /*00c0*/ 	.byte	0x04, 0x11
        /*00c2*/ 	.short	(.L_33 - .L_32)
	.align		4
.L_32:
        /*00c4*/ 	.word	index@(_Z24warp_sync_softmax_kernelPKfPfii)
        /*00c8*/ 	.word	0x00000000


	//----- nvinfo : EIATTR_REGCOUNT
	.align		4
.L_33:
        /*00cc*/ 	.byte	0x04, 0x2f
        /*00ce*/ 	.short	(.L_35 - .L_34)
	.align		4
.L_34:
        /*00d0*/ 	.word	index@(_Z28block_sync_layer_norm_kernelPKfS0_S0_Pfiif)
        /*00d4*/ 	.word	0x00000016


	//----- nvinfo : EIATTR_FRAME_SIZE
	.align		4
.L_35:
        /*00d8*/ 	.byte	0x04, 0x11
        /*00da*/ 	.short	(.L_37 - .L_36)
	.align		4
.L_36:
        /*00dc*/ 	.word	index@($__internal_1_$__cuda_sm3x_div_rn_noftz_f32_slowpath)
        /*00e0*/ 	.word	0x00000000


	//----- nvinfo : EIATTR_FRAME_SIZE
	.align		4
.L_37:
        /*00e4*/ 	.byte	0x04, 0x11
        /*00e6*/ 	.short	(.L_39 - .L_38)
	.align		4
.L_38:
        /*00e8*/ 	.word	index@($__internal_0_$__cuda_sm20_sqrt_rn_f32_slowpath)
        /*00ec*/ 	.word	0x00000000


	//----- nvinfo : EIATTR_FRAME_SIZE
	.align		4
.L_39:
        /*00f0*/ 	.byte	0x04, 0x11
        /*00f2*/ 	.short	(.L_41 - .L_40)
	.align		4
.L_40:
        /*00f4*/ 	.word	index@(_Z28block_sync_layer_norm_kernelPKfS0_S0_Pfiif)
        /*00f8*/ 	.word	0x00000000


	//----- nvinfo : EIATTR_REGCOUNT
	.align		4
.L_41:
        /*00fc*/ 	.byte	0x04, 0x2f
        /*00fe*/ 	.short	(.L_43 - .L_42)
	.align		4
.L_42:
        /*0100*/ 	.word	index@(_Z17async_sync_kernelPKfPfi)
        /*0104*/ 	.word	0x0000000c


	//----- nvinfo : EIATTR_FRAME_SIZE
	.align		4
.L_43:
        /*0108*/ 	.byte	0x04, 0x11
        /*010a*/ 	.short	(.L_45 - .L_44)
	.align		4
.L_44:
        /*010c*/ 	.word	index@(_Z17async_sync_kernelPKfPfi)
        /*0110*/ 	.word	0x00000000


	//----- nvinfo : EIATTR_MIN_STACK_SIZE
	.align		4
.L_45:
        /*0114*/ 	.byte	0x04, 0x12
        /*0116*/ 	.short	(.L_47 - .L_46)
	.align		4
.L_46:
        /*0118*/ 	.word	index@(_Z17async_sync_kernelPKfPfi)
        /*011c*/ 	.word	0x00000000


	//----- nvinfo : EIATTR_MIN_STACK_SIZE
	.align		4
.L_47:
        /*0120*/ 	.byte	0x04, 0x12
        /*0122*/ 	.short	(.L_49 - .L_48)
	.align		4
.L_48:
        /*0124*/ 	.word	index@(_Z28block_sync_layer_norm_kernelPKfS0_S0_Pfiif)
        /*0128*/ 	.word	0x00000000


	//----- nvinfo : EIATTR_MIN_STACK_SIZE
	.align		4
.L_49:
        /*012c*/ 	.byte	0x04, 0x12
        /*012e*/ 	.short	(.L_51 - .L_50)
	.align		4
.L_50:
        /*0130*/ 	.word	index@(_Z24warp_sync_softmax_kernelPKfPfii)
        /*0134*/ 	.word	0x00000000


	//----- nvinfo : EIATTR_MIN_STACK_SIZE
	.align		4
.L_51:
        /*0138*/ 	.byte	0x04, 0x12
        /*013a*/ 	.short	(.L_53 - .L_52)
	.align		4
.L_52:
        /*013c*/ 	.word	index@(_Z27advanced_sync_matmul_kernelPKfS0_Pfiii)
        /*0140*/ 	.word	0x00000000


	//----- nvinfo : EIATTR_MIN_STACK_SIZE
	.align		4
.L_53:
        /*0144*/ 	.byte	0x04, 0x12
        /*0146*/ 	.short	(.L_55 - .L_54)
	.align		4
.L_54:
        /*0148*/ 	.word	index@(_Z26grid_sync_attention_kernelPKfS0_S0_Pfiiii)
        /*014c*/ 	.word	0x00000100


	//----- nvinfo : EIATTR_MIN_STACK_SIZE
	.align		4
.L_55:
        /*0150*/ 	.byte	0x04, 0x12
        /*0152*/ 	.short	(.L_57 - .L_56)
	.align		4
.L_56:
        /*0154*/ 	.word	index@(_Z27block_sync_attention_kernelPKfS0_S0_Pfiiii)
        /*0158*/ 	.word	0x00000200


	//----- nvinfo : EIATTR_MIN_STACK_SIZE
	.align		4
.L_57:
        /*015c*/ 	.byte	0x04, 0x12
        /*015e*/ 	.short	(.L_59 - .L_58)
	.align		4
.L_58:
        /*0160*/ 	.word	index@(_Z30advanced_sync_attention_kernelPKfS0_S0_Pfiiii)
        /*0164*/ 	.word	0x00000400
.L_59:


//--------------------- .nv.compat                --------------------------
	.section	.nv.compat,"",@"SHT_CUDA_COMPAT_INFO"
	.align	4
        /*0000*/ 	.byte	0x02, 0x09, 0x00, 0x00, 0x02, 0x02, 0x01, 0x00, 0x02, 0x05, 0x05, 0x00, 0x03, 0x07, 0x01, 0x01
        /*0010*/ 	.byte	0x02, 0x03, 0x00, 0x00, 0x02, 0x06, 0x01, 0x00, 0x04, 0x0b, 0x08, 0x00, 0x01, 0x00, 0x00, 0x00
        /*0020*/ 	.byte	0x00, 0x00, 0x00, 0x00


//--------------------- .nv.info._Z17async_sync_kernelPKfPfi --------------------------
	.section	.nv.info._Z17async_sync_kernelPKfPfi,"",@"SHT_CUDA_INFO"
	.sectionflags	@""
	.align	4


	//----- nvinfo : EIATTR_CUDA_API_VERSION
	.align		4
        /*0000*/ 	.byte	0x04, 0x37
        /*0002*/ 	.short	(.L_61 - .L_60)
.L_60:
        /*0004*/ 	.word	0x00000082


	//----- nvinfo : EIATTR_KPARAM_INFO
	.align		4
.L_61:
        /*0008*/ 	.byte	0x04, 0x17
        /*000a*/ 	.short	(.L_63 - .L_62)
.L_62:
        /*000c*/ 	.word	0x00000000
        /*0010*/ 	.short	0x0002
        /*0012*/ 	.short	0x0010
        /*0014*/ 	.byte	0x00, 0xf0, 0x11, 0x00


	//----- nvinfo : EIATTR_KPARAM_INFO
	.align		4
.L_63:
        /*0018*/ 	.byte	0x04, 0x17
        /*001a*/ 	.short	(.L_65 - .L_64)
.L_64:
        /*001c*/ 	.word	0x00000000
        /*0020*/ 	.short	0x0001
        /*0022*/ 	.short	0x0008
        /*0024*/ 	.byte	0x00, 0xf5, 0x21, 0x00


	//----- nvinfo : EIATTR_KPARAM_INFO
	.align		4
.L_65:
        /*0028*/ 	.byte	0x04, 0x17
        /*002a*/ 	.short	(.L_67 - .L_66)
.L_66:
        /*002c*/ 	.word	0x00000000
        /*0030*/ 	.short	0x0000
        /*0032*/ 	.short	0x0000
        /*0034*/ 	.byte	0x00, 0xf5, 0x21, 0x00


	//----- nvinfo : EIATTR_SPARSE_MMA_MASK
	.align		4
.L_67:
        /*0038*/ 	.byte	0x03, 0x50
        /*003a*/ 	.short	0x0000


	//----- nvinfo : EIATTR_MAXREG_COUNT
	.align		4
        /*003c*/ 	.byte	0x03, 0x1b
        /*003e*/ 	.short	0x00ff


	//----- nvinfo : EIATTR_MERCURY_ISA_VERSION
	.align		4
        /*0040*/ 	.byte	0x03, 0x5f
        /*0042*/ 	.short	0x0101


	//----- nvinfo : EIATTR_VRC_CTA_INIT_COUNT
	.align		4
        /*0044*/ 	.byte	0x02, 0x4a
	.zero		1
	.zero		1


	//----- nvinfo : EIATTR_EXIT_INSTR_OFFSETS
	.align		4
        /*0048*/ 	.byte	0x04, 0x1c
        /*004a*/ 	.short	(.L_69 - .L_68)


	//   ....[0]....
.L_68:
        /*004c*/ 	.word	0x00000070


	//   ....[1]....
        /*0050*/ 	.word	0x00000120


	//----- nvinfo : EIATTR_CBANK_PARAM_SIZE
	.align		4
.L_69:
        /*0054*/ 	.byte	0x03, 0x19
        /*0056*/ 	.short	0x0014


	//----- nvinfo : EIATTR_PARAM_CBANK
	.align		4
        /*0058*/ 	.byte	0x04, 0x0a
        /*005a*/ 	.short	(.L_71 - .L_70)
	.align		4
.L_70:
        /*005c*/ 	.word	index@(.nv.constant0._Z17async_sync_kernelPKfPfi)
        /*0060*/ 	.short	0x0380
        /*0062*/ 	.short	0x0014


	//----- nvinfo : EIATTR_SW_WAR
	.align		4
.L_71:
        /*0064*/ 	.byte	0x04, 0x36
        /*0066*/ 	.short	(.L_73 - .L_72)
.L_72:
        /*0068*/ 	.word	0x00000008
.L_73:


//--------------------- .nv.info._Z28block_sync_layer_norm_kernelPKfS0_S0_Pfiif --------------------------
	.section	.nv.info._Z28block_sync_layer_norm_kernelPKfS0_S0_Pfiif,"",@"SHT_CUDA_INFO"
	.sectionflags	@""
	.align	4


	//----- nvinfo : EIATTR_CUDA_API_VERSION
	.align		4
        /*0000*/ 	.byte	0x04, 0x37
        /*0002*/ 	.short	(.L_75 - .L_74)
.L_74:
        /*0004*/ 	.word	0x00000082


	//----- nvinfo : EIATTR_KPARAM_INFO
	.align		4
.L_75:
        /*0008*/ 	.byte	0x04, 0x17
        /*000a*/ 	.short	(.L_77 - .L_76)
.L_76:
        /*000c*/ 	.word	0x00000000
        /*0010*/ 	.short	0x0006
        /*0012*/ 	.short	0x0028
        /*0014*/ 	.byte	0x00, 0xf0, 0x11, 0x00


	//----- nvinfo : EIATTR_KPARAM_INFO
	.align		4
.L_77:
        /*0018*/ 	.byte	0x04, 0x17
        /*001a*/ 	.short	(.L_79 - .L_78)
.L_78:
        /*001c*/ 	.word	0x00000000
        /*0020*/ 	.short	0x0005
        /*0022*/ 	.short	0x0024
        /*0024*/ 	.byte	0x00, 0xf0, 0x11, 0x00


	//----- nvinfo : EIATTR_KPARAM_INFO
	.align		4
.L_79:
        /*0028*/ 	.byte	0x04, 0x17
        /*002a*/ 	.short	(.L_81 - .L_80)
.L_80:
        /*002c*/ 	.word	0x00000000
        /*0030*/ 	.short	0x0004
        /*0032*/ 	.short	0x0020
        /*0034*/ 	.byte	0x00, 0xf0, 0x11, 0x00


	//----- nvinfo : EIATTR_KPARAM_INFO
	.align		4
.L_81:
        /*0038*/ 	.byte	0x04, 0x17
        /*003a*/ 	.short	(.L_83 - .L_82)
.L_82:
        /*003c*/ 	.word	0x00000000
        /*0040*/ 	.short	0x0003
        /*0042*/ 	.short	0x0018
        /*0044*/ 	.byte	0x00, 0xf5, 0x21, 0x00


	//----- nvinfo : EIATTR_KPARAM_INFO
	.align		4
.L_83:
        /*0048*/ 	.byte	0x04, 0x17
        /*004a*/ 	.short	(.L_85 - .L_84)
.L_84:
        /*004c*/ 	.word	0x00000000
        /*0050*/ 	.short	0x0002
        /*0052*/ 	.short	0x0010
        /*0054*/ 	.byte	0x00, 0xf5, 0x21, 0x00


	//----- nvinfo : EIATTR_KPARAM_INFO
	.align		4
.L_85:
        /*0058*/ 	.byte	0x04, 0x17
        /*005a*/ 	.short	(.L_87 - .L_86)
.L_86:
        /*005c*/ 	.word	0x00000000
        /*0060*/ 	.short	0x0001
        /*0062*/ 	.short	0x0008
        /*0064*/ 	.byte	0x00, 0xf5, 0x21, 0x00


	//----- nvinfo : EIATTR_KPARAM_INFO
	.align		4
.L_87:
        /*0068*/ 	.byte	0x04, 0x17
        /*006a*/ 	.short	(.L_89 - .L_88)
.L_88:
        /*006c*/ 	.word	0x00000000
        /*0070*/ 	.short	0x0000
        /*0072*/ 	.short	0x0000
        /*0074*/ 	.byte	0x00, 0xf5, 0x21, 0x00


	//----- nvinfo : EIATTR_SPARSE_MMA_MASK
	.align		4
.L_89:
        /*0078*/ 	.byte	0x03, 0x50
        /*007a*/ 	.short	0x0000


	//----- nvinfo : EIATTR_MAXREG_COUNT
	.align		4
        /*007c*/ 	.byte	0x03, 0x1b
        /*007e*/ 	.short	0x00ff


	//----- nvinfo : EIATTR_NUM_BARRIERS
	.align		4
        /*0080*/ 	.byte	0x02, 0x4c
        /*0082*/ 	.byte	0x01
	.zero		1


	//----- nvinfo : EIATTR_MERCURY_ISA_VERSION
	.align		4
        /*0084*/ 	.byte	0x03, 0x5f
        /*0086*/ 	.short	0x0101


	//----- nvinfo : EIATTR_COOP_GROUP_MASK_REGIDS
	.align		4
        /*0088*/ 	.byte	0x04, 0x29
        /*008a*/ 	.short	(.L_91 - .L_90)


	//   ....[0]....
.L_90:
        /*008c*/ 	.word	0xffffffff


	//----- nvinfo : EIATTR_COOP_GROUP_INSTR_OFFSETS
	.align		4
.L_91:
        /*0090*/ 	.byte	0x04, 0x28
        /*0092*/ 	.short	(.L_93 - .L_92)


	//   ....[0]....
.L_92:
        /*0094*/ 	.word	0x00000130


	//----- nvinfo : EIATTR_VRC_CTA_INIT_COUNT
	.align		4
.L_93:
        /*0098*/ 	.byte	0x02, 0x4a
	.zero		1
	.zero		1


	//----- nvinfo : EIATTR_EXIT_INSTR_OFFSETS
	.align		4
        /*009c*/ 	.byte	0x04, 0x1c
        /*009e*/ 	.short	(.L_95 - .L_94)


	//   ....[0]....
.L_94:
        /*00a0*/ 	.word	0x00000040


	//   ....[1]....
        /*00a4*/ 	.word	0x00000d50


	//----- nvinfo : EIATTR_CRS_STACK_SIZE
	.align		4
.L_95:
        /*00a8*/ 	.byte	0x04, 0x1e
        /*00aa*/ 	.short	(.L_97 - .L_96)
.L_96:
        /*00ac*/ 	.word	0x00000000


	//----- nvinfo : EIATTR_CBANK_PARAM_SIZE
	.align		4
.L_97:
        /*00b0*/ 	.byte	0x03, 0x19
        /*00b2*/ 	.short	0x002c


	//----- nvinfo : EIATTR_PARAM_CBANK
	.align		4
        /*00b4*/ 	.byte	0x04, 0x0a
        /*00b6*/ 	.short	(.L_99 - .L_98)
	.align		4
.L_98:
        /*00b8*/ 	.word	index@(.nv.constant0._Z28block_sync_layer_norm_kernelPKfS0_S0_Pfiif)
        /*00bc*/ 	.short	0x0380
        /*00be*/ 	.short	0x002c


	//----- nvinfo : EIATTR_SW_WAR
	.align		4
.L_99:
        /*00c0*/ 	.byte	0x04, 0x36
        /*00c2*/ 	.short	(.L_101 - .L_100)
.L_100:
        /*00c4*/ 	.word	0x00000008
.L_101:


//--------------------- .nv.info._Z24warp_sync_softmax_kernelPKfPfii --------------------------
	.section	.nv.info._Z24warp_sync_softmax_kernelPKfPfii,"",@"SHT_CUDA_INFO"
	.sectionflags	@""
	.align	4


	//----- nvinfo : EIATTR_CUDA_API_VERSION
	.align		4
        /*0000*/ 	.byte	0x04, 0x37
        /*0002*/ 	.short	(.L_103 - .L_102)
.L_102:
        /*0004*/ 	.word	0x00000082


	//----- nvinfo : EIATTR_KPARAM_INFO
	.align		4
.L_103:
        /*0008*/ 	.byte	0x04, 0x17
        /*000a*/ 	.short	(.L_105 - .L_104)
.L_104:
        /*000c*/ 	.word	0x00000000
        /*0010*/ 	.short	0x0003
        /*0012*/ 	.short	0x0014
        /*0014*/ 	.byte	0x00, 0xf0, 0x11, 0x00


	//----- nvinfo : EIATTR_KPARAM_INFO
	.align		4
.L_105:
        /*0018*/ 	.byte	0x04, 0x17
        /*001a*/ 	.short	(.L_107 - .L_106)
.L_106:
        /*001c*/ 	.word	0x00000000
        /*0020*/ 	.short	0x0002
        /*0022*/ 	.short	0x0010
        /*0024*/ 	.byte	0x00, 0xf0, 0x11, 0x00


	//----- nvinfo : EIATTR_KPARAM_INFO
	.align		4
.L_107:
        /*0028*/ 	.byte	0x04, 0x17
        /*002a*/ 	.short	(.L_109 - .L_108)
.L_108:
        /*002c*/ 	.word	0x00000000
        /*0030*/ 	.short	0x0001
        /*0032*/ 	.short	0x0008
        /*0034*/ 	.byte	0x00, 0xf5, 0x21, 0x00


	//----- nvinfo : EIATTR_KPARAM_INFO
	.align		4
.L_109:
        /*0038*/ 	.byte	0x04, 0x17
        /*003a*/ 	.short	(.L_111 - .L_110)
.L_110:
        /*003c*/ 	.word	0x00000000
        /*0040*/ 	.short	0x0000
        /*0042*/ 	.short	0x0000
        /*0044*/ 	.byte	0x00, 0xf5, 0x21, 0x00


	//----- nvinfo : EIATTR_SPARSE_MMA_MASK
	.align		4
.L_111:
        /*0048*/ 	.byte	0x03, 0x50
        /*004a*/ 	.short	0x0000


	//----- nvinfo : EIATTR_MAXREG_COUNT
	.align		4
        /*004c*/ 	.byte	0x03, 0x1b
        /*004e*/ 	.short	0x00ff


	//----- nvinfo : EIATTR_MERCURY_ISA_VERSION
	.align		4
        /*0050*/ 	.byte	0x03, 0x5f
        /*0052*/ 	.short	0x0101


	//----- nvinfo : EIATTR_COOP_GROUP_MASK_REGIDS
	.align		4
        /*0054*/ 	.byte	0x04, 0x29
        /*0056*/ 	.short	(.L_113 - .L_112)


	//   ....[0]....
.L_112:
        /*0058*/ 	.word	0xffffffff


	//   ....[1]....
        /*005c*/ 	.word	0xffffffff


	//   ....[2]....
        /*0060*/ 	.word	0xffffffff


	//   ....[3]....
        /*0064*/ 	.word	0xffffffff


	//   ....[4]....
        /*0068*/ 	.word	0xffffffff


	//   ....[5]....
        /*006c*/ 	.word	0xffffffff


	//   ....[6]....
        /*0070*/ 	.word	0xffffffff


	//   ....[7]....
        /*0074*/ 	.word	0xffffffff


	//   ....[8]....
        /*0078*/ 	.word	0xffffffff


	//   ....[9]....
        /*007c*/ 	.word	0xffffffff


	//   ....[10]....
        /*0080*/ 	.word	0xffffffff


	//   ....[11]....
        /*0084*/ 	.word	0xffffffff


	//----- nvinfo : EIATTR_COOP_GROUP_INSTR_OFFSETS
	.align		4
.L_113:
        /*0088*/ 	.byte	0x04, 0x28
        /*008a*/ 	.short	(.L_115 - .L_114)


	//   ....[0]....
.L_114:
        /*008c*/ 	.word	0x00000110


	//   ....[1]....
        /*0090*/ 	.word	0x00000130


	//   ....[2]....
        /*0094*/ 	.word	0x00000150


	//   ....[3]....
        /*0098*/ 	.word	0x00000170


	//   ....[4]....
        /*009c*/ 	.word	0x00000190


	//   ....[5]....
        /*00a0*/ 	.word	0x000001b0


	//   ....[6]....
        /*00a4*/ 	.word	0x00000250


	//   ....[7]....
        /*00a8*/ 	.word	0x00000270


	//   ....[8]....
        /*00ac*/ 	.word	0x00000290


	//   ....[9]....
        /*00b0*/ 	.word	0x000002b0


	//   ....[10]....
        /*00b4*/ 	.word	0x000002d0


	//   ....[11]....
        /*00b8*/ 	.word	0x000002f0


	//----- nvinfo : EIATTR_VRC_CTA_INIT_COUNT
	.align		4
.L_115:
        /*00bc*/ 	.byte	0x02, 0x4a
	.zero		1
	.zero		1


	//----- nvinfo : EIATTR_EXIT_INSTR_OFFSETS
	.align		4
        /*00c0*/ 	.byte	0x04, 0x1c
        /*00c2*/ 	.short	(.L_117 - .L_116)


	//   ....[0]....
.L_116:
        /*00c4*/ 	.word	0x00000070


	//   ....[1]....
        /*00c8*/ 	.word	0x000003f0


	//----- nvinfo : EIATTR_CRS_STACK_SIZE
	.align		4
.L_117:
        /*00cc*/ 	.byte	0x04, 0x1e
        /*00ce*/ 	.short	(.L_119 - .L_118)
.L_118:
        /*00d0*/ 	.word	0x00000000


	//----- nvinfo : EIATTR_CBANK_PARAM_SIZE
	.align		4
.L_119:
        /*00d4*/ 	.byte	0x03, 0x19
        /*00d6*/ 	.short	0x0018


	//----- nvinfo : EIATTR_PARAM_CBANK
	.align		4
        /*00d8*/ 	.byte	0x04, 0x0a
        /*00da*/ 	.short	(.L_121 - .L_120)
	.align		4
.L_120:
        /*00dc*/ 	.word	index@(.nv.constant0._Z24warp_sync_softmax_kernelPKfPfii)
        /*00e0*/ 	.short	0x0380
        /*00e2*/ 	.short	0x0018


	//----- nvinfo : EIATTR_SW_WAR
	.align		4
.L_121:
        /*00e4*/ 	.byte	0x04, 0x36
        /*00e6*/ 	.short	(.L_123 - .L_122)
.L_122:
        /*00e8*/ 	.word	0x00000008
.L_123:


//--------------------- .nv.info._Z27advanced_sync_matmul_kernelPKfS0_Pfiii --------------------------
	.section	.nv.info._Z27advanced_sync_matmul_kernelPKfS0_Pfiii,"",@"SHT_CUDA_INFO"
	.sectionflags	@""
	.align	4


	//----- nvinfo : EIATTR_CUDA_API_VERSION
	.align		4
        /*0000*/ 	.byte	0x04, 0x37
        /*0002*/ 	.short	(.L_125 - .L_124)
.L_124:
        /*0004*/ 	.word	0x00000082


	//----- nvinfo : EIATTR_KPARAM_INFO
	.align		4
.L_125:
        /*0008*/ 	.byte	0x04, 0x17
        /*000a*/ 	.short	(.L_127 - .L_126)
.L_126:
        /*000c*/ 	.word	0x00000000
        /*0010*/ 	.short	0x0005
        /*0012*/ 	.short	0x0020
        /*0014*/ 	.byte	0x00, 0xf0, 0x11, 0x00


	//----- nvinfo : EIATTR_KPARAM_INFO
	.align		4
.L_127:
        /*0018*/ 	.byte	0x04, 0x17
        /*001a*/ 	.short	(.L_129 - .L_128)
.L_128:
        /*001c*/ 	.word	0x00000000
        /*0020*/ 	.short	0x0004
        /*0022*/ 	.short	0x001c
        /*0024*/ 	.byte	0x00, 0xf0, 0x11, 0x00


	//----- nvinfo : EIATTR_KPARAM_INFO
	.align		4
.L_129:
        /*0028*/ 	.byte	0x04, 0x17
        /*002a*/ 	.short	(.L_131 - .L_130)
.L_130:
        /*002c*/ 	.word	0x00000000
        /*0030*/ 	.short	0x0003
        /*0032*/ 	.short	0x0018
        /*0034*/ 	.byte	0x00, 0xf0, 0x11, 0x00


	//----- nvinfo : EIATTR_KPARAM_INFO
	.align		4
.L_131:
        /*0038*/ 	.byte	0x04, 0x17
        /*003a*/ 	.short	(.L_133 - .L_132)
.L_132:
        /*003c*/ 	.word	0x00000000
        /*0040*/ 	.short	0x0002
        /*0042*/ 	.short	0x0010
        /*0044*/ 	.byte	0x00, 0xf5, 0x21, 0x00


	//----- nvinfo : EIATTR_KPARAM_INFO
	.align		4
.L_133:
        /*0048*/ 	.byte	0x04, 0x17
        /*004a*/ 	.short	(.L_135 - .L_134)
.L_134:
        /*004c*/ 	.word	0x00000000
        /*0050*/ 	.short	0x0001
        /*0052*/ 	.short	0x0008
        /*0054*/ 	.byte	0x00, 0xf5, 0x21, 0x00


	//----- nvinfo : EIATTR_KPARAM_INFO
	.align		4
.L_135:
        /*0058*/ 	.byte	0x04, 0x17
        /*005a*/ 	.short	(.L_137 - .L_136)
.L_136:
        /*005c*/ 	.word	0x00000000
        /*0060*/ 	.short	0x0000
        /*0062*/ 	.short	0x0000
        /*0064*/ 	.byte	0x00, 0xf5, 0x21, 0x00


	//----- nvinfo : EIATTR_SPARSE_MMA_MASK
	.align		4
.L_137:
        /*0068*/ 	.byte	0x03, 0x50
        /*006a*/ 	.short	0x0000


	//----- nvinfo : EIATTR_MAXREG_COUNT
	.align		4
        /*006c*/ 	.byte	0x03, 0x1b
        /*006e*/ 	.short	0x0040


	//----- nvinfo : EIATTR_NUM_BARRIERS
	.align		4
        /*0070*/ 	.byte	0x02, 0x4c
        /*0072*/ 	.byte	0x01
	.zero		1


	//----- nvinfo : EIATTR_MERCURY_ISA_VERSION
	.align		4
        /*0074*/ 	.byte	0x03, 0x5f
        /*0076*/ 	.short	0x0101


	//----- nvinfo : EIATTR_VRC_CTA_INIT_COUNT
	.align		4
        /*0078*/ 	.byte	0x02, 0x4a
	.zero		1
	.zero		1


	//----- nvinfo : EIATTR_EXIT_INSTR_OFFSETS
	.align		4
        /*007c*/ 	.byte	0x04, 0x1c
        /*007e*/ 	.short	(.L_139 - .L_138)


	//   ....[0]....
.L_138:
        /*0080*/ 	.word	0x00000480


	//   ....[1]....
        /*0084*/ 	.word	0x000004d0


	//----- nvinfo : EIATTR_MAX_THREADS
	.align		4
.L_139:
        /*0088*/ 	.byte	0x04, 0x05
        /*008a*/ 	.short	(.L_141 - .L_140)
.L_140:
        /*008c*/ 	.word	0x00000100
        /*0090*/ 	.word	0x00000001
        /*0094*/ 	.word	0x00000001


	//----- nvinfo : EIATTR_CBANK_PARAM_SIZE
	.align		4
.L_141:
        /*0098*/ 	.byte	0x03, 0x19
        /*009a*/ 	.short	0x0024


	//----- nvinfo : EIATTR_PARAM_CBANK
	.align		4
        /*009c*/ 	.byte	0x04, 0x0a
        /*009e*/ 	.short	(.L_143 - .L_142)
	.align		4
.L_142:
        /*00a0*/ 	.word	index@(.nv.constant0._Z27advanced_sync_matmul_kernelPKfS0_Pfiii)
        /*00a4*/ 	.short	0x0380
        /*00a6*/ 	.short	0x0024


	//----- nvinfo : EIATTR_SW_WAR
	.align		4
.L_143:
        /*00a8*/ 	.byte	0x04, 0x36
        /*00aa*/ 	.short	(.L_145 - .L_144)
.L_144:
        /*00ac*/ 	.word	0x00000008
.L_145:


//--------------------- .nv.info._Z26grid_sync_attention_kernelPKfS0_S0_Pfiiii --------------------------
	.section	.nv.info._Z26grid_sync_attention_kernelPKfS0_S0_Pfiiii,"",@"SHT_CUDA_INFO"
	.sectionflags	@""
	.align	4


	//----- nvinfo : EIATTR_CUDA_API_VERSION
	.align		4
        /*0000*/ 	.byte	0x04, 0x37
        /*0002*/ 	.short	(.L_147 - .L_146)
.L_146:
        /*0004*/ 	.word	0x00000082


	//----- nvinfo : EIATTR_KPARAM_INFO
	.align		4
.L_147:
        /*0008*/ 	.byte	0x04, 0x17
        /*000a*/ 	.short	(.L_149 - .L_148)
.L_148:
        /*000c*/ 	.word	0x00000000
        /*0010*/ 	.short	0x0007
        /*0012*/ 	.short	0x002c
        /*0014*/ 	.byte	0x00, 0xf0, 0x11, 0x00


	//----- nvinfo : EIATTR_KPARAM_INFO
	.align		4
.L_149:
        /*0018*/ 	.byte	0x04, 0x17
        /*001a*/ 	.short	(.L_151 - .L_150)
.L_150:
        /*001c*/ 	.word	0x00000000
        /*0020*/ 	.short	0x0006
        /*0022*/ 	.short	0x0028
        /*0024*/ 	.byte	0x00, 0xf0, 0x11, 0x00


	//----- nvinfo : EIATTR_KPARAM_INFO
	.align		4
.L_151:
        /*0028*/ 	.byte	0x04, 0x17
        /*002a*/ 	.short	(.L_153 - .L_152)
.L_152:
        /*002c*/ 	.word	0x00000000
        /*0030*/ 	.short	0x0005
        /*0032*/ 	.short	0x0024
        /*0034*/ 	.byte	0x00, 0xf0, 0x11, 0x00


	//----- nvinfo : EIATTR_KPARAM_INFO
	.align		4
.L_153:
        /*0038*/ 	.byte	0x04, 0x17
        /*003a*/ 	.short	(.L_155 - .L_154)
.L_154:
        /*003c*/ 	.word	0x00000000
        /*0040*/ 	.short	0x0004
        /*0042*/ 	.short	0x0020
        /*0044*/ 	.byte	0x00, 0xf0, 0x11, 0x00


	//----- nvinfo : EIATTR_KPARAM_INFO
	.align		4
.L_155:
        /*0048*/ 	.byte	0x04, 0x17
        /*004a*/ 	.short	(.L_157 - .L_156)
.L_156:
        /*004c*/ 	.word	0x00000000
        /*0050*/ 	.short	0x0003
        /*0052*/ 	.short	0x0018
        /*0054*/ 	.byte	0x00, 0xf5, 0x21, 0x00


	//----- nvinfo : EIATTR_KPARAM_INFO
	.align		4
.L_157:
        /*0058*/ 	.byte	0x04, 0x17
        /*005a*/ 	.short	(.L_159 - .L_158)
.L_158:
        /*005c*/ 	.word	0x00000000
        /*0060*/ 	.short	0x0002
        /*0062*/ 	.short	0x0010
        /*0064*/ 	.byte	0x00, 0xf5, 0x21, 0x00


	//----- nvinfo : EIATTR_KPARAM_INFO
	.align		4
.L_159:
        /*0068*/ 	.byte	0x04, 0x17
        /*006a*/ 	.short	(.L_161 - .L_160)
.L_160:
        /*006c*/ 	.word	0x00000000
        /*0070*/ 	.short	0x0001
        /*0072*/ 	.short	0x0008
        /*0074*/ 	.byte	0x00, 0xf5, 0x21, 0x00


	//----- nvinfo : EIATTR_KPARAM_INFO
	.align		4
.L_161:
        /*0078*/ 	.byte	0x04, 0x17
        /*007a*/ 	.short	(.L_163 - .L_162)
.L_162:
        /*007c*/ 	.word	0x00000000
        /*0080*/ 	.short	0x0000
        /*0082*/ 	.short	0x0000
        /*0084*/ 	.byte	0x00, 0xf5, 0x21, 0x00


	//----- nvinfo : EIATTR_SPARSE_MMA_MASK
	.align		4
.L_163:
        /*0088*/ 	.byte	0x03, 0x50
        /*008a*/ 	.short	0x0000


	//----- nvinfo : EIATTR_MAXREG_COUNT
	.align		4
        /*008c*/ 	.byte	0x03, 0x1b
        /*008e*/ 	.short	0x00ff


	//----- nvinfo : EIATTR_NUM_BARRIERS
	.align		4
        /*0090*/ 	.byte	0x02, 0x4c
        /*0092*/ 	.byte	0x01
	.zero		1


	//----- nvinfo : EIATTR_MERCURY_ISA_VERSION
	.align		4
        /*0094*/ 	.byte	0x03, 0x5f
        /*0096*/ 	.short	0x0101


	//----- nvinfo : EIATTR_UNUSED_LOAD_BYTE_OFFSET
	.align		4
        /*0098*/ 	.byte	0x04, 0x44
        /*009a*/ 	.short	(.L_165 - .L_164)


	//   ....[0]....
.L_164:
        /*009c*/ 	.word	0x00000d90
        /*00a0*/ 	.word	0x00000fff


	//----- nvinfo : EIATTR_COOP_GROUP_MASK_REGIDS
	.align		4
.L_165:
        /*00a4*/ 	.byte	0x04, 0x29
        /*00a6*/ 	.short	(.L_167 - .L_166)


	//   ....[0]....
.L_166:
        /*00a8*/ 	.word	0xffffffff


	//   ....[1]....
        /*00ac*/ 	.word	0xffffffff


	//   ....[2]....
        /*00b0*/ 	.word	0xffffffff


	//   ....[3]....
        /*00b4*/ 	.word	0xffffffff


	//   ....[4]....
        /*00b8*/ 	.word	0xffffffff


	//   ....[5]....
        /*00bc*/ 	.word	0xffffffff


	//   ....[6]....
        /*00c0*/ 	.word	0xffffffff


	//   ....[7]....
        /*00c4*/ 	.word	0xffffffff


	//   ....[8]....
        /*00c8*/ 	.word	0xffffffff


	//   ....[9]....
        /*00cc*/ 	.word	0xffffffff


	//   ....[10]....
        /*00d0*/ 	.word	0xffffffff


	//   ....[11]....
        /*00d4*/ 	.word	0xffffffff


	//   ....[12]....
        /*00d8*/ 	.word	0xffffffff


	//   ....[13]....
        /*00dc*/ 	.word	0xffffffff


	//----- nvinfo : EIATTR_COOP_GROUP_INSTR_OFFSETS
	.align		4
.L_167:
        /*00e0*/ 	.byte	0x04, 0x28
        /*00e2*/ 	.short	(.L_169 - .L_168)


	//   ....[0]....
.L_168:
        /*00e4*/ 	.word	0x000004d0


	//   ....[1]....
        /*00e8*/ 	.word	0x00000690


	//   ....[2]....
        /*00ec*/ 	.word	0x00000ed0


	//   ....[3]....
        /*00f0*/ 	.word	0x00000f10


	//   ....[4]....
        /*00f4*/ 	.word	0x00000f30


	//   ....[5]....
        /*00f8*/ 	.word	0x00000f50


	//   ....[6]....
        /*00fc*/ 	.word	0x00000f70


	//   ....[7]....
        /*0100*/ 	.word	0x00000f90


	//   ....[8]....
        /*0104*/ 	.word	0x00001030


	//   ....[9]....
        /*0108*/ 	.word	0x00001050


	//   ....[10]....
        /*010c*/ 	.word	0x00001070


	//   ....[11]....
        /*0110*/ 	.word	0x00001090


	//   ....[12]....
        /*0114*/ 	.word	0x000010b0


	//   ....[13]....
        /*0118*/ 	.word	0x000010d0


	//----- nvinfo : EIATTR_VRC_CTA_INIT_COUNT
	.align		4
.L_169:
        /*011c*/ 	.byte	0x02, 0x4a
	.zero		1
	.zero		1


	//----- nvinfo : EIATTR_EXIT_INSTR_OFFSETS
	.align		4
        /*0120*/ 	.byte	0x04, 0x1c
        /*0122*/ 	.short	(.L_171 - .L_170)


	//   ....[0]....
.L_170:
        /*0124*/ 	.word	0x000001e0


	//   ....[1]....
        /*0128*/ 	.word	0x00001920


	//   ....[2]....
        /*012c*/ 	.word	0x00001a70


	//----- nvinfo : EIATTR_CRS_STACK_SIZE
	.align		4
.L_171:
        /*0130*/ 	.byte	0x04, 0x1e
        /*0132*/ 	.short	(.L_173 - .L_172)
.L_172:
        /*0134*/ 	.word	0x00000000


	//----- nvinfo : EIATTR_CBANK_PARAM_SIZE
	.align		4
.L_173:
        /*0138*/ 	.byte	0x03, 0x19
        /*013a*/ 	.short	0x0030


	//----- nvinfo : EIATTR_PARAM_CBANK
	.align		4
        /*013c*/ 	.byte	0x04, 0x0a
        /*013e*/ 	.short	(.L_175 - .L_174)
	.align		4
.L_174:
        /*0140*/ 	.word	index@(.nv.constant0._Z26grid_sync_attention_kernelPKfS0_S0_Pfiiii)
        /*0144*/ 	.short	0x0380
        /*0146*/ 	.short	0x0030


	//----- nvinfo : EIATTR_SW_WAR
	.align		4
.L_175:
        /*0148*/ 	.byte	0x04, 0x36
        /*014a*/ 	.short	(.L_177 - .L_176)
.L_176:
        /*014c*/ 	.word	0x00000008
.L_177:


//--------------------- .nv.info._Z27block_sync_attention_kernelPKfS0_S0_Pfiiii --------------------------
	.section	.nv.info._Z27block_sync_attention_kernelPKfS0_S0_Pfiiii,"",@"SHT_CUDA_INFO"
	.sectionflags	@""
	.align	4


	//----- nvinfo : EIATTR_CUDA_API_VERSION
	.align		4
        /*0000*/ 	.byte	0x04, 0x37
        /*0002*/ 	.short	(.L_179 - .L_178)
.L_178:
        /*0004*/ 	.word	0x00000082


	//----- nvinfo : EIATTR_KPARAM_INFO
	.align		4
.L_179:
        /*0008*/ 	.byte	0x04, 0x17
        /*000a*/ 	.short	(.L_181 - .L_180)
.L_180:
        /*000c*/ 	.word	0x00000000
        /*0010*/ 	.short	0x0007
        /*0012*/ 	.short	0x002c
        /*0014*/ 	.byte	0x00, 0xf0, 0x11, 0x00


	//----- nvinfo : EIATTR_KPARAM_INFO
	.align		4
.L_181:
        /*0018*/ 	.byte	0x04, 0x17
        /*001a*/ 	.short	(.L_183 - .L_182)
.L_182:
        /*001c*/ 	.word	0x00000000
        /*0020*/ 	.short	0x0006
        /*0022*/ 	.short	0x0028
        /*0024*/ 	.byte	0x00, 0xf0, 0x11, 0x00


	//----- nvinfo : EIATTR_KPARAM_INFO
	.align		4
.L_183:
        /*0028*/ 	.byte	0x04, 0x17
        /*002a*/ 	.short	(.L_185 - .L_184)
.L_184:
        /*002c*/ 	.word	0x00000000
        /*0030*/ 	.short	0x0005
        /*0032*/ 	.short	0x0024
        /*0034*/ 	.byte	0x00, 0xf0, 0x11, 0x00


	//----- nvinfo : EIATTR_KPARAM_INFO
	.align		4
.L_185:
        /*0038*/ 	.byte	0x04, 0x17
        /*003a*/ 	.short	(.L_187 - .L_186)
.L_186:
        /*003c*/ 	.word	0x00000000
        /*0040*/ 	.short	0x0004
        /*0042*/ 	.short	0x0020
        /*0044*/ 	.byte	0x00, 0xf0, 0x11, 0x00


	//----- nvinfo : EIATTR_KPARAM_INFO
	.align		4
.L_187:
        /*0048*/ 	.byte	0x04, 0x17
        /*004a*/ 	.short	(.L_189 - .L_188)
.L_188:
        /*004c*/ 	.word	0x00000000
        /*0050*/ 	.short	0x0003
        /*0052*/ 	.short	0x0018
        /*0054*/ 	.byte	0x00, 0xf5, 0x21, 0x00


	//----- nvinfo : EIATTR_KPARAM_INFO
	.align		4
.L_189:
        /*0058*/ 	.byte	0x04, 0x17
        /*005a*/ 	.short	(.L_191 - .L_190)
.L_190:
        /*005c*/ 	.word	0x00000000
        /*0060*/ 	.short	0x0002
        /*0062*/ 	.short	0x0010
        /*0064*/ 	.byte	0x00, 0xf5, 0x21, 0x00


	//----- nvinfo : EIATTR_KPARAM_INFO
	.align		4
.L_191:
        /*0068*/ 	.byte	0x04, 0x17
        /*006a*/ 	.short	(.L_193 - .L_192)
.L_192:
        /*006c*/ 	.word	0x00000000
        /*0070*/ 	.short	0x0001
        /*0072*/ 	.short	0x0008
        /*0074*/ 	.byte	0x00, 0xf5, 0x21, 0x00


	//----- nvinfo : EIATTR_KPARAM_INFO
	.align		4
.L_193:
        /*0078*/ 	.byte	0x04, 0x17
        /*007a*/ 	.short	(.L_195 - .L_194)
.L_194:
        /*007c*/ 	.word	0x00000000
        /*0080*/ 	.short	0x0000
        /*0082*/ 	.short	0x0000
        /*0084*/ 	.byte	0x00, 0xf5, 0x21, 0x00


	//----- nvinfo : EIATTR_SPARSE_MMA_MASK
	.align		4
.L_195:
        /*0088*/ 	.byte	0x03, 0x50
        /*008a*/ 	.short	0x0000


	//----- nvinfo : EIATTR_MAXREG_COUNT
	.align		4
        /*008c*/ 	.byte	0x03, 0x1b
        /*008e*/ 	.short	0x0040


	//----- nvinfo : EIATTR_NUM_BARRIERS
	.align		4
        /*0090*/ 	.byte	0x02, 0x4c
        /*0092*/ 	.byte	0x01
	.zero		1


	//----- nvinfo : EIATTR_MERCURY_ISA_VERSION
	.align		4
        /*0094*/ 	.byte	0x03, 0x5f
        /*0096*/ 	.short	0x0101


	//----- nvinfo : EIATTR_UNUSED_LOAD_BYTE_OFFSET
	.align		4
        /*0098*/ 	.byte	0x04, 0x44
        /*009a*/ 	.short	(.L_197 - .L_196)


	//   ....[0]....
.L_196:
        /*009c*/ 	.word	0x00001590
        /*00a0*/ 	.word	0x00000fff


	//   ....[1]....
        /*00a4*/ 	.word	0x00001b20
        /*00a8*/ 	.word	0x00000fff


	//----- nvinfo : EIATTR_COOP_GROUP_MASK_REGIDS
	.align		4
.L_197:
        /*00ac*/ 	.byte	0x04, 0x29
        /*00ae*/ 	.short	(.L_199 - .L_198)


	//   ....[0]....
.L_198:
        /*00b0*/ 	.word	0xffffffff


	//   ....[1]....
        /*00b4*/ 	.word	0xffffffff


	//   ....[2]....
        /*00b8*/ 	.word	0xffffffff


	//   ....[3]....
        /*00bc*/ 	.word	0xffffffff


	//----- nvinfo : EIATTR_COOP_GROUP_INSTR_OFFSETS
	.align		4
.L_199:
        /*00c0*/ 	.byte	0x04, 0x28
        /*00c2*/ 	.short	(.L_201 - .L_200)


	//   ....[0]....
.L_200:
        /*00c4*/ 	.word	0x00001260


	//   ....[1]....
        /*00c8*/ 	.word	0x00001610


	//   ....[2]....
        /*00cc*/ 	.word	0x00001710


	//   ....[3]....
        /*00d0*/ 	.word	0x00001bb0


	//----- nvinfo : EIATTR_VRC_CTA_INIT_COUNT
	.align		4
.L_201:
        /*00d4*/ 	.byte	0x02, 0x4a
	.zero		1
	.zero		1


	//----- nvinfo : EIATTR_EXIT_INSTR_OFFSETS
	.align		4
        /*00d8*/ 	.byte	0x04, 0x1c
        /*00da*/ 	.short	(.L_203 - .L_202)


	//   ....[0]....
.L_202:
        /*00dc*/ 	.word	0x000001e0


	//   ....[1]....
        /*00e0*/ 	.word	0x000025a0


	//   ....[2]....
        /*00e4*/ 	.word	0x00002af0


	//   ....[3]....
        /*00e8*/ 	.word	0x00002c90


	//----- nvinfo : EIATTR_MAX_THREADS
	.align		4
.L_203:
        /*00ec*/ 	.byte	0x04, 0x05
        /*00ee*/ 	.short	(.L_205 - .L_204)
.L_204:
        /*00f0*/ 	.word	0x00000100
        /*00f4*/ 	.word	0x00000001
        /*00f8*/ 	.word	0x00000001


	//----- nvinfo : EIATTR_CRS_STACK_SIZE
	.align		4
.L_205:
        /*00fc*/ 	.byte	0x04, 0x1e
        /*00fe*/ 	.short	(.L_207 - .L_206)
.L_206:
        /*0100*/ 	.word	0x00000000


	//----- nvinfo : EIATTR_CBANK_PARAM_SIZE
	.align		4
.L_207:
        /*0104*/ 	.byte	0x03, 0x19
        /*0106*/ 	.short	0x0030


	//----- nvinfo : EIATTR_PARAM_CBANK
	.align		4
        /*0108*/ 	.byte	0x04, 0x0a
        /*010a*/ 	.short	(.L_209 - .L_208)
	.align		4
.L_208:
        /*010c*/ 	.word	index@(.nv.constant0._Z27block_sync_attention_kernelPKfS0_S0_Pfiiii)
        /*0110*/ 	.short	0x0380
        /*0112*/ 	.short	0x0030


	//----- nvinfo : EIATTR_SW_WAR
	.align		4
.L_209:
        /*0114*/ 	.byte	0x04, 0x36
        /*0116*/ 	.short	(.L_211 - .L_210)
.L_210:
        /*0118*/ 	.word	0x00000008
.L_211:


//--------------------- .nv.info._Z30advanced_sync_attention_kernelPKfS0_S0_Pfiiii --------------------------
	.section	.nv.info._Z30advanced_sync_attention_kernelPKfS0_S0_Pfiiii,"",@"SHT_CUDA_INFO"
	.sectionflags	@""
	.align	4


	//----- nvinfo : EIATTR_CUDA_API_VERSION
	.align		4
        /*0000*/ 	.byte	0x04, 0x37
        /*0002*/ 	.short	(.L_213 - .L_212)
.L_212:
        /*0004*/ 	.word	0x00000082


	//----- nvinfo : EIATTR_KPARAM_INFO
	.align		4
.L_213:
        /*0008*/ 	.byte	0x04, 0x17
        /*000a*/ 	.short	(.L_215 - .L_214)
.L_214:
        /*000c*/ 	.word	0x00000000
        /*0010*/ 	.short	0x0007
        /*0012*/ 	.short	0x002c
        /*0014*/ 	.byte	0x00, 0xf0, 0x11, 0x00


	//----- nvinfo : EIATTR_KPARAM_INFO
	.align		4
.L_215:
        /*0018*/ 	.byte	0x04, 0x17
        /*001a*/ 	.short	(.L_217 - .L_216)
.L_216:
        /*001c*/ 	.word	0x00000000
        /*0020*/ 	.short	0x0006
        /*0022*/ 	.short	0x0028
        /*0024*/ 	.byte	0x00, 0xf0, 0x11, 0x00


	//----- nvinfo : EIATTR_KPARAM_INFO
	.align		4
.L_217:
        /*0028*/ 	.byte	0x04, 0x17
        /*002a*/ 	.short	(.L_219 - .L_218)
.L_218:
        /*002c*/ 	.word	0x00000000
        /*0030*/ 	.short	0x0005
        /*0032*/ 	.short	0x0024
        /*0034*/ 	.byte	0x00, 0xf0, 0x11, 0x00


	//----- nvinfo : EIATTR_KPARAM_INFO
	.align		4
.L_219:
        /*0038*/ 	.byte	0x04, 0x17
        /*003a*/ 	.short	(.L_221 - .L_220)
.L_220:
        /*003c*/ 	.word	0x00000000
        /*0040*/ 	.short	0x0004
        /*0042*/ 	.short	0x0020
        /*0044*/ 	.byte	0x00, 0xf0, 0x11, 0x00


	//----- nvinfo : EIATTR_KPARAM_INFO
	.align		4
.L_221:
        /*0048*/ 	.byte	0x04, 0x17
        /*004a*/ 	.short	(.L_223 - .L_222)
.L_222:
        /*004c*/ 	.word	0x00000000
        /*0050*/ 	.short	0x0003
        /*0052*/ 	.short	0x0018
        /*0054*/ 	.byte	0x00, 0xf5, 0x21, 0x00


	//----- nvinfo : EIATTR_KPARAM_INFO
	.align		4
.L_223:
        /*0058*/ 	.byte	0x04, 0x17
        /*005a*/ 	.short	(.L_225 - .L_224)
.L_224:
        /*005c*/ 	.word	0x00000000
        /*0060*/ 	.short	0x0002
        /*0062*/ 	.short	0x0010
        /*0064*/ 	.byte	0x00, 0xf5, 0x21, 0x00


	//----- nvinfo : EIATTR_KPARAM_INFO
	.align		4
.L_225:
        /*0068*/ 	.byte	0x04, 0x17
        /*006a*/ 	.short	(.L_227 - .L_226)
.L_226:
        /*006c*/ 	.word	0x00000000
        /*0070*/ 	.short	0x0001
        /*0072*/ 	.short	0x0008
        /*0074*/ 	.byte	0x00, 0xf5, 0x21, 0x00


	//----- nvinfo : EIATTR_KPARAM_INFO
	.align		4
.L_227:
        /*0078*/ 	.byte	0x04, 0x17
        /*007a*/ 	.short	(.L_229 - .L_228)
.L_228:
        /*007c*/ 	.word	0x00000000
        /*0080*/ 	.short	0x0000
        /*0082*/ 	.short	0x0000
        /*0084*/ 	.byte	0x00, 0xf5, 0x21, 0x00


	//----- nvinfo : EIATTR_SPARSE_MMA_MASK
	.align		4
.L_229:
        /*0088*/ 	.byte	0x03, 0x50
        /*008a*/ 	.short	0x0000


	//----- nvinfo : EIATTR_MAXREG_COUNT
	.align		4
        /*008c*/ 	.byte	0x03, 0x1b
        /*008e*/ 	.short	0x0040


	//----- nvinfo : EIATTR_MERCURY_ISA_VERSION
	.align		4
        /*0090*/ 	.byte	0x03, 0x5f
        /*0092*/ 	.short	0x0101


	//----- nvinfo : EIATTR_COOP_GROUP_MASK_REGIDS
	.align		4
        /*0094*/ 	.byte	0x04, 0x29
        /*0096*/ 	.short	(.L_231 - .L_230)


	//   ....[0]....
.L_230:
        /*0098*/ 	.word	0xffffffff


	//   ....[1]....
        /*009c*/ 	.word	0xffffffff


	//   ....[2]....
        /*00a0*/ 	.word	0xffffffff


	//   ....[3]....
        /*00a4*/ 	.word	0xffffffff


	//   ....[4]....
        /*00a8*/ 	.word	0xffffffff


	//   ....[5]....
        /*00ac*/ 	.word	0xffffffff


	//   ....[6]....
        /*00b0*/ 	.word	0xffffffff


	//   ....[7]....
        /*00b4*/ 	.word	0xffffffff


	//   ....[8]....
        /*00b8*/ 	.word	0xffffffff


	//   ....[9]....
        /*00bc*/ 	.word	0xffffffff


	//   ....[10]....
        /*00c0*/ 	.word	0xffffffff


	//   ....[11]....
        /*00c4*/ 	.word	0xffffffff


	//   ....[12]....
        /*00c8*/ 	.word	0xffffffff


	//   ....[13]....
        /*00cc*/ 	.word	0xffffffff


	//   ....[14]....
        /*00d0*/ 	.word	0xffffffff


	//   ....[15]....
        /*00d4*/ 	.word	0xffffffff


	//   ....[16]....
        /*00d8*/ 	.word	0xffffffff


	//   ....[17]....
        /*00dc*/ 	.word	0xffffffff


	//   ....[18]....
        /*00e0*/ 	.word	0xffffffff


	//   ....[19]....
        /*00e4*/ 	.word	0xffffffff


	//   ....[20]....
        /*00e8*/ 	.word	0xffffffff


	//   ....[21]....
        /*00ec*/ 	.word	0xffffffff


	//   ....[22]....
        /*00f0*/ 	.word	0xffffffff


	//   ....[23]....
        /*00f4*/ 	.word	0xffffffff


	//   ....[24]....
        /*00f8*/ 	.word	0xffffffff


	//   ....[25]....
        /*00fc*/ 	.word	0xffffffff


	//   ....[26]....
        /*0100*/ 	.word	0xffffffff


	//   ....[27]....
        /*0104*/ 	.word	0xffffffff


	//   ....[28]....
        /*0108*/ 	.word	0xffffffff


	//   ....[29]....
        /*010c*/ 	.word	0xffffffff


	//   ....[30]....
        /*0110*/ 	.word	0xffffffff


	//   ....[31]....
        /*0114*/ 	.word	0xffffffff


	//   ....[32]....
        /*0118*/ 	.word	0xffffffff


	//   ....[33]....
        /*011c*/ 	.word	0xffffffff


	//   ....[34]....
        /*0120*/ 	.word	0xffffffff


	//   ....[35]....
        /*0124*/ 	.word	0xffffffff


	//   ....[36]....
        /*0128*/ 	.word	0xffffffff


	//   ....[37]....
        /*012c*/ 	.word	0xffffffff


	//   ....[38]....
        /*0130*/ 	.word	0xffffffff


	//   ....[39]....
        /*0134*/ 	.word	0xffffffff


	//   ....[40]....
        /*0138*/ 	.word	0xffffffff


	//   ....[41]....
        /*013c*/ 	.word	0xffffffff


	//   ....[42]....
        /*0140*/ 	.word	0xffffffff


	//   ....[43]....
        /*0144*/ 	.word	0xffffffff


	//   ....[44]....
        /*0148*/ 	.word	0xffffffff


	//   ....[45]....
        /*014c*/ 	.word	0xffffffff


	//   ....[46]....
        /*0150*/ 	.word	0xffffffff


	//   ....[47]....
        /*0154*/ 	.word	0xffffffff


	//   ....[48]....
        /*0158*/ 	.word	0xffffffff


	//   ....[49]....
        /*015c*/ 	.word	0xffffffff


	//   ....[50]....
        /*0160*/ 	.word	0xffffffff


	//   ....[51]....
        /*0164*/ 	.word	0xffffffff


	//   ....[52]....
        /*0168*/ 	.word	0xffffffff


	//   ....[53]....
        /*016c*/ 	.word	0xffffffff


	//   ....[54]....
        /*0170*/ 	.word	0xffffffff


	//   ....[55]....
        /*0174*/ 	.word	0xffffffff


	//   ....[56]....
        /*0178*/ 	.word	0xffffffff


	//   ....[57]....
        /*017c*/ 	.word	0xffffffff


	//   ....[58]....
        /*0180*/ 	.word	0xffffffff


	//   ....[59]....
        /*0184*/ 	.word	0xffffffff


	//   ....[60]....
        /*0188*/ 	.word	0xffffffff


	//   ....[61]....
        /*018c*/ 	.word	0xffffffff


	//   ....[62]....
        /*0190*/ 	.word	0xffffffff


	//   ....[63]....
        /*0194*/ 	.word	0xffffffff


	//   ....[64]....
        /*0198*/ 	.word	0xffffffff


	//   ....[65]....
        /*019c*/ 	.word	0xffffffff


	//   ....[66]....
        /*01a0*/ 	.word	0xffffffff


	//   ....[67]....
        /*01a4*/ 	.word	0xffffffff


	//   ....[68]....
        /*01a8*/ 	.word	0xffffffff


	//   ....[69]....
        /*01ac*/ 	.word	0xffffffff


	//   ....[70]....
        /*01b0*/ 	.word	0xffffffff


	//   ....[71]....
        /*01b4*/ 	.word	0xffffffff


	//   ....[72]....
        /*01b8*/ 	.word	0xffffffff


	//   ....[73]....
        /*01bc*/ 	.word	0xffffffff


	//   ....[74]....
        /*01c0*/ 	.word	0xffffffff


	//   ....[75]....
        /*01c4*/ 	.word	0xffffffff


	//   ....[76]....
        /*01c8*/ 	.word	0xffffffff


	//   ....[77]....
        /*01cc*/ 	.word	0xffffffff


	//   ....[78]....
        /*01d0*/ 	.word	0xffffffff


	//   ....[79]....
        /*01d4*/ 	.word	0xffffffff


	//   ....[80]....
        /*01d8*/ 	.word	0xffffffff


	//   ....[81]....
        /*01dc*/ 	.word	0xffffffff


	//   ....[82]....
        /*01e0*/ 	.word	0xffffffff


	//   ....[83]....
        /*01e4*/ 	.word	0xffffffff


	//   ....[84]....
        /*01e8*/ 	.word	0xffffffff


	//   ....[85]....
        /*01ec*/ 	.word	0xffffffff


	//   ....[86]....
        /*01f0*/ 	.word	0xffffffff


	//   ....[87]....
        /*01f4*/ 	.word	0xffffffff


	//   ....[88]....
        /*01f8*/ 	.word	0xffffffff


	//   ....[89]....
        /*01fc*/ 	.word	0xffffffff


	//   ....[90]....
        /*0200*/ 	.word	0xffffffff


	//   ....[91]....
        /*0204*/ 	.word	0xffffffff


	//   ....[92]....
        /*0208*/ 	.word	0xffffffff


	//   ....[93]....
        /*020c*/ 	.word	0xffffffff


	//   ....[94]....
        /*0210*/ 	.word	0xffffffff


	//   ....[95]....
        /*0214*/ 	.word	0xffffffff


	//   ....[96]....
        /*0218*/ 	.word	0xffffffff


	//   ....[97]....
        /*021c*/ 	.word	0xffffffff


	//   ....[98]....
        /*0220*/ 	.word	0xffffffff


	//   ....[99]....
        /*0224*/ 	.word	0xffffffff


	//   ....[100]....
        /*0228*/ 	.word	0xffffffff


	//   ....[101]....
        /*022c*/ 	.word	0xffffffff


	//   ....[102]....
        /*0230*/ 	.word	0xffffffff


	//   ....[103]....
        /*0234*/ 	.word	0xffffffff


	//   ....[104]....
        /*0238*/ 	.word	0xffffffff


	//   ....[105]....
        /*023c*/ 	.word	0xffffffff


	//   ....[106]....
        /*0240*/ 	.word	0xffffffff


	//   ....[107]....
        /*0244*/ 	.word	0xffffffff


	//   ....[108]....
        /*0248*/ 	.word	0xffffffff


	//   ....[109]....
        /*024c*/ 	.word	0xffffffff


	//   ....[110]....
        /*0250*/ 	.word	0xffffffff


	//   ....[111]....
        /*0254*/ 	.word	0xffffffff


	//   ....[112]....
        /*0258*/ 	.word	0xffffffff


	//   ....[113]....
        /*025c*/ 	.word	0xffffffff


	//   ....[114]....
        /*0260*/ 	.word	0xffffffff


	//   ....[115]....
        /*0264*/ 	.word	0xffffffff


	//   ....[116]....
        /*0268*/ 	.word	0xffffffff


	//   ....[117]....
        /*026c*/ 	.word	0xffffffff


	//   ....[118]....
        /*0270*/ 	.word	0xffffffff


	//   ....[119]....
        /*0274*/ 	.word	0xffffffff


	//   ....[120]....
        /*0278*/ 	.word	0xffffffff


	//   ....[121]....
        /*027c*/ 	.word	0xffffffff


	//   ....[122]....
        /*0280*/ 	.word	0xffffffff


	//   ....[123]....
        /*0284*/ 	.word	0xffffffff


	//   ....[124]....
        /*0288*/ 	.word	0xffffffff


	//   ....[125]....
        /*028c*/ 	.word	0xffffffff


	//   ....[126]....
        /*0290*/ 	.word	0xffffffff


	//   ....[127]....
        /*0294*/ 	.word	0xffffffff


	//   ....[128]....
        /*0298*/ 	.word	0xffffffff


	//   ....[129]....
        /*029c*/ 	.word	0xffffffff


	//   ....[130]....
        /*02a0*/ 	.word	0xffffffff


	//   ....[131]....
        /*02a4*/ 	.word	0xffffffff


	//----- nvinfo : EIATTR_COOP_GROUP_INSTR_OFFSETS
	.align		4
.L_231:
        /*02a8*/ 	.byte	0x04, 0x28
        /*02aa*/ 	.short	(.L_233 - .L_232)


	//   ....[0]....
.L_232:
        /*02ac*/ 	.word	0x00001270


	//   ....[1]....
        /*02b0*/ 	.word	0x000012a0


	//   ....[2]....
        /*02b4*/ 	.word	0x000012c0


	//   ....[3]....
        /*02b8*/ 	.word	0x000012e0


	//   ....[4]....
        /*02bc*/ 	.word	0x00001300


	//   ....[5]....
        /*02c0*/ 	.word	0x00001320


	//   ....[6]....
        /*02c4*/ 	.word	0x000013f0


	//   ....[7]....
        /*02c8*/ 	.word	0x00001410


	//   ....[8]....
        /*02cc*/ 	.word	0x00001430


	//   ....[9]....
        /*02d0*/ 	.word	0x00001450


	//   ....[10]....
        /*02d4*/ 	.word	0x00001470


	//   ....[11]....
        /*02d8*/ 	.word	0x00001490


	//   ....[12]....
        /*02dc*/ 	.word	0x00001690


	//   ....[13]....
        /*02e0*/ 	.word	0x000016b0


	//   ....[14]....
        /*02e4*/ 	.word	0x000016d0


	//   ....[15]....
        /*02e8*/ 	.word	0x000016e0


	//   ....[16]....
        /*02ec*/ 	.word	0x000016f0


	//   ....[17]....
        /*02f0*/ 	.word	0x00001700


	//   ....[18]....
        /*02f4*/ 	.word	0x00001710


	//   ....[19]....
        /*02f8*/ 	.word	0x00001720


	//   ....[20]....
        /*02fc*/ 	.word	0x00001790


	//   ....[21]....
        /*0300*/ 	.word	0x000017b0


	//   ....[22]....
        /*0304*/ 	.word	0x000017d0


	//   ....[23]....
        /*0308*/ 	.word	0x000017e0


	//   ....[24]....
        /*030c*/ 	.word	0x000017f0


	//   ....[25]....
        /*0310*/ 	.word	0x00001800


	//   ....[26]....
        /*0314*/ 	.word	0x00001810


	//   ....[27]....
        /*0318*/ 	.word	0x00001820


	//   ....[28]....
        /*031c*/ 	.word	0x00001890


	//   ....[29]....
        /*0320*/ 	.word	0x000018b0


	//   ....[30]....
        /*0324*/ 	.word	0x000018d0


	//   ....[31]....
        /*0328*/ 	.word	0x000018e0


	//   ....[32]....
        /*032c*/ 	.word	0x000018f0


	//   ....[33]....
        /*0330*/ 	.word	0x00001900


	//   ....[34]....
        /*0334*/ 	.word	0x00001910


	//   ....[35]....
        /*0338*/ 	.word	0x00001920


	//   ....[36]....
        /*033c*/ 	.word	0x00001990


	//   ....[37]....
        /*0340*/ 	.word	0x000019c0


	//   ....[38]....
        /*0344*/ 	.word	0x000019d0


	//   ....[39]....
        /*0348*/ 	.word	0x000019e0


	//   ....[40]....
        /*034c*/ 	.word	0x000019f0


	//   ....[41]....
        /*0350*/ 	.word	0x00001a00


	//   ....[42]....
        /*0354*/ 	.word	0x00001a10


	//   ....[43]....
        /*0358*/ 	.word	0x00001a20


	//   ....[44]....
        /*035c*/ 	.word	0x00001a70


	//   ....[45]....
        /*0360*/ 	.word	0x00001ac0


	//   ....[46]....
        /*0364*/ 	.word	0x00001ad0


	//   ....[47]....
        /*0368*/ 	.word	0x00001ae0


	//   ....[48]....
        /*036c*/ 	.word	0x00001af0


	//   ....[49]....
        /*0370*/ 	.word	0x00001b00


	//   ....[50]....
        /*0374*/ 	.word	0x00001b10


	//   ....[51]....
        /*0378*/ 	.word	0x00001b20


	//   ....[52]....
        /*037c*/ 	.word	0x00001bb0


	//   ....[53]....
        /*0380*/ 	.word	0x00001bc0


	//   ....[54]....
        /*0384*/ 	.word	0x00001bd0


	//   ....[55]....
        /*0388*/ 	.word	0x00001be0


	//   ....[56]....
        /*038c*/ 	.word	0x00001bf0


	//   ....[57]....
        /*0390*/ 	.word	0x00001c00


	//   ....[58]....
        /*0394*/ 	.word	0x00001c10


	//   ....[59]....
        /*0398*/ 	.word	0x00001c20


	//   ....[60]....
        /*039c*/ 	.word	0x00001df0


	//   ....[61]....
        /*03a0*/ 	.word	0x00001e10


	//   ....[62]....
        /*03a4*/ 	.word	0x00001e30


	//   ....[63]....
        /*03a8*/ 	.word	0x00001e50


	//   ....[64]....
        /*03ac*/ 	.word	0x00001e70


	//   ....[65]....
        /*03b0*/ 	.word	0x00001e90


	//   ....[66]....
        /*03b4*/ 	.word	0x00001f10


	//   ....[67]....
        /*03b8*/ 	.word	0x00001f30


	//   ....[68]....
        /*03bc*/ 	.word	0x00001f50


	//   ....[69]....
        /*03c0*/ 	.word	0x00001f70


	//   ....[70]....
        /*03c4*/ 	.word	0x00001f90


	//   ....[71]....
        /*03c8*/ 	.word	0x00001fb0


	//   ....[72]....
        /*03cc*/ 	.word	0x00002030


	//   ....[73]....
        /*03d0*/ 	.word	0x00002050


	//   ....[74]....
        /*03d4*/ 	.word	0x00002070


	//   ....[75]....
        /*03d8*/ 	.word	0x00002090


	//   ....[76]....
        /*03dc*/ 	.word	0x000020b0


	//   ....[77]....
        /*03e0*/ 	.word	0x000020d0


	//   ....[78]....
        /*03e4*/ 	.word	0x00002150


	//   ....[79]....
        /*03e8*/ 	.word	0x00002170


	//   ....[80]....
        /*03ec*/ 	.word	0x00002190


	//   ....[81]....
        /*03f0*/ 	.word	0x000021b0


	//   ....[82]....
        /*03f4*/ 	.word	0x000021d0


	//   ....[83]....
        /*03f8*/ 	.word	0x000021f0


	//   ....[84]....
        /*03fc*/ 	.word	0x00002270


	//   ....[85]....
        /*0400*/ 	.word	0x00002290


	//   ....[86]....
        /*0404*/ 	.word	0x000022b0


	//   ....[87]....
        /*0408*/ 	.word	0x000022d0


	//   ....[88]....
        /*040c*/ 	.word	0x000022f0


	//   ....[89]....
        /*0410*/ 	.word	0x00002310


	//   ....[90]....
        /*0414*/ 	.word	0x00002390


	//   ....[91]....
        /*0418*/ 	.word	0x000023b0


	//   ....[92]....
        /*041c*/ 	.word	0x000023d0


	//   ....[93]....
        /*0420*/ 	.word	0x000023f0


	//   ....[94]....
        /*0424*/ 	.word	0x00002410


	//   ....[95]....
        /*0428*/ 	.word	0x00002430


	//   ....[96]....
        /*042c*/ 	.word	0x000024a0


	//   ....[97]....
        /*0430*/ 	.word	0x000024c0


	//   ....[98]....
        /*0434*/ 	.word	0x000024e0


	//   ....[99]....
        /*0438*/ 	.word	0x00002500


	//   ....[100]....
        /*043c*/ 	.word	0x00002520


	//   ....[101]....
        /*0440*/ 	.word	0x00002540


	//   ....[102]....
        /*0444*/ 	.word	0x00002710


	//   ....[103]....
        /*0448*/ 	.word	0x00002770


	//   ....[104]....
        /*044c*/ 	.word	0x00002790


	//   ....[105]....
        /*0450*/ 	.word	0x000027b0


	//   ....[106]....
        /*0454*/ 	.word	0x000027d0


	//   ....[107]....
        /*0458*/ 	.word	0x000027f0


	//   ....[108]....
        /*045c*/ 	.word	0x00002930


	//   ....[109]....
        /*0460*/ 	.word	0x00002950


	//   ....[110]....
        /*0464*/ 	.word	0x00002970


	//   ....[111]....
        /*0468*/ 	.word	0x00002990


	//   ....[112]....
        /*046c*/ 	.word	0x000029c0


	//   ....[113]....
        /*0470*/ 	.word	0x000029d0


	//   ....[114]....
        /*0474*/ 	.word	0x00002a00


	//   ....[115]....
        /*0478*/ 	.word	0x00002a10


	//   ....[116]....
        /*047c*/ 	.word	0x00002a40


	//   ....[117]....
        /*0480*/ 	.word	0x00002a50


	//   ....[118]....
        /*0484*/ 	.word	0x00002a80


	//   ....[119]....
        /*0488*/ 	.word	0x00002a90


	//   ....[120]....
        /*048c*/ 	.word	0x00002bb0


	//   ....[121]....
        /*0490*/ 	.word	0x00002bd0


	//   ....[122]....
        /*0494*/ 	.word	0x00002c00


	//   ....[123]....
        /*0498*/ 	.word	0x00002c20


	//   ....[124]....
        /*049c*/ 	.word	0x00002c40


	//   ....[125]....
        /*04a0*/ 	.word	0x00002c60


	//   ....[126]....
        /*04a4*/ 	.word	0x00002d20


	//   ....[127]....
        /*04a8*/ 	.word	0x00002d40


	//   ....[128]....
        /*04ac*/ 	.word	0x00002d60


	//   ....[129]....
        /*04b0*/ 	.word	0x00002d80


	//   ....[130]....
        /*04b4*/ 	.word	0x00002da0


	//   ....[131]....
        /*04b8*/ 	.word	0x00002dc0


	//----- nvinfo : EIATTR_VRC_CTA_INIT_COUNT
	.align		4
.L_233:
        /*04bc*/ 	.byte	0x02, 0x4a
	.zero		1
	.zero		1


	//----- nvinfo : EIATTR_EXIT_INSTR_OFFSETS
	.align		4
        /*04c0*/ 	.byte	0x04, 0x1c
        /*04c2*/ 	.short	(.L_235 - .L_234)


	//   ....[0]....
.L_234:
        /*04c4*/ 	.word	0x00000220


	//   ....[1]....
        /*04c8*/ 	.word	0x00002e00


	//   ....[2]....
        /*04cc*/ 	.word	0x000033a0


	//   ....[3]....
        /*04d0*/ 	.word	0x00003560


	//----- nvinfo : EIATTR_MAX_THREADS
	.align		4
.L_235:
        /*04d4*/ 	.byte	0x04, 0x05
        /*04d6*/ 	.short	(.L_237 - .L_236)
.L_236:
        /*04d8*/ 	.word	0x00000100
        /*04dc*/ 	.word	0x00000001
        /*04e0*/ 	.word	0x00000001


	//----- nvinfo : EIATTR_CRS_STACK_SIZE
	.align		4
.L_237:
        /*04e4*/ 	.byte	0x04, 0x1e
        /*04e6*/ 	.short	(.L_239 - .L_238)
.L_238:
        /*04e8*/ 	.word	0x00000000


	//----- nvinfo : EIATTR_CBANK_PARAM_SIZE
	.align		4
.L_239:
        /*04ec*/ 	.byte	0x03, 0x19
        /*04ee*/ 	.short	0x0030


	//----- nvinfo : EIATTR_PARAM_CBANK
	.align		4
        /*04f0*/ 	.byte	0x04, 0x0a
        /*04f2*/ 	.short	(.L_241 - .L_240)
	.align		4
.L_240:
        /*04f4*/ 	.word	index@(.nv.constant0._Z30advanced_sync_attention_kernelPKfS0_S0_Pfiiii)
        /*04f8*/ 	.short	0x0380
        /*04fa*/ 	.short	0x0030


	//----- nvinfo : EIATTR_SW_WAR
	.align		4
.L_241:
        /*04fc*/ 	.byte	0x04, 0x36
        /*04fe*/ 	.short	(.L_243 - .L_242)
.L_242:
        /*0500*/ 	.word	0x00000008
.L_243:


//--------------------- .nv.callgraph             --------------------------
	.section	.nv.callgraph,"",@"SHT_CUDA_CALLGRAPH"
	.align	4
	.sectionentsize	8
	.align		4
        /*0000*/ 	.word	0x00000000
	.align		4
        /*0004*/ 	.word	0xffffffff
	.align		4
        /*0008*/ 	.word	0x00000000
	.align		4
        /*000c*/ 	.word	0xfffffffe
	.align		4
        /*0010*/ 	.word	0x00000000
	.align		4
        /*0014*/ 	.word	0xfffffffd
	.align		4
        /*0018*/ 	.word	0x00000000
	.align		4
        /*001c*/ 	.word	0xfffffffc


//--------------------- .text._Z17async_sync_kernelPKfPfi --------------------------
	.section	.text._Z17async_sync_kernelPKfPfi,"ax",@progbits
	.align	128
        .global         _Z17async_sync_kernelPKfPfi
        .type           _Z17async_sync_kernelPKfPfi,@function
        .size           _Z17async_sync_kernelPKfPfi,(.L_x_214 - _Z17async_sync_kernelPKfPfi)
        .other          _Z17async_sync_kernelPKfPfi,@"STO_CUDA_ENTRY STV_DEFAULT"
_Z17async_sync_kernelPKfPfi:
.text._Z17async_sync_kernelPKfPfi:
[----:B------:R-:W-:Y:S01]  /*0000*/  LDC R1, c[0x0][0x37c] ;  /* 0x0000df00ff017b82 */ /* 0x000fe20000000800 */
[----:B------:R-:W0:Y:S07]  /*0010*/  S2R R0, SR_TID.X ;  /* 0x0000000000007919 */ /* 0x000e2e0000002100 */
[----:B------:R-:W0:Y:S01]  /*0020*/  S2UR UR4, SR_CTAID.X ;  /* 0x00000000000479c3 */ /* 0x000e220000002500 */
[----:B------:R-:W1:Y:S07]  /*0030*/  LDCU UR5, c[0x0][0x390] ;  /* 0x00007200ff0577ac */ /* 0x000e6e0008000800 */
[----:B------:R-:W0:Y:S02]  /*0040*/  LDC R7, c[0x0][0x360] ;  /* 0x0000d800ff077b82 */ /* 0x000e240000000800 */
[----:B0-----:R-:W-:-:S05]  /*0050*/  IMAD R7, R7, UR4, R0 ;  /* 0x0000000407077c24 */ /* 0x001fca000f8e0200 */
[----:B-1----:R-:W-:-:S13]  /*0060*/  ISETP.GE.AND P0, PT, R7, UR5, PT ;  /* 0x0000000507007c0c */ /* 0x002fda000bf06270 */
[----:B------:R-:W-:Y:S05]  /*0070*/  @P0 EXIT ;  /* 0x000000000000094d */ /* 0x000fea0003800000 */
[----:B------:R-:W0:Y:S01]  /*0080*/  LDC.64 R2, c[0x0][0x380] ;  /* 0x0000e000ff027b82 */ /* 0x000e220000000a00 */
[----:B------:R-:W1:Y:S07]  /*0090*/  LDCU.64 UR4, c[0x0][0x358] ;  /* 0x00006b00ff0477ac */ /* 0x000e6e0008000a00 */
[----:B------:R-:W2:Y:S01]  /*00a0*/  LDC.64 R4, c[0x0][0x388] ;  /* 0x0000e200ff047b82 */ /* 0x000ea20000000a00 */
[----:B0-----:R-:W-:-:S06]  /*00b0*/  IMAD.WIDE R2, R7, 0x4, R2 ;  /* 0x0000000407027825 */ /* 0x001fcc00078e0202 */
[----:B-1----:R-:W3:Y:S01]  /*00c0*/  LDG.E.CONSTANT R2, desc[UR4][R2.64] ;  /* 0x0000000402027981 */ /* 0x002ee2000c1e9900 */
[----:B--2---:R-:W-:-:S04]  /*00d0*/  IMAD.WIDE R4, R7, 0x4, R4 ;  /* 0x0000000407047825 */ /* 0x004fc800078e0204 */
[----:B---3--:R-:W-:-:S04]  /*00e0*/  FADD R9, R2, R2 ;  /* 0x0000000202097221 */ /* 0x008fc80000000000 */
[----:B------:R-:W-:-:S04]  /*00f0*/  FFMA R9, R2, R2, R9 ;  /* 0x0000000202097223 */ /* 0x000fc80000000009 */
[----:B------:R-:W-:-:S05]  /*0100*/  FADD R9, R9, 1 ;  /* 0x3f80000009097421 */ /* 0x000fca0000000000 */
[----:B------:R-:W-:Y:S01]  /*0110*/  STG.E desc[UR4][R4.64], R9 ;  /* 0x0000000904007986 */ /* 0x000fe2000c101904 */
[----:B------:R-:W-:Y:S05]  /*0120*/  EXIT ;  /* 0x000000000000794d */ /* 0x000fea0003800000 */
.L_x_0:
[----:B------:R-:W-:-:S00]  /*0130*/  BRA `(.L_x_0) ;  /* 0xfffffffc00fc7947 */ /* 0x000fc0000383ffff */
[----:B------:R-:W-:-:S00]  /*0140*/  NOP ;  /* 0x0000000000007918 */ /* 0x000fc00000000000 */
        /* <DEDUP_REMOVED lines=11> */
.L_x_214:


//--------------------- .text._Z28block_sync_layer_norm_kernelPKfS0_S0_Pfiif --------------------------
	.section	.text._Z28block_sync_layer_norm_kernelPKfS0_S0_Pfiif,"ax",@progbits
	.align	128
        .global         _Z28block_sync_layer_norm_kernelPKfS0_S0_Pfiif
        .type           _Z28block_sync_layer_norm_kernelPKfS0_S0_Pfiif,@function
        .size           _Z28block_sync_layer_norm_kernelPKfS0_S0_Pfiif,(.L_x_206 - _Z28block_sync_layer_norm_kernelPKfS0_S0_Pfiif)
        .other          _Z28block_sync_layer_norm_kernelPKfS0_S0_Pfiif,@"STO_CUDA_ENTRY STV_DEFAULT"
_Z28block_sync_layer_norm_kernelPKfS0_S0_Pfiif:
.text._Z28block_sync_layer_norm_kernelPKfS0_S0_Pfiif:
[----:B------:R-:W-:Y:S01]  /*0000*/  LDC R1, c[0x0][0x37c] ;  /* 0x0000df00ff017b82 */ /* 0x000fe20000000800 */
[----:B------:R-:W0:Y:S01]  /*0010*/  S2R R5, SR_TID.X ;  /* 0x0000000000057919 */ /* 0x000e220000002100 */
[----:B------:R-:W0:Y:S02]  /*0020*/  LDCU UR4, c[0x0][0x3a4] ;  /* 0x00007480ff0477ac */ /* 0x000e240008000800 */
[----:B0-----:R-:W-:-:S13]  /*0030*/  ISETP.GE.AND P0, PT, R5, UR4, PT ;  /* 0x0000000405007c0c */ /* 0x001fda000bf06270 */
[----:B------:R-:W-:Y:S05]  /*0040*/  @P0 EXIT ;  /* 0x000000000000094d */ /* 0x000fea0003800000 */
[----:B------:R-:W0:Y:S01]  /*0050*/  S2R R4, SR_CTAID.X ;  /* 0x0000000000047919 */ /* 0x000e220000002500 */
[----:B------:R-:W1:Y:S01]  /*0060*/  LDC.64 R8, c[0x0][0x380] ;  /* 0x0000e000ff087b82 */ /* 0x000e620000000a00 */
[----:B------:R-:W2:Y:S01]  /*0070*/  LDCU.64 UR6, c[0x0][0x358] ;  /* 0x00006b00ff0677ac */ /* 0x000ea20008000a00 */
[----:B0-----:R-:W-:-:S04]  /*0080*/  IMAD R4, R4, UR4, R5 ;  /* 0x0000000404047c24 */ /* 0x001fc8000f8e0205 */
[----:B-1----:R-:W-:-:S06]  /*0090*/  IMAD.WIDE.U32 R8, R4, 0x4, R8 ;  /* 0x0000000404087825 */ /* 0x002fcc00078e0008 */
[----:B--2---:R-:W2:Y:S01]  /*00a0*/  LDG.E.CONSTANT R8, desc[UR6][R8.64] ;  /* 0x0000000608087981 */ /* 0x004ea2000c1e9900 */
[----:B------:R-:W0:Y:S01]  /*00b0*/  S2UR UR5, SR_CgaCtaId ;  /* 0x00000000000579c3 */ /* 0x000e220000008800 */
[----:B------:R-:W-:Y:S01]  /*00c0*/  UMOV UR4, 0x400 ;  /* 0x0000040000047882 */ /* 0x000fe20000000000 */
[----:B------:R-:W-:-:S06]  /*00d0*/  ISETP.GT.U32.AND P1, PT, R5, 0x1f, PT ;  /* 0x0000001f0500780c */ /* 0x000fcc0003f24070 */
[----:B------:R-:W1:Y:S01]  /*00e0*/  LDC R6, c[0x0][0x360] ;  /* 0x0000d800ff067b82 */ /* 0x000e620000000800 */
[----:B0-----:R-:W-:-:S06]  /*00f0*/  ULEA UR4, UR5, UR4, 0x18 ;  /* 0x0000000405047291 */ /* 0x001fcc000f8ec0ff */
[----:B------:R-:W-:Y:S02]  /*0100*/  LEA R7, R5, UR4, 0x2 ;  /* 0x0000000405077c11 */ /* 0x000fe4000f8e10ff */
[----:B-1----:R-:W-:-:S03]  /*0110*/  ISETP.GE.U32.AND P0, PT, R6, 0x42, PT ;  /* 0x000000420600780c */ /* 0x002fc60003f06070 */
[----:B--2---:R0:W-:Y:S01]  /*0120*/  STS [R7], R8 ;  /* 0x0000000807007388 */ /* 0x0041e20000000800 */
[----:B------:R-:W-:Y:S06]  /*0130*/  BAR.SYNC.DEFER_BLOCKING 0x0 ;  /* 0x0000000000007b1d */ /* 0x000fec0000010000 */
[----:B------:R0:W-:Y:S02]  /*0140*/  STS [R7], R8 ;  /* 0x0000000807007388 */ /* 0x0001e40000000800 */
[----:B------:R-:W-:Y:S06]  /*0150*/  BAR.SYNC.DEFER_BLOCKING 0x0 ;  /* 0x0000000000007b1d */ /* 0x000fec0000010000 */
[----:B------:R-:W-:Y:S05]  /*0160*/  @!P0 BRA `(.L_x_1) ;  /* 0x0000000000308947 */ /* 0x000fea0003800000 */
[----:B------:R-:W-:-:S07]  /*0170*/  IMAD.MOV.U32 R0, RZ, RZ, R6 ;  /* 0x000000ffff007224 */ /* 0x000fce00078e0006 */
.L_x_2:
[----:B------:R-:W-:-:S04]  /*0180*/  SHF.R.U32.HI R10, RZ, 0x1, R0 ;  /* 0x00000001ff0a7819 */ /* 0x000fc80000011600 */
[----:B------:R-:W-:-:S13]  /*0190*/  ISETP.GE.U32.AND P0, PT, R5, R10, PT ;  /* 0x0000000a0500720c */ /* 0x000fda0003f06070 */
[----:B------:R-:W-:Y:S01]  /*01a0*/  @!P0 IMAD R3, R10, 0x4, R7 ;  /* 0x000000040a038824 */ /* 0x000fe200078e0207 */
[----:B------:R-:W-:Y:S05]  /*01b0*/  @!P0 LDS R2, [R7] ;  /* 0x0000000007028984 */ /* 0x000fea0000000800 */
[----:B------:R-:W1:Y:S02]  /*01c0*/  @!P0 LDS R3, [R3] ;  /* 0x0000000003038984 */ /* 0x000e640000000800 */
[----:B-1----:R-:W-:-:S05]  /*01d0*/  @!P0 FADD R2, R2, R3 ;  /* 0x0000000302028221 */ /* 0x002fca0000000000 */
[----:B------:R1:W-:Y:S01]  /*01e0*/  @!P0 STS [R7], R2 ;  /* 0x0000000207008388 */ /* 0x0003e20000000800 */
[----:B------:R-:W-:Y:S01]  /*01f0*/  BAR.SYNC.DEFER_BLOCKING 0x0 ;  /* 0x0000000000007b1d */ /* 0x000fe20000010000 */
[----:B------:R-:W-:Y:S01]  /*0200*/  ISETP.GT.U32.AND P0, PT, R0, 0x83, PT ;  /* 0x000000830000780c */ /* 0x000fe20003f04070 */
[----:B------:R-:W-:-:S12]  /*0210*/  IMAD.MOV.U32 R0, RZ, RZ, R10 ;  /* 0x000000ffff007224 */ /* 0x000fd800078e000a */
[----:B-1----:R-:W-:Y:S05]  /*0220*/  @P0 BRA `(.L_x_2) ;  /* 0xfffffffc00d40947 */ /* 0x002fea000383ffff */
.L_x_1:
[----:B------:R-:W-:Y:S04]  /*0230*/  BSSY.RECONVERGENT B0, `(.L_x_3) ;  /* 0x000002a000007945 */ /* 0x000fe80003800200 */
[----:B------:R-:W-:Y:S05]  /*0240*/  @P1 BRA `(.L_x_4) ;  /* 0x0000000000a01947 */ /* 0x000fea0003800000 */
[----:B------:R-:W-:-:S13]  /*0250*/  ISETP.GE.U32.AND P0, PT, R6, 0x40, PT ;  /* 0x000000400600780c */ /* 0x000fda0003f06070 */
[----:B------:R-:W-:Y:S04]  /*0260*/  @P0 LDS R0, [R7] ;  /* 0x0000000007000984 */ /* 0x000fe80000000800 */
[----:B------:R-:W1:Y:S02]  /*0270*/  @P0 LDS R3, [R7+0x80] ;  /* 0x0000800007030984 */ /* 0x000e640000000800 */
[----:B-1----:R-:W-:-:S05]  /*0280*/  @P0 FADD R0, R0, R3 ;  /* 0x0000000300000221 */ /* 0x002fca0000000000 */
[----:B------:R1:W-:Y:S01]  /*0290*/  @P0 STS [R7], R0 ;  /* 0x0000000007000388 */ /* 0x0003e20000000800 */
[----:B------:R-:W-:Y:S05]  /*02a0*/  @P0 BRA `(.L_x_5) ;  /* 0x0000000000080947 */ /* 0x000fea0003800000 */
[----:B------:R-:W-:-:S13]  /*02b0*/  ISETP.GE.U32.AND P0, PT, R6, 0x20, PT ;  /* 0x000000200600780c */ /* 0x000fda0003f06070 */
[----:B------:R-:W-:Y:S05]  /*02c0*/  @!P0 BRA `(.L_x_6) ;  /* 0x0000000000148947 */ /* 0x000fea0003800000 */
.L_x_5:
[----:B-1----:R-:W-:Y:S04]  /*02d0*/  LDS R0, [R7] ;  /* 0x0000000007007984 */ /* 0x002fe80000000800 */
[----:B------:R-:W1:Y:S02]  /*02e0*/  LDS R3, [R7+0x40] ;  /* 0x0000400007037984 */ /* 0x000e640000000800 */
[----:B-1----:R-:W-:-:S05]  /*02f0*/  FADD R0, R0, R3 ;  /* 0x0000000300007221 */ /* 0x002fca0000000000 */
[----:B------:R2:W-:Y:S01]  /*0300*/  STS [R7], R0 ;  /* 0x0000000007007388 */ /* 0x0005e20000000800 */
[----:B------:R-:W-:Y:S05]  /*0310*/  BRA `(.L_x_7) ;  /* 0x0000000000087947 */ /* 0x000fea0003800000 */
.L_x_6:
[----:B------:R-:W-:-:S13]  /*0320*/  ISETP.GE.U32.AND P0, PT, R6, 0x10, PT ;  /* 0x000000100600780c */ /* 0x000fda0003f06070 */
[----:B------:R-:W-:Y:S05]  /*0330*/  @!P0 BRA `(.L_x_8) ;  /* 0x0000000000148947 */ /* 0x000fea0003800000 */
.L_x_7:
[----:B-12---:R-:W-:Y:S04]  /*0340*/  LDS R0, [R7] ;  /* 0x0000000007007984 */ /* 0x006fe80000000800 */
[----:B------:R-:W1:Y:S02]  /*0350*/  LDS R3, [R7+0x20] ;  /* 0x0000200007037984 */ /* 0x000e640000000800 */
[----:B-1----:R-:W-:-:S05]  /*0360*/  FADD R0, R0, R3 ;  /* 0x0000000300007221 */ /* 0x002fca0000000000 */
[----:B------:R2:W-:Y:S01]  /*0370*/  STS [R7], R0 ;  /* 0x0000000007007388 */ /* 0x0005e20000000800 */
[----:B------:R-:W-:Y:S05]  /*0380*/  BRA `(.L_x_9) ;  /* 0x0000000000087947 */ /* 0x000fea0003800000 */
.L_x_8:
[----:B------:R-:W-:-:S13]  /*0390*/  ISETP.GE.U32.AND P0, PT, R6, 0x8, PT ;  /* 0x000000080600780c */ /* 0x000fda0003f06070 */
[----:B------:R-:W-:Y:S05]  /*03a0*/  @!P0 BRA `(.L_x_10) ;  /* 0x0000000000148947 */ /* 0x000fea0003800000 */
.L_x_9:
[----:B-12---:R-:W-:Y:S04]  /*03b0*/  LDS R0, [R7] ;  /* 0x0000000007007984 */ /* 0x006fe80000000800 */
[----:B------:R-:W1:Y:S02]  /*03c0*/  LDS R3, [R7+0x10] ;  /* 0x0000100007037984 */ /* 0x000e640000000800 */
[----:B-1----:R-:W-:-:S05]  /*03d0*/  FADD R0, R0, R3 ;  /* 0x0000000300007221 */ /* 0x002fca0000000000 */
[----:B------:R2:W-:Y:S01]  /*03e0*/  STS [R7], R0 ;  /* 0x0000000007007388 */ /* 0x0005e20000000800 */
[----:B------:R-:W-:Y:S05]  /*03f0*/  BRA `(.L_x_11) ;  /* 0x0000000000087947 */ /* 0x000fea0003800000 */
.L_x_10:
[----:B------:R-:W-:-:S13]  /*0400*/  ISETP.GE.U32.AND P0, PT, R6, 0x4, PT ;  /* 0x000000040600780c */ /* 0x000fda0003f06070 */
[----:B------:R-:W-:Y:S05]  /*0410*/  @!P0 BRA `(.L_x_12) ;  /* 0x0000000000148947 */ /* 0x000fea0003800000 */
.L_x_11:
[----:B-12---:R-:W-:Y:S04]  /*0420*/  LDS R0, [R7] ;  /* 0x0000000007007984 */ /* 0x006fe80000000800 */
[----:B------:R-:W1:Y:S02]  /*0430*/  LDS R3, [R7+0x8] ;  /* 0x0000080007037984 */ /* 0x000e640000000800 */
[----:B-1----:R-:W-:-:S05]  /*0440*/  FADD R0, R0, R3 ;  /* 0x0000000300007221 */ /* 0x002fca0000000000 */
[----:B------:R2:W-:Y:S01]  /*0450*/  STS [R7], R0 ;  /* 0x0000000007007388 */ /* 0x0005e20000000800 */
[----:B------:R-:W-:Y:S05]  /*0460*/  BRA `(.L_x_13) ;  /* 0x0000000000087947 */ /* 0x000fea0003800000 */
.L_x_12:
[----:B------:R-:W-:-:S13]  /*0470*/  ISETP.GE.U32.AND P0, PT, R6, 0x2, PT ;  /* 0x000000020600780c */ /* 0x000fda0003f06070 */
[----:B------:R-:W-:Y:S05]  /*0480*/  @!P0 BRA `(.L_x_4) ;  /* 0x0000000000108947 */ /* 0x000fea0003800000 */
.L_x_13:
[----:B-12---:R-:W-:Y:S04]  /*0490*/  LDS R0, [R7] ;  /* 0x0000000007007984 */ /* 0x006fe80000000800 */
[----:B------:R-:W1:Y:S02]  /*04a0*/  LDS R3, [R7+0x4] ;  /* 0x0000040007037984 */ /* 0x000e640000000800 */
[----:B-1----:R-:W-:-:S05]  /*04b0*/  FADD R0, R0, R3 ;  /* 0x0000000300007221 */ /* 0x002fca0000000000 */
[----:B------:R2:W-:Y:S02]  /*04c0*/  STS [R7], R0 ;  /* 0x0000000007007388 */ /* 0x0005e40000000800 */
.L_x_4:
[----:B------:R-:W-:Y:S05]  /*04d0*/  BSYNC.RECONVERGENT B0 ;  /* 0x0000000000007941 */ /* 0x000fea0003800200 */
.L_x_3:
[----:B------:R-:W3:Y:S01]  /*04e0*/  S2UR UR5, SR_CgaCtaId ;  /* 0x00000000000579c3 */ /* 0x000ee20000008800 */
[----:B------:R-:W-:Y:S01]  /*04f0*/  UMOV UR4, 0x400 ;  /* 0x0000040000047882 */ /* 0x000fe20000000000 */
[----:B------:R-:W-:Y:S01]  /*0500*/  ISETP.GE.U32.AND P2, PT, R6, 0x42, PT ;  /* 0x000000420600780c */ /* 0x000fe20003f46070 */
[----:B---3--:R-:W-:Y:S01]  /*0510*/  ULEA UR4, UR5, UR4, 0x18 ;  /* 0x0000000405047291 */ /* 0x008fe2000f8ec0ff */
[----:B------:R-:W3:Y:S08]  /*0520*/  LDCU UR5, c[0x0][0x3a4] ;  /* 0x00007480ff0577ac */ /* 0x000ef00008000800 */
[----:B-12---:R-:W1:Y:S01]  /*0530*/  LDS R0, [UR4] ;  /* 0x00000004ff007984 */ /* 0x006e620008000800 */
[----:B---3--:R-:W-:-:S04]  /*0540*/  I2FP.F32.U32 R3, UR5 ;  /* 0x0000000500037c45 */ /* 0x008fc80008201000 */
[----:B------:R-:W2:Y:S02]  /*0550*/  MUFU.RCP R2, R3 ;  /* 0x0000000300027308 */ /* 0x000ea40000001000 */
[----:B--2---:R-:W-:-:S04]  /*0560*/  FFMA R9, -R3, R2, 1 ;  /* 0x3f80000003097423 */ /* 0x004fc80000000102 */
[----:B------:R-:W-:Y:S02]  /*0570*/  FFMA R9, R2, R9, R2 ;  /* 0x0000000902097223 */ /* 0x000fe40000000002 */
[----:B-1----:R-:W1:Y:S02]  /*0580*/  FCHK P0, R0, R3 ;  /* 0x0000000300007302 */ /* 0x002e640000000000 */
[----:B------:R-:W-:-:S04]  /*0590*/  FFMA R2, R0, R9, RZ ;  /* 0x0000000900027223 */ /* 0x000fc800000000ff */
[----:B------:R-:W-:-:S04]  /*05a0*/  FFMA R10, -R3, R2, R0 ;  /* 0x00000002030a7223 */ /* 0x000fc80000000100 */
[----:B------:R-:W-:Y:S01]  /*05b0*/  FFMA R9, R9, R10, R2 ;  /* 0x0000000a09097223 */ /* 0x000fe20000000002 */
[----:B-1----:R-:W-:Y:S06]  /*05c0*/  @!P0 BRA `(.L_x_14) ;  /* 0x0000000000108947 */ /* 0x002fec0003800000 */
[----:B------:R-:W-:Y:S02]  /*05d0*/  MOV R2, R0 ;  /* 0x0000000000027202 */ /* 0x000fe40000000f00 */
[----:B------:R-:W-:-:S07]  /*05e0*/  MOV R10, 0x600 ;  /* 0x00000600000a7802 */ /* 0x000fce0000000f00 */
[----:B0-----:R-:W-:Y:S05]  /*05f0*/  CALL.REL.NOINC `($__internal_1_$__cuda_sm3x_div_rn_noftz_f32_slowpath) ;  /* 0x0000000800347944 */ /* 0x001fea0003c00000 */
[----:B------:R-:W-:-:S07]  /*0600*/  IMAD.MOV.U32 R9, RZ, RZ, R2 ;  /* 0x000000ffff097224 */ /* 0x000fce00078e0002 */
.L_x_14:
[----:B------:R-:W-:Y:S01]  /*0610*/  FADD R0, R8, -R9 ;  /* 0x8000000908007221 */ /* 0x000fe20000000000 */
[----:B------:R-:W-:-:S03]  /*0620*/  ISETP.GT.U32.AND P1, PT, R5, 0x1f, PT ;  /* 0x0000001f0500780c */ /* 0x000fc60003f24070 */
[----:B------:R-:W-:-:S05]  /*0630*/  FMUL R2, R0, R0 ;  /* 0x0000000000027220 */ /* 0x000fca0000400000 */
[----:B------:R1:W-:Y:S01]  /*0640*/  STS [R7], R2 ;  /* 0x0000000207007388 */ /* 0x0003e20000000800 */
[----:B------:R-:W-:Y:S06]  /*0650*/  BAR.SYNC.DEFER_BLOCKING 0x0 ;  /* 0x0000000000007b1d */ /* 0x000fec0000010000 */
[----:B------:R-:W-:Y:S05]  /*0660*/  @!P2 BRA `(.L_x_15) ;  /* 0x000000000030a947 */ /* 0x000fea0003800000 */
[----:B-1----:R-:W-:-:S07]  /*0670*/  IMAD.MOV.U32 R2, RZ, RZ, R6 ;  /* 0x000000ffff027224 */ /* 0x002fce00078e0006 */
.L_x_16:
[----:B------:R-:W-:-:S04]  /*0680*/  SHF.R.U32.HI R10, RZ, 0x1, R2 ;  /* 0x00000001ff0a7819 */ /* 0x000fc80000011602 */
[----:B------:R-:W-:-:S13]  /*0690*/  ISETP.GE.U32.AND P0, PT, R5, R10, PT ;  /* 0x0000000a0500720c */ /* 0x000fda0003f06070 */
[----:B------:R-:W-:Y:S01]  /*06a0*/  @!P0 IMAD R9, R10, 0x4, R7 ;  /* 0x000000040a098824 */ /* 0x000fe200078e0207 */
[----:B0-----:R-:W-:Y:S05]  /*06b0*/  @!P0 LDS R8, [R7] ;  /* 0x0000000007088984 */ /* 0x001fea0000000800 */
[----:B------:R-:W0:Y:S02]  /*06c0*/  @!P0 LDS R9, [R9] ;  /* 0x0000000009098984 */ /* 0x000e240000000800 */
[----:B0-----:R-:W-:-:S05]  /*06d0*/  @!P0 FADD R8, R8, R9 ;  /* 0x0000000908088221 */ /* 0x001fca0000000000 */
[----:B------:R2:W-:Y:S01]  /*06e0*/  @!P0 STS [R7], R8 ;  /* 0x0000000807008388 */ /* 0x0005e20000000800 */
[----:B------:R-:W-:Y:S01]  /*06f0*/  BAR.SYNC.DEFER_BLOCKING 0x0 ;  /* 0x0000000000007b1d */ /* 0x000fe20000010000 */
[----:B------:R-:W-:Y:S02]  /*0700*/  ISETP.GT.U32.AND P0, PT, R2, 0x83, PT ;  /* 0x000000830200780c */ /* 0x000fe40003f04070 */
[----:B------:R-:W-:-:S11]  /*0710*/  MOV R2, R10 ;  /* 0x0000000a00027202 */ /* 0x000fd60000000f00 */
[----:B--2---:R-:W-:Y:S05]  /*0720*/  @P0 BRA `(.L_x_16) ;  /* 0xfffffffc00d40947 */ /* 0x004fea000383ffff */
.L_x_15:
[----:B------:R-:W-:Y:S04]  /*0730*/  BSSY.RECONVERGENT B0, `(.L_x_17) ;  /* 0x000002a000007945 */ /* 0x000fe80003800200 */
[----:B------:R-:W-:Y:S05]  /*0740*/  @P1 BRA `(.L_x_18) ;  /* 0x0000000000a01947 */ /* 0x000fea0003800000 */
[----:B------:R-:W-:-:S13]  /*0750*/  ISETP.GE.U32.AND P0, PT, R6, 0x40, PT ;  /* 0x000000400600780c */ /* 0x000fda0003f06070 */
[----:B-1----:R-:W-:Y:S04]  /*0760*/  @P0 LDS R2, [R7] ;  /* 0x0000000007020984 */ /* 0x002fe80000000800 */
[----:B------:R-:W1:Y:S02]  /*0770*/  @P0 LDS R9, [R7+0x80] ;  /* 0x0000800007090984 */ /* 0x000e640000000800 */
[----:B-1----:R-:W-:-:S05]  /*0780*/  @P0 FADD R2, R2, R9 ;  /* 0x0000000902020221 */ /* 0x002fca0000000000 */
[----:B------:R1:W-:Y:S01]  /*0790*/  @P0 STS [R7], R2 ;  /* 0x0000000207000388 */ /* 0x0003e20000000800 */
[----:B------:R-:W-:Y:S05]  /*07a0*/  @P0 BRA `(.L_x_19) ;  /* 0x0000000000080947 */ /* 0x000fea0003800000 */
[----:B------:R-:W-:-:S13]  /*07b0*/  ISETP.GE.U32.AND P0, PT, R6, 0x20, PT ;  /* 0x000000200600780c */ /* 0x000fda0003f06070 */
[----:B------:R-:W-:Y:S05]  /*07c0*/  @!P0 BRA `(.L_x_20) ;  /* 0x0000000000148947 */ /* 0x000fea0003800000 */
.L_x_19:
[----:B-1----:R-:W-:Y:S04]  /*07d0*/  LDS R2, [R7] ;  /* 0x0000000007027984 */ /* 0x002fe80000000800 */
[----:B------:R-:W1:Y:S02]  /*07e0*/  LDS R9, [R7+0x40] ;  /* 0x0000400007097984 */ /* 0x000e640000000800 */
[----:B-1----:R-:W-:-:S05]  /*07f0*/  FADD R2, R2, R9 ;  /* 0x0000000902027221 */ /* 0x002fca0000000000 */
[----:B------:R2:W-:Y:S01]  /*0800*/  STS [R7], R2 ;  /* 0x0000000207007388 */ /* 0x0005e20000000800 */
[----:B------:R-:W-:Y:S05]  /*0810*/  BRA `(.L_x_21) ;  /* 0x0000000000087947 */ /* 0x000fea0003800000 */
.L_x_20:
[----:B------:R-:W-:-:S13]  /*0820*/  ISETP.GE.U32.AND P0, PT, R6, 0x10, PT ;  /* 0x000000100600780c */ /* 0x000fda0003f06070 */
[----:B------:R-:W-:Y:S05]  /*0830*/  @!P0 BRA `(.L_x_22) ;  /* 0x0000000000148947 */ /* 0x000fea0003800000 */
.L_x_21:
[----:B-12---:R-:W-:Y:S04]  /*0840*/  LDS R2, [R7] ;  /* 0x0000000007027984 */ /* 0x006fe80000000800 */
[----:B------:R-:W1:Y:S02]  /*0850*/  LDS R9, [R7+0x20] ;  /* 0x0000200007097984 */ /* 0x000e640000000800 */
[----:B-1----:R-:W-:-:S05]  /*0860*/  FADD R2, R2, R9 ;  /* 0x0000000902027221 */ /* 0x002fca0000000000 */
[----:B------:R2:W-:Y:S01]  /*0870*/  STS [R7], R2 ;  /* 0x0000000207007388 */ /* 0x0005e20000000800 */
[----:B------:R-:W-:Y:S05]  /*0880*/  BRA `(.L_x_23) ;  /* 0x0000000000087947 */ /* 0x000fea0003800000 */
.L_x_22:
[----:B------:R-:W-:-:S13]  /*0890*/  ISETP.GE.U32.AND P0, PT, R6, 0x8, PT ;  /* 0x000000080600780c */ /* 0x000fda0003f06070 */
[----:B------:R-:W-:Y:S05]  /*08a0*/  @!P0 BRA `(.L_x_24) ;  /* 0x0000000000148947 */ /* 0x000fea0003800000 */
.L_x_23:
[----:B-12---:R-:W-:Y:S04]  /*08b0*/  LDS R2, [R7] ;  /* 0x0000000007027984 */ /* 0x006fe80000000800 */
[----:B------:R-:W1:Y:S02]  /*08c0*/  LDS R9, [R7+0x10] ;  /* 0x0000100007097984 */ /* 0x000e640000000800 */
[----:B-1----:R-:W-:-:S05]  /*08d0*/  FADD R2, R2, R9 ;  /* 0x0000000902027221 */ /* 0x002fca0000000000 */
[----:B------:R2:W-:Y:S01]  /*08e0*/  STS [R7], R2 ;  /* 0x0000000207007388 */ /* 0x0005e20000000800 */
[----:B------:R-:W-:Y:S05]  /*08f0*/  BRA `(.L_x_25) ;  /* 0x0000000000087947 */ /* 0x000fea0003800000 */
.L_x_24:
[----:B------:R-:W-:-:S13]  /*0900*/  ISETP.GE.U32.AND P0, PT, R6, 0x4, PT ;  /* 0x000000040600780c */ /* 0x000fda0003f06070 */
[----:B------:R-:W-:Y:S05]  /*0910*/  @!P0 BRA `(.L_x_26) ;  /* 0x0000000000148947 */ /* 0x000fea0003800000 */
.L_x_25:
[----:B-12---:R-:W-:Y:S04]  /*0920*/  LDS R2, [R7] ;  /* 0x0000000007027984 */ /* 0x006fe80000000800 */
[----:B------:R-:W1:Y:S02]  /*0930*/  LDS R9, [R7+0x8] ;  /* 0x0000080007097984 */ /* 0x000e640000000800 */
[----:B-1----:R-:W-:-:S05]  /*0940*/  FADD R2, R2, R9 ;  /* 0x0000000902027221 */ /* 0x002fca0000000000 */
[----:B------:R2:W-:Y:S01]  /*0950*/  STS [R7], R2 ;  /* 0x0000000207007388 */ /* 0x0005e20000000800 */
[----:B------:R-:W-:Y:S05]  /*0960*/  BRA `(.L_x_27) ;  /* 0x0000000000087947 */ /* 0x000fea0003800000 */
.L_x_26:
[----:B------:R-:W-:-:S13]  /*0970*/  ISETP.GE.U32.AND P0, PT, R6, 0x2, PT ;  /* 0x000000020600780c */ /* 0x000fda0003f06070 */
[----:B------:R-:W-:Y:S05]  /*0980*/  @!P0 BRA `(.L_x_18) ;  /* 0x0000000000108947 */ /* 0x000fea0003800000 */
.L_x_27:
[----:B-12---:R-:W-:Y:S04]  /*0990*/  LDS R2, [R7] ;  /* 0x0000000007027984 */ /* 0x006fe80000000800 */
[----:B------:R-:W1:Y:S02]  /*09a0*/  LDS R9, [R7+0x4] ;  /* 0x0000040007097984 */ /* 0x000e640000000800 */
[----:B-1----:R-:W-:-:S05]  /*09b0*/  FADD R2, R2, R9 ;  /* 0x0000000902027221 */ /* 0x002fca0000000000 */
[----:B------:R2:W-:Y:S02]  /*09c0*/  STS [R7], R2 ;  /* 0x0000000207007388 */ /* 0x0005e40000000800 */
.L_x_18:
[----:B------:R-:W-:Y:S05]  /*09d0*/  BSYNC.RECONVERGENT B0 ;  /* 0x0000000000007941 */ /* 0x000fea0003800200 */
.L_x_17:
[----:B------:R-:W3:Y:S01]  /*09e0*/  S2UR UR5, SR_CgaCtaId ;  /* 0x00000000000579c3 */ /* 0x000ee20000008800 */
[----:B------:R-:W-:Y:S01]  /*09f0*/  UMOV UR4, 0x400 ;  /* 0x0000040000047882 */ /* 0x000fe20000000000 */
[----:B-12---:R-:W0:Y:S02]  /*0a00*/  MUFU.RCP R2, R3 ;  /* 0x0000000300027308 */ /* 0x006e240000001000 */
[----:B0-----:R-:W-:-:S04]  /*0a10*/  FFMA R7, -R3, R2, 1 ;  /* 0x3f80000003077423 */ /* 0x001fc80000000102 */
[----:B------:R-:W-:Y:S01]  /*0a20*/  FFMA R2, R2, R7, R2 ;  /* 0x0000000702027223 */ /* 0x000fe20000000002 */
[----:B---3--:R-:W-:-:S09]  /*0a30*/  ULEA UR4, UR5, UR4, 0x18 ;  /* 0x0000000405047291 */ /* 0x008fd2000f8ec0ff */
[----:B------:R-:W0:Y:S02]  /*0a40*/  LDS R6, [UR4] ;  /* 0x00000004ff067984 */ /* 0x000e240008000800 */
[----:B0-----:R-:W0:Y:S01]  /*0a50*/  FCHK P0, R6, R3 ;  /* 0x0000000306007302 */ /* 0x001e220000000000 */
[----:B------:R-:W-:-:S04]  /*0a60*/  FFMA R7, R2, R6, RZ ;  /* 0x0000000602077223 */ /* 0x000fc800000000ff */
[----:B------:R-:W-:-:S04]  /*0a70*/  FFMA R8, -R3, R7, R6 ;  /* 0x0000000703087223 */ /* 0x000fc80000000106 */
[----:B------:R-:W-:Y:S01]  /*0a80*/  FFMA R2, R2, R8, R7 ;  /* 0x0000000802027223 */ /* 0x000fe20000000007 */
[----:B0-----:R-:W-:Y:S06]  /*0a90*/  @!P0 BRA `(.L_x_28) ;  /* 0x00000000000c8947 */ /* 0x001fec0003800000 */
[----:B------:R-:W-:Y:S01]  /*0aa0*/  IMAD.MOV.U32 R2, RZ, RZ, R6 ;  /* 0x000000ffff027224 */ /* 0x000fe200078e0006 */
[----:B------:R-:W-:-:S07]  /*0ab0*/  MOV R10, 0xad0 ;  /* 0x00000ad0000a7802 */ /* 0x000fce0000000f00 */
[----:B------:R-:W-:Y:S05]  /*0ac0*/  CALL.REL.NOINC `($__internal_1_$__cuda_sm3x_div_rn_noftz_f32_slowpath) ;  /* 0x0000000400007944 */ /* 0x000fea0003c00000 */
.L_x_28:
[----:B------:R-:W0:Y:S01]  /*0ad0*/  LDCU UR4, c[0x0][0x3a8] ;  /* 0x00007500ff0477ac */ /* 0x000e220008000800 */
[----:B------:R-:W-:Y:S01]  /*0ae0*/  BSSY.RECONVERGENT B0, `(.L_x_29) ;  /* 0x000000e000007945 */ /* 0x000fe20003800200 */
[----:B0-----:R-:W-:-:S04]  /*0af0*/  FADD R2, R2, UR4 ;  /* 0x0000000402027e21 */ /* 0x001fc80008000000 */
[----:B------:R-:W-:Y:S01]  /*0b00*/  VIADD R3, R2, 0xf3000000 ;  /* 0xf300000002037836 */ /* 0x000fe20000000000 */
[----:B------:R0:W1:Y:S04]  /*0b10*/  MUFU.RSQ R7, R2 ;  /* 0x0000000200077308 */ /* 0x0000680000001400 */
[----:B------:R-:W-:-:S13]  /*0b20*/  ISETP.GT.U32.AND P0, PT, R3, 0x727fffff, PT ;  /* 0x727fffff0300780c */ /* 0x000fda0003f04070 */
[----:B01----:R-:W-:Y:S05]  /*0b30*/  @!P0 BRA `(.L_x_30) ;  /* 0x0000000000108947 */ /* 0x003fea0003800000 */
[----:B------:R-:W-:-:S07]  /*0b40*/  MOV R10, 0xb60 ;  /* 0x00000b60000a7802 */ /* 0x000fce0000000f00 */
[----:B------:R-:W-:Y:S05]  /*0b50*/  CALL.REL.NOINC `($__internal_0_$__cuda_sm20_sqrt_rn_f32_slowpath) ;  /* 0x0000000000807944 */ /* 0x000fea0003c00000 */
[----:B------:R-:W-:Y:S01]  /*0b60*/  MOV R3, R6 ;  /* 0x0000000600037202 */ /* 0x000fe20000000f00 */
[----:B------:R-:W-:Y:S06]  /*0b70*/  BRA `(.L_x_31) ;  /* 0x0000000000107947 */ /* 0x000fec0003800000 */
.L_x_30:
[----:B------:R-:W-:Y:S01]  /*0b80*/  FMUL.FTZ R3, R2, R7 ;  /* 0x0000000702037220 */ /* 0x000fe20000410000 */
[----:B------:R-:W-:-:S03]  /*0b90*/  FMUL.FTZ R6, R7, 0.5 ;  /* 0x3f00000007067820 */ /* 0x000fc60000410000 */
[----:B------:R-:W-:-:S04]  /*0ba0*/  FFMA R2, -R3, R3, R2 ;  /* 0x0000000303027223 */ /* 0x000fc80000000102 */
[----:B------:R-:W-:-:S07]  /*0bb0*/  FFMA R3, R2, R6, R3 ;  /* 0x0000000602037223 */ /* 0x000fce0000000003 */
.L_x_31:
[----:B------:R-:W-:Y:S05]  /*0bc0*/  BSYNC.RECONVERGENT B0 ;  /* 0x0000000000007941 */ /* 0x000fea0003800200 */
.L_x_29:
[----:B------:R-:W0:Y:S01]  /*0bd0*/  MUFU.RCP R2, R3 ;  /* 0x0000000300027308 */ /* 0x000e220000001000 */
[----:B------:R-:W-:Y:S07]  /*0be0*/  BSSY.RECONVERGENT B0, `(.L_x_32) ;  /* 0x000000c000007945 */ /* 0x000fee0003800200 */
[----:B------:R-:W1:Y:S01]  /*0bf0*/  FCHK P0, R0, R3 ;  /* 0x0000000300007302 */ /* 0x000e620000000000 */
[----:B0-----:R-:W-:-:S04]  /*0c00*/  FFMA R7, R2, -R3, 1 ;  /* 0x3f80000002077423 */ /* 0x001fc80000000803 */
[----:B------:R-:W-:-:S04]  /*0c10*/  FFMA R7, R2, R7, R2 ;  /* 0x0000000702077223 */ /* 0x000fc80000000002 */
[----:B------:R-:W-:-:S04]  /*0c20*/  FFMA R2, R0, R7, RZ ;  /* 0x0000000700027223 */ /* 0x000fc800000000ff */
[----:B------:R-:W-:-:S04]  /*0c30*/  FFMA R6, R2, -R3, R0 ;  /* 0x8000000302067223 */ /* 0x000fc80000000000 */
[----:B------:R-:W-:Y:S01]  /*0c40*/  FFMA R10, R7, R6, R2 ;  /* 0x00000006070a7223 */ /* 0x000fe20000000002 */
[----:B-1----:R-:W-:Y:S06]  /*0c50*/  @!P0 BRA `(.L_x_33) ;  /* 0x0000000000108947 */ /* 0x002fec0003800000 */
[----:B------:R-:W-:Y:S01]  /*0c60*/  IMAD.MOV.U32 R2, RZ, RZ, R0 ;  /* 0x000000ffff027224 */ /* 0x000fe200078e0000 */
[----:B------:R-:W-:-:S07]  /*0c70*/  MOV R10, 0xc90 ;  /* 0x00000c90000a7802 */ /* 0x000fce0000000f00 */
[----:B------:R-:W-:Y:S05]  /*0c80*/  CALL.REL.NOINC `($__internal_1_$__cuda_sm3x_div_rn_noftz_f32_slowpath) ;  /* 0x0000000000907944 */ /* 0x000fea0003c00000 */
[----:B------:R-:W-:-:S07]  /*0c90*/  IMAD.MOV.U32 R10, RZ, RZ, R2 ;  /* 0x000000ffff0a7224 */ /* 0x000fce00078e0002 */
.L_x_33:
[----:B------:R-:W-:Y:S05]  /*0ca0*/  BSYNC.RECONVERGENT B0 ;  /* 0x0000000000007941 */ /* 0x000fea0003800200 */
.L_x_32:
[----:B------:R-:W0:Y:S08]  /*0cb0*/  LDC.64 R2, c[0x0][0x388] ;  /* 0x0000e200ff027b82 */ /* 0x000e300000000a00 */
[----:B------:R-:W1:Y:S08]  /*0cc0*/  LDC.64 R6, c[0x0][0x390] ;  /* 0x0000e400ff067b82 */ /* 0x000e700000000a00 */
[----:B------:R-:W2:Y:S01]  /*0cd0*/  LDC.64 R8, c[0x0][0x398] ;  /* 0x0000e600ff087b82 */ /* 0x000ea20000000a00 */
[----:B0-----:R-:W-:-:S06]  /*0ce0*/  IMAD.WIDE.U32 R2, R5, 0x4, R2 ;  /* 0x0000000405027825 */ /* 0x001fcc00078e0002 */
[----:B------:R-:W3:Y:S01]  /*0cf0*/  LDG.E.CONSTANT R3, desc[UR6][R2.64] ;  /* 0x0000000602037981 */ /* 0x000ee2000c1e9900 */
[----:B-1----:R-:W-:-:S06]  /*0d00*/  IMAD.WIDE.U32 R6, R5, 0x4, R6 ;  /* 0x0000000405067825 */ /* 0x002fcc00078e0006 */
[----:B------:R-:W3:Y:S01]  /*0d10*/  LDG.E.CONSTANT R6, desc[UR6][R6.64] ;  /* 0x0000000606067981 */ /* 0x000ee2000c1e9900 */
[----:B--2---:R-:W-:-:S04]  /*0d20*/  IMAD.WIDE.U32 R4, R4, 0x4, R8 ;  /* 0x0000000404047825 */ /* 0x004fc800078e0008 */
[----:B---3--:R-:W-:-:S05]  /*0d30*/  FFMA R9, R3, R10, R6 ;  /* 0x0000000a03097223 */ /* 0x008fca0000000006 */
[----:B------:R-:W-:Y:S01]  /*0d40*/  STG.E desc[UR6][R4.64], R9 ;  /* 0x0000000904007986 */ /* 0x000fe2000c101906 */
[----:B------:R-:W-:Y:S05]  /*0d50*/  EXIT ;  /* 0x000000000000794d */ /* 0x000fea0003800000 */
        .weak           $__internal_0_$__cuda_sm20_sqrt_rn_f32_slowpath
        .type           $__internal_0_$__cuda_sm20_sqrt_rn_f32_slowpath,@function
        .size           $__internal_0_$__cuda_sm20_sqrt_rn_f32_slowpath,($__internal_1_$__cuda_sm3x_div_rn_noftz_f32_slowpath - $__internal_0_$__cuda_sm20_sqrt_rn_f32_slowpath)
$__internal_0_$__cuda_sm20_sqrt_rn_f32_slowpath:
[----:B------:R-:W-:-:S13]  /*0d60*/  LOP3.LUT P0, RZ, R2, 0x7fffffff, RZ, 0xc0, !PT ;  /* 0x7fffffff02ff7812 */ /* 0x000fda000780c0ff */
[----:B------:R-:W-:Y:S01]  /*0d70*/  @!P0 MOV R3, R2 ;  /* 0x0000000200038202 */ /* 0x000fe20000000f00 */
[----:B------:R-:W-:Y:S06]  /*0d80*/  @!P0 BRA `(.L_x_34) ;  /* 0x0000000000408947 */ /* 0x000fec0003800000 */
[----:B------:R-:W-:-:S13]  /*0d90*/  FSETP.GEU.FTZ.AND P0, PT, R2, RZ, PT ;  /* 0x000000ff0200720b */ /* 0x000fda0003f1e000 */
[----:B------:R-:W-:Y:S01]  /*0da0*/  @!P0 IMAD.MOV.U32 R3, RZ, RZ, 0x7fffffff ;  /* 0x7fffffffff038424 */ /* 0x000fe200078e00ff */
[----:B------:R-:W-:Y:S06]  /*0db0*/  @!P0 BRA `(.L_x_34) ;  /* 0x0000000000348947 */ /* 0x000fec0003800000 */
[----:B------:R-:W-:-:S13]  /*0dc0*/  FSETP.GTU.FTZ.AND P0, PT, |R2|, +INF , PT ;  /* 0x7f8000000200780b */ /* 0x000fda0003f1c200 */
[----:B------:R-:W-:Y:S01]  /*0dd0*/  @P0 FADD.FTZ R3, R2, 1 ;  /* 0x3f80000002030421 */ /* 0x000fe20000010000 */
[----:B------:R-:W-:Y:S06]  /*0de0*/  @P0 BRA `(.L_x_34) ;  /* 0x0000000000280947 */ /* 0x000fec0003800000 */
[----:B------:R-:W-:-:S13]  /*0df0*/  FSETP.NEU.FTZ.AND P0, PT, |R2|, +INF , PT ;  /* 0x7f8000000200780b */ /* 0x000fda0003f1d200 */
[----:B------:R-:W-:-:S04]  /*0e00*/  @P0 FFMA R6, R2, 1.84467440737095516160e+19, RZ ;  /* 0x5f80000002060823 */ /* 0x000fc800000000ff */
[----:B------:R-:W0:Y:S02]  /*0e10*/  @P0 MUFU.RSQ R3, R6 ;  /* 0x0000000600030308 */ /* 0x000e240000001400 */
[----:B0-----:R-:W-:Y:S01]  /*0e20*/  @P0 FMUL.FTZ R7, R6, R3 ;  /* 0x0000000306070220 */ /* 0x001fe20000410000 */
[----:B------:R-:W-:Y:S01]  /*0e30*/  @P0 FMUL.FTZ R9, R3, 0.5 ;  /* 0x3f00000003090820 */ /* 0x000fe20000410000 */
[----:B------:R-:W-:Y:S02]  /*0e40*/  @!P0 IMAD.MOV.U32 R3, RZ, RZ, R2 ;  /* 0x000000ffff038224 */ /* 0x000fe400078e0002 */
[----:B------:R-:W-:-:S04]  /*0e50*/  @P0 FADD.FTZ R8, -R7, -RZ ;  /* 0x800000ff07080221 */ /* 0x000fc80000010100 */
[----:B------:R-:W-:-:S04]  /*0e60*/  @P0 FFMA R8, R7, R8, R6 ;  /* 0x0000000807080223 */ /* 0x000fc80000000006 */
[----:B------:R-:W-:-:S04]  /*0e70*/  @P0 FFMA R8, R8, R9, R7 ;  /* 0x0000000908080223 */ /* 0x000fc80000000007 */
[----:B------:R-:W-:-:S07]  /*0e80*/  @P0 FMUL.FTZ R3, R8, 2.3283064365386962891e-10 ;  /* 0x2f80000008030820 */ /* 0x000fce0000410000 */
.L_x_34:
[----:B------:R-:W-:Y:S01]  /*0e90*/  MOV R6, R3 ;  /* 0x0000000300067202 */ /* 0x000fe20000000f00 */
[----:B------:R-:W-:Y:S02]  /*0ea0*/  IMAD.MOV.U32 R2, RZ, RZ, R10 ;  /* 0x000000ffff027224 */ /* 0x000fe400078e000a */
[----:B------:R-:W-:-:S04]  /*0eb0*/  IMAD.MOV.U32 R3, RZ, RZ, 0x0 ;  /* 0x00000000ff037424 */ /* 0x000fc800078e00ff */
[----:B------:R-:W-:Y:S05]  /*0ec0*/  RET.REL.NODEC R2 `(_Z28block_sync_layer_norm_kernelPKfS0_S0_Pfiif) ;  /* 0xfffffff0024c7950 */ /* 0x000fea0003c3ffff */
        .weak           $__internal_1_$__cuda_sm3x_div_rn_noftz_f32_slowpath
        .type           $__internal_1_$__cuda_sm3x_div_rn_noftz_f32_slowpath,@function
        .size           $__internal_1_$__cuda_sm3x_div_rn_noftz_f32_slowpath,(.L_x_206 - $__internal_1_$__cuda_sm3x_div_rn_noftz_f32_slowpath)
$__internal_1_$__cuda_sm3x_div_rn_noftz_f32_slowpath:
[--C-:B------:R-:W-:Y:S01]  /*0ed0*/  SHF.R.U32.HI R11, RZ, 0x17, R3.reuse ;  /* 0x00000017ff0b7819 */ /* 0x100fe20000011603 */
[----:B------:R-:W-:Y:S01]  /*0ee0*/  BSSY.RECONVERGENT B1, `(.L_x_35) ;  /* 0x0000063000017945 */ /* 0x000fe20003800200 */
[----:B------:R-:W-:Y:S01]  /*0ef0*/  SHF.R.U32.HI R9, RZ, 0x17, R2 ;  /* 0x00000017ff097819 */ /* 0x000fe20000011602 */
[----:B------:R-:W-:Y:S01]  /*0f00*/  IMAD.MOV.U32 R13, RZ, RZ, R3 ;  /* 0x000000ffff0d7224 */ /* 0x000fe200078e0003 */
[----:B------:R-:W-:Y:S02]  /*0f10*/  LOP3.LUT R11, R11, 0xff, RZ, 0xc0, !PT ;  /* 0x000000ff0b0b7812 */ /* 0x000fe400078ec0ff */
[----:B------:R-:W-:Y:S02]  /*0f20*/  LOP3.LUT R16, R9, 0xff, RZ, 0xc0, !PT ;  /* 0x000000ff09107812 */ /* 0x000fe400078ec0ff */
[----:B------:R-:W-:-:S03]  /*0f30*/  IADD3 R14, PT, PT, R11, -0x1, RZ ;  /* 0xffffffff0b0e7810 */ /* 0x000fc60007ffe0ff */
[----:B------:R-:W-:Y:S01]  /*0f40*/  VIADD R12, R16, 0xffffffff ;  /* 0xffffffff100c7836 */ /* 0x000fe20000000000 */
[----:B------:R-:W-:-:S04]  /*0f50*/  ISETP.GT.U32.AND P0, PT, R14, 0xfd, PT ;  /* 0x000000fd0e00780c */ /* 0x000fc80003f04070 */
[----:B------:R-:W-:-:S13]  /*0f60*/  ISETP.GT.U32.OR P0, PT, R12, 0xfd, P0 ;  /* 0x000000fd0c00780c */ /* 0x000fda0000704470 */
[----:B------:R-:W-:Y:S01]  /*0f70*/  @!P0 MOV R9, RZ ;  /* 0x000000ff00098202 */ /* 0x000fe20000000f00 */
[----:B------:R-:W-:Y:S06]  /*0f80*/  @!P0 BRA `(.L_x_36) ;  /* 0x00000000005c8947 */ /* 0x000fec0003800000 */
[----:B------:R-:W-:Y:S02]  /*0f90*/  FSETP.GTU.FTZ.AND P0, PT, |R2|, +INF , PT ;  /* 0x7f8000000200780b */ /* 0x000fe40003f1c200 */
[----:B------:R-:W-:-:S04]  /*0fa0*/  FSETP.GTU.FTZ.AND P1, PT, |R3|, +INF , PT ;  /* 0x7f8000000300780b */ /* 0x000fc80003f3c200 */
[----:B------:R-:W-:-:S13]  /*0fb0*/  PLOP3.LUT P0, PT, P0, P1, PT, 0xf8, 0x8f ;  /* 0x00000000008f781c */ /* 0x000fda0000703f70 */
[----:B------:R-:W-:Y:S05]  /*0fc0*/  @P0 BRA `(.L_x_37) ;  /* 0x00000004004c0947 */ /* 0x000fea0003800000 */
[----:B------:R-:W-:-:S13]  /*0fd0*/  LOP3.LUT P0, RZ, R13, 0x7fffffff, R2, 0xc8, !PT ;  /* 0x7fffffff0dff7812 */ /* 0x000fda000780c802 */
[----:B------:R-:W-:Y:S05]  /*0fe0*/  @!P0 BRA `(.L_x_38) ;  /* 0x00000004003c8947 */ /* 0x000fea0003800000 */
[C---:B------:R-:W-:Y:S02]  /*0ff0*/  FSETP.NEU.FTZ.AND P3, PT, |R2|.reuse, +INF , PT ;  /* 0x7f8000000200780b */ /* 0x040fe40003f7d200 */
[----:B------:R-:W-:Y:S02]  /*1000*/  FSETP.NEU.FTZ.AND P1, PT, |R3|, +INF , PT ;  /* 0x7f8000000300780b */ /* 0x000fe40003f3d200 */
[----:B------:R-:W-:-:S11]  /*1010*/  FSETP.NEU.FTZ.AND P0, PT, |R2|, +INF , PT ;  /* 0x7f8000000200780b */ /* 0x000fd60003f1d200 */
[----:B------:R-:W-:Y:S05]  /*1020*/  @!P1 BRA !P3, `(.L_x_38) ;  /* 0x00000004002c9947 */ /* 0x000fea0005800000 */
[----:B------:R-:W-:-:S04]  /*1030*/  LOP3.LUT P3, RZ, R2, 0x7fffffff, RZ, 0xc0, !PT ;  /* 0x7fffffff02ff7812 */ /* 0x000fc8000786c0ff */
[----:B------:R-:W-:-:S13]  /*1040*/  PLOP3.LUT P1, PT, P1, P3, PT, 0x2f, 0xf2 ;  /* 0x0000000000f2781c */ /* 0x000fda0000f26577 */
[----:B------:R-:W-:Y:S05]  /*1050*/  @P1 BRA `(.L_x_39) ;  /* 0x0000000400181947 */ /* 0x000fea0003800000 */
[----:B------:R-:W-:-:S04]  /*1060*/  LOP3.LUT P1, RZ, R13, 0x7fffffff, RZ, 0xc0, !PT ;  /* 0x7fffffff0dff7812 */ /* 0x000fc8000782c0ff */
[----:B------:R-:W-:-:S13]  /*1070*/  PLOP3.LUT P0, PT, P0, P1, PT, 0x2f, 0xf2 ;  /* 0x0000000000f2781c */ /* 0x000fda0000702577 */
[----:B------:R-:W-:Y:S05]  /*1080*/  @P0 BRA `(.L_x_40) ;  /* 0x0000000400000947 */ /* 0x000fea0003800000 */
[----:B------:R-:W-:Y:S02]  /*1090*/  ISETP.GE.AND P0, PT, R12, RZ, PT ;  /* 0x000000ff0c00720c */ /* 0x000fe40003f06270 */
[----:B------:R-:W-:-:S11]  /*10a0*/  ISETP.GE.AND P1, PT, R14, RZ, PT ;  /* 0x000000ff0e00720c */ /* 0x000fd60003f26270 */
[----:B------:R-:W-:Y:S02]  /*10b0*/  @P0 IMAD.MOV.U32 R9, RZ, RZ, RZ ;  /* 0x000000ffff090224 */ /* 0x000fe400078e00ff */
[----:B------:R-:W-:Y:S01]  /*10c0*/  @!P0 FFMA R2, R2, 1.84467440737095516160e+19, RZ ;  /* 0x5f80000002028823 */ /* 0x000fe200000000ff */
[----:B------:R-:W-:Y:S02]  /*10d0*/  @!P0 IMAD.MOV.U32 R9, RZ, RZ, -0x40 ;  /* 0xffffffc0ff098424 */ /* 0x000fe400078e00ff */
[----:B------:R-:W-:-:S03]  /*10e0*/  @!P1 FFMA R13, R3, 1.84467440737095516160e+19, RZ ;  /* 0x5f800000030d9823 */ /* 0x000fc600000000ff */
[----:B------:R-:W-:-:S07]  /*10f0*/  @!P1 IADD3 R9, PT, PT, R9, 0x40, RZ ;  /* 0x0000004009099810 */ /* 0x000fce0007ffe0ff */
.L_x_36:
[----:B------:R-:W-:Y:S01]  /*1100*/  LEA R12, R11, 0xc0800000, 0x17 ;  /* 0xc08000000b0c7811 */ /* 0x000fe200078eb8ff */
[----:B------:R-:W-:Y:S04]  /*1110*/  BSSY.RECONVERGENT B2, `(.L_x_41) ;  /* 0x0000036000027945 */ /* 0x000fe80003800200 */
[----:B------:R-:W-:Y:S02]  /*1120*/  IMAD.IADD R13, R13, 0x1, -R12 ;  /* 0x000000010d0d7824 */ /* 0x000fe400078e0a0c */
[----:B------:R-:W-:Y:S02]  /*1130*/  VIADD R12, R16, 0xffffff81 ;  /* 0xffffff81100c7836 */ /* 0x000fe40000000000 */
[----:B------:R-:W0:Y:S01]  /*1140*/  MUFU.RCP R14, R13 ;  /* 0x0000000d000e7308 */ /* 0x000e220000001000 */
[----:B------:R-:W-:Y:S01]  /*1150*/  FADD.FTZ R15, -R13, -RZ ;  /* 0x800000ff0d0f7221 */ /* 0x000fe20000010100 */
[C---:B------:R-:W-:Y:S01]  /*1160*/  IMAD R2, R12.reuse, -0x800000, R2 ;  /* 0xff8000000c027824 */ /* 0x040fe200078e0202 */
[----:B------:R-:W-:-:S04]  /*1170*/  IADD3 R12, PT, PT, R12, 0x7f, -R11 ;  /* 0x0000007f0c0c7810 */ /* 0x000fc80007ffe80b */
[----:B------:R-:W-:Y:S01]  /*1180*/  IADD3 R12, PT, PT, R12, R9, RZ ;  /* 0x000000090c0c7210 */ /* 0x000fe20007ffe0ff */
[----:B0-----:R-:W-:-:S04]  /*1190*/  FFMA R17, R14, R15, 1 ;  /* 0x3f8000000e117423 */ /* 0x001fc8000000000f */
[----:B------:R-:W-:-:S04]  /*11a0*/  FFMA R19, R14, R17, R14 ;  /* 0x000000110e137223 */ /* 0x000fc8000000000e */
[----:B------:R-:W-:-:S04]  /*11b0*/  FFMA R14, R2, R19, RZ ;  /* 0x00000013020e7223 */ /* 0x000fc800000000ff */
[----:B------:R-:W-:-:S04]  /*11c0*/  FFMA R17, R15, R14, R2 ;  /* 0x0000000e0f117223 */ /* 0x000fc80000000002 */
[----:B------:R-:W-:-:S04]  /*11d0*/  FFMA R14, R19, R17, R14 ;  /* 0x00000011130e7223 */ /* 0x000fc8000000000e */
[----:B------:R-:W-:-:S04]  /*11e0*/  FFMA R15, R15, R14, R2 ;  /* 0x0000000e0f0f7223 */ /* 0x000fc80000000002 */
[----:B------:R-:W-:-:S05]  /*11f0*/  FFMA R2, R19, R15, R14 ;  /* 0x0000000f13027223 */ /* 0x000fca000000000e */
[----:B------:R-:W-:-:S04]  /*1200*/  SHF.R.U32.HI R11, RZ, 0x17, R2 ;  /* 0x00000017ff0b7819 */ /* 0x000fc80000011602 */
[----:B------:R-:W-:-:S05]  /*1210*/  LOP3.LUT R11, R11, 0xff, RZ, 0xc0, !PT ;  /* 0x000000ff0b0b7812 */ /* 0x000fca00078ec0ff */
[----:B------:R-:W-:-:S04]  /*1220*/  IMAD.IADD R13, R11, 0x1, R12 ;  /* 0x000000010b0d7824 */ /* 0x000fc800078e020c */
[----:B------:R-:W-:-:S05]  /*1230*/  VIADD R9, R13, 0xffffffff ;  /* 0xffffffff0d097836 */ /* 0x000fca0000000000 */
[----:B------:R-:W-:-:S13]  /*1240*/  ISETP.GE.U32.AND P0, PT, R9, 0xfe, PT ;  /* 0x000000fe0900780c */ /* 0x000fda0003f06070 */
[----:B------:R-:W-:Y:S05]  /*1250*/  @!P0 BRA `(.L_x_42) ;  /* 0x0000000000808947 */ /* 0x000fea0003800000 */
[----:B------:R-:W-:-:S13]  /*1260*/  ISETP.GT.AND P0, PT, R13, 0xfe, PT ;  /* 0x000000fe0d00780c */ /* 0x000fda0003f04270 */
[----:B------:R-:W-:Y:S05]  /*1270*/  @P0 BRA `(.L_x_43) ;  /* 0x00000000006c0947 */ /* 0x000fea0003800000 */
[----:B------:R-:W-:-:S13]  /*1280*/  ISETP.GE.AND P0, PT, R13, 0x1, PT ;  /* 0x000000010d00780c */ /* 0x000fda0003f06270 */
[----:B------:R-:W-:Y:S05]  /*1290*/  @P0 BRA `(.L_x_44) ;  /* 0x0000000000740947 */ /* 0x000fea0003800000 */
[----:B------:R-:W-:Y:S02]  /*12a0*/  ISETP.GE.AND P0, PT, R13, -0x18, PT ;  /* 0xffffffe80d00780c */ /* 0x000fe40003f06270 */
[----:B------:R-:W-:-:S11]  /*12b0*/  LOP3.LUT R2, R2, 0x80000000, RZ, 0xc0, !PT ;  /* 0x8000000002027812 */ /* 0x000fd600078ec0ff */
[----:B------:R-:W-:Y:S05]  /*12c0*/  @!P0 BRA `(.L_x_44) ;  /* 0x0000000000688947 */ /* 0x000fea0003800000 */
[CCC-:B------:R-:W-:Y:S01]  /*12d0*/  FFMA.RZ R9, R19.reuse, R15.reuse, R14.reuse ;  /* 0x0000000f13097223 */ /* 0x1c0fe2000000c00e */
[-CC-:B------:R-:W-:Y:S01]  /*12e0*/  FFMA.RM R12, R19, R15.reuse, R14.reuse ;  /* 0x0000000f130c7223 */ /* 0x180fe2000000400e */
[C---:B------:R-:W-:Y:S02]  /*12f0*/  ISETP.NE.AND P3, PT, R13.reuse, RZ, PT ;  /* 0x000000ff0d00720c */ /* 0x040fe40003f65270 */
[----:B------:R-:W-:Y:S02]  /*1300*/  ISETP.NE.AND P1, PT, R13, RZ, PT ;  /* 0x000000ff0d00720c */ /* 0x000fe40003f25270 */
[----:B------:R-:W-:Y:S01]  /*1310*/  LOP3.LUT R11, R9, 0x7fffff, RZ, 0xc0, !PT ;  /* 0x007fffff090b7812 */ /* 0x000fe200078ec0ff */
[----:B------:R-:W-:Y:S01]  /*1320*/  FFMA.RP R9, R19, R15, R14 ;  /* 0x0000000f13097223 */ /* 0x000fe2000000800e */
[----:B------:R-:W-:Y:S01]  /*1330*/  IADD3 R14, PT, PT, R13, 0x20, RZ ;  /* 0x000000200d0e7810 */ /* 0x000fe20007ffe0ff */
[----:B------:R-:W-:Y:S01]  /*1340*/  IMAD.MOV R13, RZ, RZ, -R13 ;  /* 0x000000ffff0d7224 */ /* 0x000fe200078e0a0d */
[----:B------:R-:W-:-:S02]  /*1350*/  LOP3.LUT R11, R11, 0x800000, RZ, 0xfc, !PT ;  /* 0x008000000b0b7812 */ /* 0x000fc400078efcff */
[----:B------:R-:W-:Y:S02]  /*1360*/  FSETP.NEU.FTZ.AND P0, PT, R9, R12, PT ;  /* 0x0000000c0900720b */ /* 0x000fe40003f1d000 */
[----:B------:R-:W-:Y:S02]  /*1370*/  SHF.L.U32 R14, R11, R14, RZ ;  /* 0x0000000e0b0e7219 */ /* 0x000fe400000006ff */
[----:B------:R-:W-:Y:S02]  /*1380*/  SEL R12, R13, RZ, P3 ;  /* 0x000000ff0d0c7207 */ /* 0x000fe40001800000 */
[----:B------:R-:W-:Y:S02]  /*1390*/  ISETP.NE.AND P1, PT, R14, RZ, P1 ;  /* 0x000000ff0e00720c */ /* 0x000fe40000f25270 */
[----:B------:R-:W-:Y:S02]  /*13a0*/  SHF.R.U32.HI R12, RZ, R12, R11 ;  /* 0x0000000cff0c7219 */ /* 0x000fe4000001160b */
[----:B------:R-:W-:-:S02]  /*13b0*/  PLOP3.LUT P0, PT, P0, P1, PT, 0xf8, 0x8f ;  /* 0x00000000008f781c */ /* 0x000fc40000703f70 */
[----:B------:R-:W-:Y:S02]  /*13c0*/  SHF.R.U32.HI R14, RZ, 0x1, R12 ;  /* 0x00000001ff0e7819 */ /* 0x000fe4000001160c */
[----:B------:R-:W-:-:S04]  /*13d0*/  SEL R9, RZ, 0x1, !P0 ;  /* 0x00000001ff097807 */ /* 0x000fc80004000000 */
[----:B------:R-:W-:-:S04]  /*13e0*/  LOP3.LUT R9, R9, 0x1, R14, 0xf8, !PT ;  /* 0x0000000109097812 */ /* 0x000fc800078ef80e */
[----:B------:R-:W-:-:S05]  /*13f0*/  LOP3.LUT R9, R9, R12, RZ, 0xc0, !PT ;  /* 0x0000000c09097212 */ /* 0x000fca00078ec0ff */
[----:B------:R-:W-:-:S05]  /*1400*/  IMAD.IADD R9, R14, 0x1, R9 ;  /* 0x000000010e097824 */ /* 0x000fca00078e0209 */
[----:B------:R-:W-:Y:S01]  /*1410*/  LOP3.LUT R2, R9, R2, RZ, 0xfc, !PT ;  /* 0x0000000209027212 */ /* 0x000fe200078efcff */
[----:B------:R-:W-:Y:S06]  /*1420*/  BRA `(.L_x_44) ;  /* 0x0000000000107947 */ /* 0x000fec0003800000 */
.L_x_43:
[----:B------:R-:W-:-:S04]  /*1430*/  LOP3.LUT R2, R2, 0x80000000, RZ, 0xc0, !PT ;  /* 0x8000000002027812 */ /* 0x000fc800078ec0ff */
[----:B------:R-:W-:Y:S01]  /*1440*/  LOP3.LUT R2, R2, 0x7f800000, RZ, 0xfc, !PT ;  /* 0x7f80000002027812 */ /* 0x000fe200078efcff */
[----:B------:R-:W-:Y:S06]  /*1450*/  BRA `(.L_x_44) ;  /* 0x0000000000047947 */ /* 0x000fec0003800000 */
.L_x_42:
[----:B------:R-:W-:-:S07]  /*1460*/  LEA R2, R12, R2, 0x17 ;  /* 0x000000020c027211 */ /* 0x000fce00078eb8ff */
.L_x_44:
[----:B------:R-:W-:Y:S05]  /*1470*/  BSYNC.RECONVERGENT B2 ;  /* 0x0000000000027941 */ /* 0x000fea0003800200 */
.L_x_41:
[----:B------:R-:W-:Y:S05]  /*1480*/  BRA `(.L_x_45) ;  /* 0x0000000000207947 */ /* 0x000fea0003800000 */
.L_x_40:
[----:B------:R-:W-:-:S04]  /*1490*/  LOP3.LUT R2, R13, 0x80000000, R2, 0x48, !PT ;  /* 0x800000000d027812 */ /* 0x000fc800078e4802 */
[----:B------:R-:W-:Y:S01]  /*14a0*/  LOP3.LUT R2, R2, 0x7f800000, RZ, 0xfc, !PT ;  /* 0x7f80000002027812 */ /* 0x000fe200078efcff */
[----:B------:R-:W-:Y:S06]  /*14b0*/  BRA `(.L_x_45) ;  /* 0x0000000000147947 */ /* 0x000fec0003800000 */
.L_x_39:
[----:B------:R-:W-:Y:S01]  /*14c0*/  LOP3.LUT R2, R13, 0x80000000, R2, 0x48, !PT ;  /* 0x800000000d027812 */ /* 0x000fe200078e4802 */
[----:B------:R-:W-:Y:S06]  /*14d0*/  BRA `(.L_x_45) ;  /* 0x00000000000c7947 */ /* 0x000fec0003800000 */
.L_x_38:
[----:B------:R-:W0:Y:S01]  /*14e0*/  MUFU.RSQ R2, -QNAN ;  /* 0xffc0000000027908 */ /* 0x000e220000001400 */
[----:B------:R-:W-:Y:S05]  /*14f0*/  BRA `(.L_x_45) ;  /* 0x0000000000047947 */ /* 0x000fea0003800000 */
.L_x_37:
[----:B------:R-:W-:-:S07]  /*1500*/  FADD.FTZ R2, R2, R3 ;  /* 0x0000000302027221 */ /* 0x000fce0000010000 */
.L_x_45:
[----:B------:R-:W-:Y:S05]  /*1510*/  BSYNC.RECONVERGENT B1 ;  /* 0x0000000000017941 */ /* 0x000fea0003800200 */
.L_x_35:
[----:B------:R-:W-:-:S04]  /*1520*/  IMAD.MOV.U32 R11, RZ, RZ, 0x0 ;  /* 0x00000000ff0b7424 */ /* 0x000fc800078e00ff */
[----:B0-----:R-:W-:Y:S05]  /*1530*/  RET.REL.NODEC R10 `(_Z28block_sync_layer_norm_kernelPKfS0_S0_Pfiif) ;  /* 0xffffffe80ab07950 */ /* 0x001fea0003c3ffff */
.L_x_46:
        /* <DEDUP_REMOVED lines=12> */
.L_x_206:


//--------------------- .text._Z24warp_sync_softmax_kernelPKfPfii --------------------------
	.section	.text._Z24warp_sync_softmax_kernelPKfPfii,"ax",@progbits
	.align	128
        .global         _Z24warp_sync_softmax_kernelPKfPfii
        .type           _Z24warp_sync_softmax_kernelPKfPfii,@function
        .size           _Z24warp_sync_softmax_kernelPKfPfii,(.L_x_207 - _Z24warp_sync_softmax_kernelPKfPfii)
        .other          _Z24warp_sync_softmax_kernelPKfPfii,@"STO_CUDA_ENTRY STV_DEFAULT"
_Z24warp_sync_softmax_kernelPKfPfii:
.text._Z24warp_sync_softmax_kernelPKfPfii:
[----:B------:R-:W-:Y:S01]  /*0000*/  LDC R1, c[0x0][0x37c] ;  /* 0x0000df00ff017b82 */ /* 0x000fe20000000800 */
[----:B------:R-:W0:Y:S07]  /*0010*/  S2R R3, SR_TID.X ;  /* 0x0000000000037919 */ /* 0x000e2e0000002100 */
[----:B------:R-:W0:Y:S01]  /*0020*/  S2UR UR4, SR_CTAID.Y ;  /* 0x00000000000479c3 */ /* 0x000e220000002600 */
[----:B------:R-:W1:Y:S07]  /*0030*/  LDCU UR6, c[0x0][0x394] ;  /* 0x00007280ff0677ac */ /* 0x000e6e0008000800 */
[----:B------:R-:W0:Y:S02]  /*0040*/  LDC R2, c[0x0][0x360] ;  /* 0x0000d800ff027b82 */ /* 0x000e240000000800 */
[----:B0-----:R-:W-:-:S05]  /*0050*/  IMAD R2, R2, UR4, R3 ;  /* 0x0000000402027c24 */ /* 0x001fca000f8e0203 */
[----:B-1----:R-:W-:-:S13]  /*0060*/  ISETP.GE.AND P0, PT, R2, UR6, PT ;  /* 0x0000000602007c0c */ /* 0x002fda000bf06270 */
[----:B------:R-:W-:Y:S05]  /*0070*/  @P0 EXIT ;  /* 0x000000000000094d */ /* 0x000fea0003800000 */
[----:B------:R-:W0:Y:S01]  /*0080*/  S2R R3, SR_CTAID.X ;  /* 0x0000000000037919 */ /* 0x000e220000002500 */
[----:B------:R-:W1:Y:S01]  /*0090*/  LDC.64 R4, c[0x0][0x380] ;  /* 0x0000e000ff047b82 */ /* 0x000e620000000a00 */
[----:B------:R-:W2:Y:S01]  /*00a0*/  LDCU.64 UR4, c[0x0][0x358] ;  /* 0x00006b00ff0477ac */ /* 0x000ea20008000a00 */
[----:B0-----:R-:W-:-:S04]  /*00b0*/  IMAD R2, R3, UR6, R2 ;  /* 0x0000000603027c24 */ /* 0x001fc8000f8e0202 */
[----:B-1----:R-:W-:-:S06]  /*00c0*/  IMAD.WIDE.U32 R4, R2, 0x4, R4 ;  /* 0x0000000402047825 */ /* 0x002fcc00078e0004 */
[----:B--2---:R0:W2:Y:S01]  /*00d0*/  LDG.E.CONSTANT R4, desc[UR4][R4.64] ;  /* 0x0000000404047981 */ /* 0x0040a2000c1e9900 */
[----:B------:R-:W-:Y:S01]  /*00e0*/  IMAD.MOV.U32 R8, RZ, RZ, 0x437c0000 ;  /* 0x437c0000ff087424 */ /* 0x000fe200078e00ff */
[----:B------:R-:W-:Y:S01]  /*00f0*/  BSSY.RECONVERGENT B0, `(.L_x_47) ;  /* 0x000002c000007945 */ /* 0x000fe20003800200 */
[----:B0-----:R-:W-:Y:S01]  /*0100*/  IMAD.MOV.U32 R5, RZ, RZ, 0x3bbb989d ;  /* 0x3bbb989dff057424 */ /* 0x001fe200078e00ff */
[----:B--2---:R-:W0:Y:S02]  /*0110*/  SHFL.DOWN PT, R3, R4, 0x10, 0x1f ;  /* 0x0a001f0004037f89 */ /* 0x004e2400000e0000 */
[----:B0-----:R-:W-:-:S05]  /*0120*/  FMNMX R3, R4, R3, !PT ;  /* 0x0000000304037209 */ /* 0x001fca0007800000 */
[----:B------:R-:W0:Y:S02]  /*0130*/  SHFL.DOWN PT, R0, R3, 0x8, 0x1f ;  /* 0x09001f0003007f89 */ /* 0x000e2400000e0000 */
[----:B0-----:R-:W-:-:S05]  /*0140*/  FMNMX R0, R3, R0, !PT ;  /* 0x0000000003007209 */ /* 0x001fca0007800000 */
[----:B------:R-:W0:Y:S02]  /*0150*/  SHFL.DOWN PT, R7, R0, 0x4, 0x1f ;  /* 0x08801f0000077f89 */ /* 0x000e2400000e0000 */
[----:B0-----:R-:W-:-:S05]  /*0160*/  FMNMX R7, R0, R7, !PT ;  /* 0x0000000700077209 */ /* 0x001fca0007800000 */
[----:B------:R-:W0:Y:S02]  /*0170*/  SHFL.DOWN PT, R6, R7, 0x2, 0x1f ;  /* 0x08401f0007067f89 */ /* 0x000e2400000e0000 */
[----:B0-----:R-:W-:-:S05]  /*0180*/  FMNMX R6, R7, R6, !PT ;  /* 0x0000000607067209 */ /* 0x001fca0007800000 */
[----:B------:R-:W0:Y:S02]  /*0190*/  SHFL.DOWN PT, R9, R6, 0x1, 0x1f ;  /* 0x08201f0006097f89 */ /* 0x000e2400000e0000 */
[----:B0-----:R-:W-:-:S06]  /*01a0*/  FMNMX R9, R6, R9, !PT ;  /* 0x0000000906097209 */ /* 0x001fcc0007800000 */
[----:B------:R-:W0:Y:S02]  /*01b0*/  SHFL.IDX PT, R9, R9, RZ, 0x1f ;  /* 0x00001fff09097589 */ /* 0x000e2400000e0000 */
[----:B0-----:R-:W-:-:S04]  /*01c0*/  FADD R4, R4, -R9 ;  /* 0x8000000904047221 */ /* 0x001fc80000000000 */
[----:B------:R-:W-:-:S04]  /*01d0*/  FFMA.SAT R3, R4, R5, 0.5 ;  /* 0x3f00000004037423 */ /* 0x000fc80000002005 */
[----:B------:R-:W-:-:S04]  /*01e0*/  FFMA.RM R3, R3, R8, 12582913 ;  /* 0x4b40000103037423 */ /* 0x000fc80000004008 */
[C---:B------:R-:W-:Y:S01]  /*01f0*/  FADD R5, R3.reuse, -12583039 ;  /* 0xcb40007f03057421 */ /* 0x040fe20000000000 */
[----:B------:R-:W-:-:S03]  /*0200*/  IMAD.SHL.U32 R0, R3, 0x800000, RZ ;  /* 0x0080000003007824 */ /* 0x000fc600078e00ff */
[----:B------:R-:W-:-:S04]  /*0210*/  FFMA R5, R4, 1.4426950216293334961, -R5 ;  /* 0x3fb8aa3b04057823 */ /* 0x000fc80000000805 */
[----:B------:R-:W-:-:S06]  /*0220*/  FFMA R5, R4, 1.925963033500011079e-08, R5 ;  /* 0x32a5706004057823 */ /* 0x000fcc0000000005 */
[----:B------:R-:W0:Y:S02]  /*0230*/  MUFU.EX2 R5, R5 ;  /* 0x0000000500057308 */ /* 0x000e240000000800 */
[----:B0-----:R-:W-:-:S05]  /*0240*/  FMUL R0, R0, R5 ;  /* 0x0000000500007220 */ /* 0x001fca0000400000 */
[----:B------:R-:W0:Y:S02]  /*0250*/  SHFL.DOWN PT, R3, R0, 0x10, 0x1f ;  /* 0x0a001f0000037f89 */ /* 0x000e2400000e0000 */
[----:B0-----:R-:W-:-:S05]  /*0260*/  FADD R3, R0, R3 ;  /* 0x0000000300037221 */ /* 0x001fca0000000000 */
[----:B------:R-:W0:Y:S02]  /*0270*/  SHFL.DOWN PT, R4, R3, 0x8, 0x1f ;  /* 0x09001f0003047f89 */ /* 0x000e2400000e0000 */
[----:B0-----:R-:W-:-:S05]  /*0280*/  FADD R4, R3, R4 ;  /* 0x0000000403047221 */ /* 0x001fca0000000000 */
[----:B------:R-:W0:Y:S02]  /*0290*/  SHFL.DOWN PT, R7, R4, 0x4, 0x1f ;  /* 0x08801f0004077f89 */ /* 0x000e2400000e0000 */
[----:B0-----:R-:W-:-:S05]  /*02a0*/  FADD R7, R4, R7 ;  /* 0x0000000704077221 */ /* 0x001fca0000000000 */
[----:B------:R-:W0:Y:S02]  /*02b0*/  SHFL.DOWN PT, R6, R7, 0x2, 0x1f ;  /* 0x08401f0007067f89 */ /* 0x000e2400000e0000 */
[----:B0-----:R-:W-:-:S05]  /*02c0*/  FADD R6, R7, R6 ;  /* 0x0000000607067221 */ /* 0x001fca0000000000 */
[----:B------:R-:W0:Y:S02]  /*02d0*/  SHFL.DOWN PT, R5, R6, 0x1, 0x1f ;  /* 0x08201f0006057f89 */ /* 0x000e2400000e0000 */
[----:B0-----:R-:W-:-:S06]  /*02e0*/  FADD R5, R6, R5 ;  /* 0x0000000506057221 */ /* 0x001fcc0000000000 */
[----:B------:R-:W0:Y:S02]  /*02f0*/  SHFL.IDX PT, R5, R5, RZ, 0x1f ;  /* 0x00001fff05057589 */ /* 0x000e2400000e0000 */
[----:B0-----:R-:W0:Y:S08]  /*0300*/  MUFU.RCP R8, R5 ;  /* 0x0000000500087308 */ /* 0x001e300000001000 */
[----:B------:R-:W1:Y:S01]  /*0310*/  FCHK P0, R0, R5 ;  /* 0x0000000500007302 */ /* 0x000e620000000000 */
[----:B0-----:R-:W-:-:S04]  /*0320*/  FFMA R9, -R5, R8, 1 ;  /* 0x3f80000005097423 */ /* 0x001fc80000000108 */
[----:B------:R-:W-:-:S04]  /*0330*/  FFMA R9, R8, R9, R8 ;  /* 0x0000000908097223 */ /* 0x000fc80000000008 */
[----:B------:R-:W-:-:S04]  /*0340*/  FFMA R4, R0, R9, RZ ;  /* 0x0000000900047223 */ /* 0x000fc800000000ff */
[----:B------:R-:W-:-:S04]  /*0350*/  FFMA R3, -R5, R4, R0 ;  /* 0x0000000405037223 */ /* 0x000fc80000000100 */
[----:B------:R-:W-:Y:S01]  /*0360*/  FFMA R9, R9, R3, R4 ;  /* 0x0000000309097223 */ /* 0x000fe20000000004 */
[----:B-1----:R-:W-:Y:S06]  /*0370*/  @!P0 BRA `(.L_x_48) ;  /* 0x00000000000c8947 */ /* 0x002fec0003800000 */
[----:B------:R-:W-:-:S07]  /*0380*/  MOV R4, 0x3a0 ;  /* 0x000003a000047802 */ /* 0x000fce0000000f00 */
[----:B------:R-:W-:Y:S05]  /*0390*/  CALL.REL.NOINC `($__internal_2_$__cuda_sm3x_div_rn_noftz_f32_slowpath) ;  /* 0x0000000000187944 */ /* 0x000fea0003c00000 */
[----:B------:R-:W-:-:S07]  /*03a0*/  IMAD.MOV.U32 R9, RZ, RZ, R0 ;  /* 0x000000ffff097224 */ /* 0x000fce00078e0000 */
.L_x_48:
[----:B------:R-:W-:Y:S05]  /*03b0*/  BSYNC.RECONVERGENT B0 ;  /* 0x0000000000007941 */ /* 0x000fea0003800200 */
.L_x_47:
[----:B------:R-:W0:Y:S02]  /*03c0*/  LDC.64 R4, c[0x0][0x388] ;  /* 0x0000e200ff047b82 */ /* 0x000e240000000a00 */
[----:B0-----:R-:W-:-:S05]  /*03d0*/  IMAD.WIDE.U32 R2, R2, 0x4, R4 ;  /* 0x0000000402027825 */ /* 0x001fca00078e0004 */
[----:B------:R-:W-:Y:S01]  /*03e0*/  STG.E desc[UR4][R2.64], R9 ;  /* 0x0000000902007986 */ /* 0x000fe2000c101904 */
[----:B------:R-:W-:Y:S05]  /*03f0*/  EXIT ;  /* 0x000000000000794d */ /* 0x000fea0003800000 */
        .weak           $__internal_2_$__cuda_sm3x_div_rn_noftz_f32_slowpath
        .type           $__internal_2_$__cuda_sm3x_div_rn_noftz_f32_slowpath,@function
        .size           $__internal_2_$__cuda_sm3x_div_rn_noftz_f32_slowpath,(.L_x_207 - $__internal_2_$__cuda_sm3x_div_rn_noftz_f32_slowpath)
$__internal_2_$__cuda_sm3x_div_rn_noftz_f32_slowpath:
[----:B------:R-:W-:Y:S01]  /*0400*/  SHF.R.U32.HI R6, RZ, 0x17, R5 ;  /* 0x00000017ff067819 */ /* 0x000fe20000011605 */
[----:B------:R-:W-:Y:S01]  /*0410*/  BSSY.RECONVERGENT B1, `(.L_x_49) ;  /* 0x0000064000017945 */ /* 0x000fe20003800200 */
[--C-:B------:R-:W-:Y:S01]  /*0420*/  SHF.R.U32.HI R3, RZ, 0x17, R0.reuse ;  /* 0x00000017ff037819 */ /* 0x100fe20000011600 */
[----:B------:R-:W-:Y:S01]  /*0430*/  IMAD.MOV.U32 R8, RZ, RZ, R0 ;  /* 0x000000ffff087224 */ /* 0x000fe200078e0000 */
[----:B------:R-:W-:Y:S02]  /*0440*/  LOP3.LUT R7, R6, 0xff, RZ, 0xc0, !PT ;  /* 0x000000ff06077812 */ /* 0x000fe400078ec0ff */
[----:B------:R-:W-:-:S03]  /*0450*/  LOP3.LUT R6, R3, 0xff, RZ, 0xc0, !PT ;  /* 0x000000ff03067812 */ /* 0x000fc600078ec0ff */
[----:B------:R-:W-:Y:S02]  /*0460*/  VIADD R11, R7, 0xffffffff ;  /* 0xffffffff070b7836 */ /* 0x000fe40000000000 */
[----:B------:R-:W-:-:S03]  /*0470*/  VIADD R10, R6, 0xffffffff ;  /* 0xffffffff060a7836 */ /* 0x000fc60000000000 */
[----:B------:R-:W-:-:S04]  /*0480*/  ISETP.GT.U32.AND P0, PT, R11, 0xfd, PT ;  /* 0x000000fd0b00780c */ /* 0x000fc80003f04070 */
[----:B------:R-:W-:-:S13]  /*0490*/  ISETP.GT.U32.OR P0, PT, R10, 0xfd, P0 ;  /* 0x000000fd0a00780c */ /* 0x000fda0000704470 */
[----:B------:R-:W-:Y:S01]  /*04a0*/  @!P0 MOV R9, RZ ;  /* 0x000000ff00098202 */ /* 0x000fe20000000f00 */
[----:B------:R-:W-:Y:S06]  /*04b0*/  @!P0 BRA `(.L_x_50) ;  /* 0x0000000000608947 */ /* 0x000fec0003800000 */
[----:B------:R-:W-:Y:S01]  /*04c0*/  FSETP.GTU.FTZ.AND P0, PT, |R0|, +INF , PT ;  /* 0x7f8000000000780b */ /* 0x000fe20003f1c200 */
[----:B------:R-:W-:Y:S01]  /*04d0*/  IMAD.MOV.U32 R3, RZ, RZ, R5 ;  /* 0x000000ffff037224 */ /* 0x000fe200078e0005 */
        /* <DEDUP_REMOVED lines=20> */
[----:B------:R-:W-:Y:S02]  /*0620*/  @!P1 FFMA R5, R3, 1.84467440737095516160e+19, RZ ;  /* 0x5f80000003059823 */ /* 0x000fe400000000ff */
[----:B------:R-:W-:-:S07]  /*0630*/  @!P1 VIADD R9, R9, 0x40 ;  /* 0x0000004009099836 */ /* 0x000fce0000000000 */
.L_x_50:
[----:B------:R-:W-:Y:S01]  /*0640*/  LEA R0, R7, 0xc0800000, 0x17 ;  /* 0xc080000007007811 */ /* 0x000fe200078eb8ff */
[----:B------:R-:W-:Y:S01]  /*0650*/  BSSY.RECONVERGENT B2, `(.L_x_55) ;  /* 0x0000036000027945 */ /* 0x000fe20003800200 */
[----:B------:R-:W-:-:S03]  /*0660*/  IADD3 R6, PT, PT, R6, -0x7f, RZ ;  /* 0xffffff8106067810 */ /* 0x000fc60007ffe0ff */
[----:B------:R-:W-:Y:S02]  /*0670*/  IMAD.IADD R5, R5, 0x1, -R0 ;  /* 0x0000000105057824 */ /* 0x000fe400078e0a00 */
[C---:B------:R-:W-:Y:S01]  /*0680*/  IMAD R0, R6.reuse, -0x800000, R8 ;  /* 0xff80000006007824 */ /* 0x040fe200078e0208 */
[----:B------:R-:W-:Y:S01]  /*0690*/  IADD3 R6, PT, PT, R6, 0x7f, -R7 ;  /* 0x0000007f06067810 */ /* 0x000fe20007ffe807 */
[----:B------:R-:W0:Y:S01]  /*06a0*/  MUFU.RCP R3, R5 ;  /* 0x0000000500037308 */ /* 0x000e220000001000 */
[----:B------:R-:W-:-:S03]  /*06b0*/  FADD.FTZ R11, -R5, -RZ ;  /* 0x800000ff050b7221 */ /* 0x000fc60000010100 */
[----:B------:R-:W-:Y:S02]  /*06c0*/  IMAD.IADD R6, R6, 0x1, R9 ;  /* 0x0000000106067824 */ /* 0x000fe400078e0209 */
        /* <DEDUP_REMOVED lines=21> */
[CCC-:B------:R-:W-:Y:S01]  /*0820*/  FFMA.RM R6, R10.reuse, R8.reuse, R13.reuse ;  /* 0x000000080a067223 */ /* 0x1c0fe2000000400d */
[C---:B------:R-:W-:Y:S02]  /*0830*/  ISETP.NE.AND P2, PT, R7.reuse, RZ, PT ;  /* 0x000000ff0700720c */ /* 0x040fe40003f45270 */
[----:B------:R-:W-:Y:S02]  /*0840*/  ISETP.NE.AND P1, PT, R7, RZ, PT ;  /* 0x000000ff0700720c */ /* 0x000fe40003f25270 */
[----:B------:R-:W-:Y:S01]  /*0850*/  LOP3.LUT R5, R3, 0x7fffff, RZ, 0xc0, !PT ;  /* 0x007fffff03057812 */ /* 0x000fe200078ec0ff */
[----:B------:R-:W-:Y:S01]  /*0860*/  FFMA.RP R3, R10, R8, R13 ;  /* 0x000000080a037223 */ /* 0x000fe2000000800d */
[C---:B------:R-:W-:Y:S01]  /*0870*/  VIADD R8, R7.reuse, 0x20 ;  /* 0x0000002007087836 */ /* 0x040fe20000000000 */
[----:B------:R-:W-:Y:S02]  /*0880*/  IADD3 R7, PT, PT, -R7, RZ, RZ ;  /* 0x000000ff07077210 */ /* 0x000fe40007ffe1ff */
        /* <DEDUP_REMOVED lines=14> */
.L_x_57:
[----:B------:R-:W-:-:S04]  /*0970*/  LOP3.LUT R0, R0, 0x80000000, RZ, 0xc0, !PT ;  /* 0x8000000000007812 */ /* 0x000fc800078ec0ff */
[----:B------:R-:W-:Y:S01]  /*0980*/  LOP3.LUT R0, R0, 0x7f800000, RZ, 0xfc, !PT ;  /* 0x7f80000000007812 */ /* 0x000fe200078efcff */
[----:B------:R-:W-:Y:S06]  /*0990*/  BRA `(.L_x_58) ;  /* 0x0000000000047947 */ /* 0x000fec0003800000 */
.L_x_56:
[----:B------:R-:W-:-:S07]  /*09a0*/  IMAD R0, R6, 0x800000, R0 ;  /* 0x0080000006007824 */ /* 0x000fce00078e0200 */
.L_x_58:
[----:B------:R-:W-:Y:S05]  /*09b0*/  BSYNC.RECONVERGENT B2 ;  /* 0x0000000000027941 */ /* 0x000fea0003800200 */
.L_x_55:
[----:B------:R-:W-:Y:S05]  /*09c0*/  BRA `(.L_x_59) ;  /* 0x0000000000207947 */ /* 0x000fea0003800000 */
.L_x_54:
[----:B------:R-:W-:-:S04]  /*09d0*/  LOP3.LUT R0, R5, 0x80000000, R8, 0x48, !PT ;  /* 0x8000000005007812 */ /* 0x000fc800078e4808 */
[----:B------:R-:W-:Y:S01]  /*09e0*/  LOP3.LUT R0, R0, 0x7f800000, RZ, 0xfc, !PT ;  /* 0x7f80000000007812 */ /* 0x000fe200078efcff */
[----:B------:R-:W-:Y:S06]  /*09f0*/  BRA `(.L_x_59) ;  /* 0x0000000000147947 */ /* 0x000fec0003800000 */
.L_x_53:
[----:B------:R-:W-:Y:S01]  /*0a00*/  LOP3.LUT R0, R5, 0x80000000, R8, 0x48, !PT ;  /* 0x8000000005007812 */ /* 0x000fe200078e4808 */
[----:B------:R-:W-:Y:S06]  /*0a10*/  BRA `(.L_x_59) ;  /* 0x00000000000c7947 */ /* 0x000fec0003800000 */
.L_x_52:
[----:B------:R-:W0:Y:S01]  /*0a20*/  MUFU.RSQ R0, -QNAN ;  /* 0xffc0000000007908 */ /* 0x000e220000001400 */
[----:B------:R-:W-:Y:S05]  /*0a30*/  BRA `(.L_x_59) ;  /* 0x0000000000047947 */ /* 0x000fea0003800000 */
.L_x_51:
[----:B------:R-:W-:-:S07]  /*0a40*/  FADD.FTZ R0, R0, R3 ;  /* 0x0000000300007221 */ /* 0x000fce0000010000 */
.L_x_59:
[----:B------:R-:W-:Y:S05]  /*0a50*/  BSYNC.RECONVERGENT B1 ;  /* 0x0000000000017941 */ /* 0x000fea0003800200 */
.L_x_49:
[----:B------:R-:W-:-:S04]  /*0a60*/  IMAD.MOV.U32 R5, RZ, RZ, 0x0 ;  /* 0x00000000ff057424 */ /* 0x000fc800078e00ff */
[----:B0-----:R-:W-:Y:S05]  /*0a70*/  RET.REL.NODEC R4 `(_Z24warp_sync_softmax_kernelPKfPfii) ;  /* 0xfffffff404607950 */ /* 0x001fea0003c3ffff */
.L_x_60:
        /* <DEDUP_REMOVED lines=16> */
.L_x_207:


//--------------------- .text._Z27advanced_sync_matmul_kernelPKfS0_Pfiii --------------------------
	.section	.text._Z27advanced_sync_matmul_kernelPKfS0_Pfiii,"ax",@progbits
	.align	128
        .global         _Z27advanced_sync_matmul_kernelPKfS0_Pfiii
        .type           _Z27advanced_sync_matmul_kernelPKfS0_Pfiii,@function
        .size           _Z27advanced_sync_matmul_kernelPKfS0_Pfiii,(.L_x_217 - _Z27advanced_sync_matmul_kernelPKfS0_Pfiii)
        .other          _Z27advanced_sync_matmul_kernelPKfS0_Pfiii,@"STO_CUDA_ENTRY STV_DEFAULT"
_Z27advanced_sync_matmul_kernelPKfS0_Pfiii:
.text._Z27advanced_sync_matmul_kernelPKfS0_Pfiii:
[----:B------:R-:W-:Y:S01]  /*0000*/  LDC R1, c[0x0][0x37c] ;  /* 0x0000df00ff017b82 */ /* 0x000fe20000000800 */
[----:B------:R-:W0:Y:S01]  /*0010*/  S2R R7, SR_CTAID.Y ;  /* 0x0000000000077919 */ /* 0x000e220000002600 */
[----:B------:R-:W1:Y:S01]  /*0020*/  LDCU UR4, c[0x0][0x3a0] ;  /* 0x00007400ff0477ac */ /* 0x000e620008000800 */
[----:B------:R-:W-:Y:S01]  /*0030*/  HFMA2 R9, -RZ, RZ, 0, 0 ;  /* 0x00000000ff097431 */ /* 0x000fe200000001ff */
[----:B------:R-:W0:Y:S01]  /*0040*/  S2R R6, SR_TID.Y ;  /* 0x0000000000067919 */ /* 0x000e220000002200 */
[----:B------:R-:W2:Y:S01]  /*0050*/  LDCU.64 UR6, c[0x0][0x358] ;  /* 0x00006b00ff0677ac */ /* 0x000ea20008000a00 */
[----:B------:R-:W3:Y:S01]  /*0060*/  S2R R3, SR_CTAID.X ;  /* 0x0000000000037919 */ /* 0x000ee20000002500 */
[----:B------:R-:W3:Y:S01]  /*0070*/  S2R R8, SR_TID.X ;  /* 0x0000000000087919 */ /* 0x000ee20000002100 */
[----:B-1----:R-:W-:Y:S01]  /*0080*/  UISETP.GE.AND UP0, UPT, UR4, 0x1, UPT ;  /* 0x000000010400788c */ /* 0x002fe2000bf06270 */
[----:B0-----:R-:W-:Y:S01]  /*0090*/  IMAD R7, R7, 0x10, R6 ;  /* 0x0000001007077824 */ /* 0x001fe200078e0206 */
[----:B---3--:R-:W-:-:S07]  /*00a0*/  LEA R0, R3, R8, 0x4 ;  /* 0x0000000803007211 */ /* 0x008fce00078e20ff */
[----:B--2---:R-:W-:Y:S05]  /*00b0*/  BRA.U !UP0, `(.L_x_61) ;  /* 0x0000000108e47547 */ /* 0x004fea000b800000 */
[----:B------:R-:W0:Y:S01]  /*00c0*/  S2R R4, SR_CgaCtaId ;  /* 0x0000000000047919 */ /* 0x000e220000008800 */
[----:B------:R-:W-:Y:S01]  /*00d0*/  MOV R2, 0x400 ;  /* 0x0000040000027802 */ /* 0x000fe20000000f00 */
[----:B------:R-:W-:Y:S01]  /*00e0*/  IMAD.MOV.U32 R9, RZ, RZ, RZ ;  /* 0x000000ffff097224 */ /* 0x000fe200078e00ff */
[----:B------:R-:W-:-:S03]  /*00f0*/  UMOV UR4, URZ ;  /* 0x000000ff00047c82 */ /* 0x000fc60008000000 */
[----:B------:R-:W-:Y:S01]  /*0100*/  VIADD R3, R2, 0x440 ;  /* 0x0000044002037836 */ /* 0x000fe20000000000 */
[----:B0-----:R-:W-:-:S04]  /*0110*/  LEA R11, R4, R2, 0x18 ;  /* 0x00000002040b7211 */ /* 0x001fc800078ec0ff */
[----:B------:R-:W-:Y:S01]  /*0120*/  LEA R3, R4, R3, 0x18 ;  /* 0x0000000304037211 */ /* 0x000fe200078ec0ff */
[----:B------:R-:W-:-:S03]  /*0130*/  IMAD R11, R6, 0x44, R11 ;  /* 0x00000044060b7824 */ /* 0x000fc600078e020b */
[----:B------:R-:W-:Y:S01]  /*0140*/  LEA R13, R8, R3, 0x2 ;  /* 0x00000003080d7211 */ /* 0x000fe200078e10ff */
[----:B------:R-:W-:Y:S01]  /*0150*/  IMAD R5, R6, 0x44, R3 ;  /* 0x0000004406057824 */ /* 0x000fe200078e0203 */
[----:B------:R-:W-:-:S03]  /*0160*/  LEA R10, R8, R11, 0x2 ;  /* 0x0000000b080a7211 */ /* 0x000fc600078e10ff */
[----:B------:R-:W-:Y:S01]  /*0170*/  IMAD R12, R8, 0x4, R5 ;  /* 0x00000004080c7824 */ /* 0x000fe200078e0205 */
[----:B------:R-:W-:-:S07]  /*0180*/  IADD3 R13, PT, PT, R13, 0x88, RZ ;  /* 0x000000880d0d7810 */ /* 0x000fce0007ffe0ff */
.L_x_63:
[----:B------:R-:W0:Y:S01]  /*0190*/  LDCU UR9, c[0x0][0x3a0] ;  /* 0x00007400ff0977ac */ /* 0x000e220008000800 */
[----:B------:R-:W-:Y:S01]  /*01a0*/  VIADD R14, R8, UR4 ;  /* 0x00000004080e7c36 */ /* 0x000fe20008000000 */
[----:B------:R-:W-:Y:S01]  /*01b0*/  IADD3 R17, PT, PT, R6, UR4, RZ ;  /* 0x0000000406117c10 */ /* 0x000fe2000fffe0ff */
[----:B------:R-:W1:Y:S01]  /*01c0*/  LDCU UR5, c[0x0][0x398] ;  /* 0x00007300ff0577ac */ /* 0x000e620008000800 */
[----:B------:R-:W2:Y:S02]  /*01d0*/  LDCU UR8, c[0x0][0x39c] ;  /* 0x00007380ff0877ac */ /* 0x000ea40008000800 */
[----:B0-----:R-:W-:Y:S02]  /*01e0*/  ISETP.GE.U32.AND P1, PT, R14, UR9, PT ;  /* 0x000000090e007c0c */ /* 0x001fe4000bf26070 */
[----:B------:R-:W-:Y:S02]  /*01f0*/  ISETP.GE.U32.AND P0, PT, R17, UR9, PT ;  /* 0x0000000911007c0c */ /* 0x000fe4000bf06070 */
[----:B-1----:R-:W-:-:S02]  /*0200*/  ISETP.GE.OR P1, PT, R7, UR5, P1 ;  /* 0x0000000507007c0c */ /* 0x002fc40008f26670 */
[----:B--2---:R-:W-:-:S11]  /*0210*/  ISETP.GE.OR P0, PT, R0, UR8, P0 ;  /* 0x0000000800007c0c */ /* 0x004fd60008706670 */
[----:B------:R-:W0:Y:S01]  /*0220*/  @!P1 LDC.64 R4, c[0x0][0x380] ;  /* 0x0000e000ff049b82 */ /* 0x000e220000000a00 */
[----:B------:R-:W-:Y:S02]  /*0230*/  @!P1 IMAD R15, R7, UR9, R14 ;  /* 0x00000009070f9c24 */ /* 0x000fe4000f8e020e */
[----:B------:R-:W-:-:S05]  /*0240*/  @!P0 IMAD R17, R17, UR8, R0 ;  /* 0x0000000811118c24 */ /* 0x000fca000f8e0200 */
[----:B------:R-:W1:Y:S01]  /*0250*/  @!P0 LDC.64 R2, c[0x0][0x388] ;  /* 0x0000e200ff028b82 */ /* 0x000e620000000a00 */
[----:B0-----:R-:W-:Y:S01]  /*0260*/  @!P1 IMAD.WIDE.U32 R4, R15, 0x4, R4 ;  /* 0x000000040f049825 */ /* 0x001fe200078e0004 */
[----:B------:R-:W-:-:S06]  /*0270*/  MOV R15, RZ ;  /* 0x000000ff000f7202 */ /* 0x000fcc0000000f00 */
[----:B------:R-:W2:Y:S01]  /*0280*/  @!P1 LDG.E.CONSTANT R15, desc[UR6][R4.64] ;  /* 0x00000006040f9981 */ /* 0x000ea2000c1e9900 */
[----:B-1----:R-:W-:-:S04]  /*0290*/  @!P0 IMAD.WIDE.U32 R2, R17, 0x4, R2 ;  /* 0x0000000411028825 */ /* 0x002fc800078e0002 */
[----:B------:R-:W-:-:S06]  /*02a0*/  IMAD.MOV.U32 R17, RZ, RZ, RZ ;  /* 0x000000ffff117224 */ /* 0x000fcc00078e00ff */
[----:B------:R-:W3:Y:S01]  /*02b0*/  @!P0 LDG.E.CONSTANT R17, desc[UR6][R2.64] ;  /* 0x0000000602118981 */ /* 0x000ee2000c1e9900 */
[----:B------:R-:W-:Y:S01]  /*02c0*/  MOV R14, R13 ;  /* 0x0000000d000e7202 */ /* 0x000fe20000000f00 */
[----:B------:R-:W-:Y:S02]  /*02d0*/  UMOV UR5, 0x8 ;  /* 0x0000000800057882 */ /* 0x000fe40000000000 */
[----:B--2---:R0:W-:Y:S04]  /*02e0*/  STS [R10], R15 ;  /* 0x0000000f0a007388 */ /* 0x0041e80000000800 */
[----:B---3--:R0:W-:Y:S01]  /*02f0*/  STS [R12], R17 ;  /* 0x000000110c007388 */ /* 0x0081e20000000800 */
[----:B------:R-:W-:Y:S06]  /*0300*/  BAR.SYNC.DEFER_BLOCKING 0x0 ;  /* 0x0000000000007b1d */ /* 0x000fec0000010000 */
.L_x_62:
[----:B------:R-:W-:Y:S04]  /*0310*/  LDS R2, [R11+UR5+-0x8] ;  /* 0xfffff8050b027984 */ /* 0x000fe80008000800 */
[----:B------:R-:W1:Y:S04]  /*0320*/  LDS R3, [R14+-0x88] ;  /* 0xffff78000e037984 */ /* 0x000e680000000800 */
[----:B------:R-:W-:Y:S04]  /*0330*/  LDS R5, [R11+UR5+-0x4] ;  /* 0xfffffc050b057984 */ /* 0x000fe80008000800 */
[----:B------:R-:W2:Y:S04]  /*0340*/  LDS R4, [R14+-0x44] ;  /* 0xffffbc000e047984 */ /* 0x000ea80000000800 */
[----:B0-----:R-:W-:Y:S04]  /*0350*/  LDS R15, [R11+UR5] ;  /* 0x000000050b0f7984 */ /* 0x001fe80008000800 */
[----:B------:R-:W0:Y:S04]  /*0360*/  LDS R16, [R14] ;  /* 0x000000000e107984 */ /* 0x000e280000000800 */
[----:B------:R-:W-:Y:S01]  /*0370*/  LDS R17, [R11+UR5+0x4] ;  /* 0x000004050b117984 */ /* 0x000fe20008000800 */
[----:B------:R-:W-:-:S03]  /*0380*/  UIADD3 UR5, UPT, UPT, UR5, 0x10, URZ ;  /* 0x0000001005057890 */ /* 0x000fc6000fffe0ff */
[----:B------:R3:W4:Y:S01]  /*0390*/  LDS R18, [R14+0x44] ;  /* 0x000044000e127984 */ /* 0x0007220000000800 */
[----:B------:R-:W-:Y:S01]  /*03a0*/  UISETP.NE.AND UP0, UPT, UR5, 0x48, UPT ;  /* 0x000000480500788c */ /* 0x000fe2000bf05270 */
[----:B---3--:R-:W-:Y:S01]  /*03b0*/  IADD3 R14, PT, PT, R14, 0x110, RZ ;  /* 0x000001100e0e7810 */ /* 0x008fe20007ffe0ff */
[----:B-1----:R-:W-:-:S04]  /*03c0*/  FFMA R2, R2, R3, R9 ;  /* 0x0000000302027223 */ /* 0x002fc80000000009 */
[----:B--2---:R-:W-:-:S04]  /*03d0*/  FFMA R2, R5, R4, R2 ;  /* 0x0000000405027223 */ /* 0x004fc80000000002 */
[----:B0-----:R-:W-:-:S04]  /*03e0*/  FFMA R2, R15, R16, R2 ;  /* 0x000000100f027223 */ /* 0x001fc80000000002 */
[----:B----4-:R-:W-:Y:S01]  /*03f0*/  FFMA R9, R17, R18, R2 ;  /* 0x0000001211097223 */ /* 0x010fe20000000002 */
[----:B------:R-:W-:Y:S06]  /*0400*/  BRA.U UP0, `(.L_x_62) ;  /* 0xfffffffd00c07547 */ /* 0x000fec000b83ffff */
[----:B------:R-:W-:Y:S01]  /*0410*/  BAR.SYNC.DEFER_BLOCKING 0x0 ;  /* 0x0000000000007b1d */ /* 0x000fe20000010000 */
[----:B------:R-:W-:-:S04]  /*0420*/  UIADD3 UR4, UPT, UPT, UR4, 0x10, URZ ;  /* 0x0000001004047890 */ /* 0x000fc8000fffe0ff */
[----:B------:R-:W-:-:S09]  /*0430*/  UISETP.GE.AND UP0, UPT, UR4, UR9, UPT ;  /* 0x000000090400728c */ /* 0x000fd2000bf06270 */
[----:B------:R-:W-:Y:S05]  /*0440*/  BRA.U !UP0, `(.L_x_63) ;  /* 0xfffffffd08507547 */ /* 0x000fea000b83ffff */
.L_x_61:
[----:B------:R-:W0:Y:S02]  /*0450*/  LDCU.64 UR4, c[0x0][0x398] ;  /* 0x00007300ff0477ac */ /* 0x000e240008000a00 */
[----:B0-----:R-:W-:-:S04]  /*0460*/  ISETP.GE.AND P0, PT, R0, UR5, PT ;  /* 0x0000000500007c0c */ /* 0x001fc8000bf06270 */
[----:B------:R-:W-:-:S13]  /*0470*/  ISETP.GE.OR P0, PT, R7, UR4, P0 ;  /* 0x0000000407007c0c */ /* 0x000fda0008706670 */
[----:B------:R-:W-:Y:S05]  /*0480*/  @P0 EXIT ;  /* 0x000000000000094d */ /* 0x000fea0003800000 */
[----:B------:R-:W0:Y:S01]  /*0490*/  LDC.64 R2, c[0x0][0x390] ;  /* 0x0000e400ff027b82 */ /* 0x000e220000000a00 */
[----:B------:R-:W-:-:S04]  /*04a0*/  IMAD R7, R7, UR5, R0 ;  /* 0x0000000507077c24 */ /* 0x000fc8000f8e0200 */
[----:B0-----:R-:W-:-:S05]  /*04b0*/  IMAD.WIDE R2, R7, 0x4, R2 ;  /* 0x0000000407027825 */ /* 0x001fca00078e0202 */
[----:B------:R-:W-:Y:S01]  /*04c0*/  STG.E desc[UR6][R2.64], R9 ;  /* 0x0000000902007986 */ /* 0x000fe2000c101906 */
[----:B------:R-:W-:Y:S05]  /*04d0*/  EXIT ;  /* 0x000000000000794d */ /* 0x000fea0003800000 */
.L_x_64:
        /* <DEDUP_REMOVED lines=10> */
.L_x_217:


//--------------------- .text._Z26grid_sync_attention_kernelPKfS0_S0_Pfiiii --------------------------
	.section	.text._Z26grid_sync_attention_kernelPKfS0_S0_Pfiiii,"ax",@progbits
	.align	128
        .global         _Z26grid_sync_attention_kernelPKfS0_S0_Pfiiii
        .type           _Z26grid_sync_attention_kernelPKfS0_S0_Pfiiii,@function
        .size           _Z26grid_sync_attention_kernelPKfS0_S0_Pfiiii,(.L_x_209 - _Z26grid_sync_attention_kernelPKfS0_S0_Pfiiii)
        .other          _Z26grid_sync_attention_kernelPKfS0_S0_Pfiiii,@"STO_CUDA_ENTRY STV_DEFAULT"
_Z26grid_sync_attention_kernelPKfS0_S0_Pfiiii:
.text._Z26grid_sync_attention_kernelPKfS0_S0_Pfiiii:
[----:B------:R-:W0:Y:S08]  /*0000*/  LDC R1, c[0x0][0x37c] ;  /* 0x0000df00ff017b82 */ /* 0x000e300000000800 */
[----:B------:R-:W1:Y:S01]  /*0010*/  LDC R9, c[0x0][0x3ac] ;  /* 0x0000eb00ff097b82 */ /* 0x000e620000000800 */
[----:B------:R-:W2:Y:S01]  /*0020*/  LDCU.64 UR6, c[0x0][0x3a0] ;  /* 0x00007400ff0677ac */ /* 0x000ea20008000a00 */
[----:B0-----:R-:W-:-:S06]  /*0030*/  IADD3 R1, PT, PT, R1, -0x100, RZ ;  /* 0xffffff0001017810 */ /* 0x001fcc0007ffe0ff */
[----:B------:R-:W0:Y:S08]  /*0040*/  S2UR UR4, SR_CTAID.X ;  /* 0x00000000000479c3 */ /* 0x000e300000002500 */
[----:B------:R-:W3:Y:S01]  /*0050*/  LDC R23, c[0x0][0x360] ;  /* 0x0000d800ff177b82 */ /* 0x000ee20000000800 */
[----:B-1----:R-:W1:Y:S01]  /*0060*/  I2F.U32.RP R0, R9 ;  /* 0x0000000900007306 */ /* 0x002e620000209000 */
[----:B------:R-:W-:-:S07]  /*0070*/  ISETP.NE.U32.AND P2, PT, R9, RZ, PT ;  /* 0x000000ff0900720c */ /* 0x000fce0003f45070 */
[----:B-1----:R-:W1:Y:S02]  /*0080*/  MUFU.RCP R0, R0 ;  /* 0x0000000000007308 */ /* 0x002e640000001000 */
[----:B-1----:R-:W-:-:S06]  /*0090*/  VIADD R3, R0, 0xffffffe ;  /* 0x0ffffffe00037836 */ /* 0x002fcc0000000000 */
[----:B------:R-:W1:Y:S02]  /*00a0*/  F2I.FTZ.U32.TRUNC.NTZ R3, R3 ;  /* 0x0000000300037305 */ /* 0x000e64000021f000 */
[----:B-1----:R-:W-:-:S05]  /*00b0*/  IADD3 R2, PT, PT, RZ, -R3, RZ ;  /* 0x80000003ff027210 */ /* 0x002fca0007ffe0ff */
[----:B------:R-:W-:Y:S02]  /*00c0*/  IMAD R5, R2, R9, RZ ;  /* 0x0000000902057224 */ /* 0x000fe400078e02ff */
[----:B------:R-:W-:-:S04]  /*00d0*/  IMAD.MOV.U32 R2, RZ, RZ, RZ ;  /* 0x000000ffff027224 */ /* 0x000fc800078e00ff */
[----:B------:R-:W-:Y:S01]  /*00e0*/  IMAD.HI.U32 R2, R3, R5, R2 ;  /* 0x0000000503027227 */ /* 0x000fe200078e0002 */
[----:B------:R-:W-:-:S05]  /*00f0*/  LOP3.LUT R3, RZ, R9, RZ, 0x33, !PT ;  /* 0x00000009ff037212 */ /* 0x000fca00078e33ff */
[----:B0-----:R-:W-:Y:S02]  /*0100*/  IMAD.HI.U32 R4, R2, UR4, RZ ;  /* 0x0000000402047c27 */ /* 0x001fe4000f8e00ff */
[----:B------:R-:W3:Y:S03]  /*0110*/  S2R R2, SR_TID.X ;  /* 0x0000000000027919 */ /* 0x000ee60000002100 */
[----:B------:R-:W-:-:S05]  /*0120*/  IADD3 R6, PT, PT, -R4, RZ, RZ ;  /* 0x000000ff04067210 */ /* 0x000fca0007ffe1ff */
[----:B------:R-:W-:Y:S01]  /*0130*/  IMAD R0, R9, R6, UR4 ;  /* 0x0000000409007e24 */ /* 0x000fe2000f8e0206 */
[----:B------:R-:W3:Y:S04]  /*0140*/  S2UR UR4, SR_CTAID.Y ;  /* 0x00000000000479c3 */ /* 0x000ee80000002600 */
[----:B------:R-:W-:-:S13]  /*0150*/  ISETP.GE.U32.AND P0, PT, R0, R9, PT ;  /* 0x000000090000720c */ /* 0x000fda0003f06070 */
[----:B------:R-:W-:Y:S01]  /*0160*/  @P0 IMAD.IADD R0, R0, 0x1, -R9 ;  /* 0x0000000100000824 */ /* 0x000fe200078e0a09 */
[----:B------:R-:W-:-:S04]  /*0170*/  @P0 IADD3 R4, PT, PT, R4, 0x1, RZ ;  /* 0x0000000104040810 */ /* 0x000fc80007ffe0ff */
[----:B------:R-:W-:Y:S01]  /*0180*/  ISETP.GE.U32.AND P1, PT, R0, R9, PT ;  /* 0x000000090000720c */ /* 0x000fe20003f26070 */
[----:B---3--:R-:W-:-:S05]  /*0190*/  IMAD R23, R23, UR4, R2 ;  /* 0x0000000417177c24 */ /* 0x008fca000f8e0202 */
[----:B--2---:R-:W-:-:S07]  /*01a0*/  ISETP.GE.AND P0, PT, R23, UR7, PT ;  /* 0x0000000717007c0c */ /* 0x004fce000bf06270 */
[----:B------:R-:W-:-:S05]  /*01b0*/  @P1 VIADD R4, R4, 0x1 ;  /* 0x0000000104041836 */ /* 0x000fca0000000000 */
[----:B------:R-:W-:-:S04]  /*01c0*/  SEL R6, R3, R4, !P2 ;  /* 0x0000000403067207 */ /* 0x000fc80005000000 */
[----:B------:R-:W-:-:S13]  /*01d0*/  ISETP.GE.OR P0, PT, R6, UR6, P0 ;  /* 0x0000000606007c0c */ /* 0x000fda0008706670 */
[----:B------:R-:W-:Y:S05]  /*01e0*/  @P0 EXIT ;  /* 0x000000000000094d */ /* 0x000fea0003800000 */
[----:B------:R-:W0:Y:S01]  /*01f0*/  LDC R21, c[0x0][0x3a8] ;  /* 0x0000ea00ff157b82 */ /* 0x000e220000000800 */
[----:B------:R-:W-:-:S04]  /*0200*/  IADD3 R7, PT, PT, R0, -R9, RZ ;  /* 0x8000000900077210 */ /* 0x000fc80007ffe0ff */
[----:B------:R-:W-:-:S05]  /*0210*/  @P2 SEL R3, R7, R0, P1 ;  /* 0x0000000007032207 */ /* 0x000fca0000800000 */
[----:B------:R-:W-:Y:S01]  /*0220*/  IMAD R3, R6, R9, R3 ;  /* 0x0000000906037224 */ /* 0x000fe200078e0203 */
[----:B0-----:R-:W-:Y:S01]  /*0230*/  ISETP.GE.U32.AND P0, PT, R2, R21, PT ;  /* 0x000000150200720c */ /* 0x001fe20003f06070 */
[----:B------:R-:W-:Y:S01]  /*0240*/  IMAD R0, R21, UR7, RZ ;  /* 0x0000000715007c24 */ /* 0x000fe2000f8e02ff */
[----:B------:R-:W0:Y:S03]  /*0250*/  LDCU.64 UR6, c[0x0][0x358] ;  /* 0x00006b00ff0677ac */ /* 0x000e260008000a00 */
[----:B------:R-:W-:-:S08]  /*0260*/  IMAD R11, R3, R0, RZ ;  /* 0x00000000030b7224 */ /* 0x000fd000078e02ff */
[----:B------:R-:W1:Y:S01]  /*0270*/  @!P0 LDC.64 R4, c[0x0][0x380] ;  /* 0x0000e000ff048b82 */ /* 0x000e620000000a00 */
[----:B------:R-:W-:-:S04]  /*0280*/  @!P0 IMAD R0, R23, R21, R2 ;  /* 0x0000001517008224 */ /* 0x000fc800078e0202 */
[----:B------:R-:W-:-:S04]  /*0290*/  @!P0 IMAD.IADD R3, R11, 0x1, R0 ;  /* 0x000000010b038824 */ /* 0x000fc800078e0200 */
[----:B-1----:R-:W-:-:S06]  /*02a0*/  @!P0 IMAD.WIDE.U32 R4, R3, 0x4, R4 ;  /* 0x0000000403048825 */ /* 0x002fcc00078e0004 */
[----:B0-----:R0:W2:Y:S01]  /*02b0*/  @!P0 LDG.E.CONSTANT R4, desc[UR6][R4.64] ;  /* 0x0000000604048981 */ /* 0x0010a2000c1e9900 */
[----:B------:R-:W-:Y:S01]  /*02c0*/  MOV R0, 0x400 ;  /* 0x0000040000007802 */ /* 0x000fe20000000f00 */
[----:B------:R-:W-:Y:S01]  /*02d0*/  UMOV UR4, URZ ;  /* 0x000000ff00047c82 */ /* 0x000fe20008000000 */
[C---:B------:R-:W-:Y:S01]  /*02e0*/  LOP3.LUT R17, R21.reuse, 0xf, RZ, 0xc0, !PT ;  /* 0x0000000f15117812 */ /* 0x040fe200078ec0ff */
[----:B------:R-:W1:Y:S01]  /*02f0*/  S2R R3, SR_CgaCtaId ;  /* 0x0000000000037919 */ /* 0x000e620000008800 */
[----:B------:R-:W-:Y:S01]  /*0300*/  LOP3.LUT R7, R21, 0x7, RZ, 0xc0, !PT ;  /* 0x0000000715077812 */ /* 0x000fe200078ec0ff */
[----:B------:R-:W-:Y:S01]  /*0310*/  IMAD.IADD R20, R11, 0x1, R2 ;  /* 0x000000010b147824 */ /* 0x000fe200078e0202 */
[----:B------:R-:W-:Y:S01]  /*0320*/  STL.128 [R1], RZ ;  /* 0x000000ff01007387 */ /* 0x000fe20000100c00 */
[----:B------:R-:W-:Y:S01]  /*0330*/  VIADD R16, R17, 0xffffffff ;  /* 0xffffffff11107836 */ /* 0x000fe20000000000 */
[----:B0-----:R-:W-:Y:S02]  /*0340*/  LOP3.LUT R5, R21, 0x7ffffff0, RZ, 0xc0, !PT ;  /* 0x7ffffff015057812 */ /* 0x001fe400078ec0ff */
[----:B------:R-:W-:Y:S01]  /*0350*/  STL.128 [R1+0x10], RZ ;  /* 0x000010ff01007387 */ /* 0x000fe20000100c00 */
[----:B------:R-:W-:-:S03]  /*0360*/  IADD3 R6, PT, PT, R7, -0x1, RZ ;  /* 0xffffffff07067810 */ /* 0x000fc60007ffe0ff */
[----:B------:R-:W-:Y:S04]  /*0370*/  STL.128 [R1+0x20], RZ ;  /* 0x000020ff01007387 */ /* 0x000fe80000100c00 */
[----:B------:R-:W-:Y:S04]  /*0380*/  STL.128 [R1+0x30], RZ ;  /* 0x000030ff01007387 */ /* 0x000fe80000100c00 */
[----:B------:R-:W-:Y:S04]  /*0390*/  STL.128 [R1+0x40], RZ ;  /* 0x000040ff01007387 */ /* 0x000fe80000100c00 */
[----:B------:R-:W-:Y:S04]  /*03a0*/  STL.128 [R1+0x50], RZ ;  /* 0x000050ff01007387 */ /* 0x000fe80000100c00 */
[----:B------:R-:W-:Y:S01]  /*03b0*/  STL.128 [R1+0x60], RZ ;  /* 0x000060ff01007387 */ /* 0x000fe20000100c00 */
[----:B-1----:R-:W-:-:S03]  /*03c0*/  LEA R22, R3, R0, 0x18 ;  /* 0x0000000003167211 */ /* 0x002fc600078ec0ff */
[----:B------:R-:W-:Y:S01]  /*03d0*/  STL.128 [R1+0x70], RZ ;  /* 0x000070ff01007387 */ /* 0x000fe20000100c00 */
[----:B------:R-:W-:-:S03]  /*03e0*/  @!P0 LEA R3, R2, R22, 0x2 ;  /* 0x0000001602038211 */ /* 0x000fc600078e10ff */
[----:B------:R-:W-:Y:S01]  /*03f0*/  STL.128 [R1+0x80], RZ ;  /* 0x000080ff01007387 */ /* 0x000fe20000100c00 */
[----:B------:R-:W-:-:S03]  /*0400*/  LEA R22, R21, R22, 0x2 ;  /* 0x0000001615167211 */ /* 0x000fc600078e10ff */
[----:B------:R-:W-:Y:S04]  /*0410*/  STL.128 [R1+0x90], RZ ;  /* 0x000090ff01007387 */ /* 0x000fe80000100c00 */
[----:B------:R-:W-:Y:S04]  /*0420*/  STL.128 [R1+0xa0], RZ ;  /* 0x0000a0ff01007387 */ /* 0x000fe80000100c00 */
[----:B------:R-:W-:Y:S04]  /*0430*/  STL.128 [R1+0xb0], RZ ;  /* 0x0000b0ff01007387 */ /* 0x000fe80000100c00 */
[----:B------:R-:W-:Y:S04]  /*0440*/  STL.128 [R1+0xc0], RZ ;  /* 0x0000c0ff01007387 */ /* 0x000fe80000100c00 */
[----:B------:R-:W-:Y:S04]  /*0450*/  STL.128 [R1+0xd0], RZ ;  /* 0x0000d0ff01007387 */ /* 0x000fe80000100c00 */
[----:B------:R-:W-:Y:S04]  /*0460*/  STL.128 [R1+0xe0], RZ ;  /* 0x0000e0ff01007387 */ /* 0x000fe80000100c00 */
[----:B------:R-:W-:Y:S04]  /*0470*/  STL.128 [R1+0xf0], RZ ;  /* 0x0000f0ff01007387 */ /* 0x000fe80000100c00 */
[----:B--2---:R0:W-:Y:S02]  /*0480*/  @!P0 STS [R3], R4 ;  /* 0x0000000403008388 */ /* 0x0041e40000000800 */
[----:B0-----:R-:W-:Y:S01]  /*0490*/  I2FP.F32.S32 R4, R21 ;  /* 0x0000001500047245 */ /* 0x001fe20000201400 */
[----:B------:R-:W-:-:S03]  /*04a0*/  IMAD.MOV R3, RZ, RZ, -R5 ;  /* 0x000000ffff037224 */ /* 0x000fc600078e0a05 */
[----:B------:R0:W1:Y:S01]  /*04b0*/  MUFU.RSQ R9, R4 ;  /* 0x0000000400097308 */ /* 0x0000620000001400 */
[----:B------:R-:W-:Y:S01]  /*04c0*/  VIADD R0, R4, 0xf3000000 ;  /* 0xf300000004007836 */ /* 0x000fe20000000000 */
[----:B------:R-:W-:Y:S04]  /*04d0*/  BAR.SYNC.DEFER_BLOCKING 0x0 ;  /* 0x0000000000007b1d */ /* 0x000fe80000010000 */
[----:B------:R-:W-:Y:S02]  /*04e0*/  ISETP.GT.U32.AND P0, PT, R0, 0x727fffff, PT ;  /* 0x727fffff0000780c */ /* 0x000fe40003f04070 */
[C---:B------:R-:W-:Y:S02]  /*04f0*/  LOP3.LUT R0, R21.reuse, 0x3, RZ, 0xc0, !PT ;  /* 0x0000000315007812 */ /* 0x040fe400078ec0ff */
[----:B------:R-:W-:-:S09]  /*0500*/  LEA R21, R21, R22, 0x2 ;  /* 0x0000001615157211 */ /* 0x000fd200078e10ff */
[----:B01----:R-:W-:Y:S05]  /*0510*/  @!P0 BRA `(.L_x_65) ;  /* 0x00000000000c8947 */ /* 0x003fea0003800000 */
[----:B------:R-:W-:-:S07]  /*0520*/  MOV R10, 0x540 ;  /* 0x00000540000a7802 */ /* 0x000fce0000000f00 */
[----:B------:R-:W-:Y:S05]  /*0530*/  CALL.REL.NOINC `($__internal_3_$__cuda_sm20_sqrt_rn_f32_slowpath) ;  /* 0x0000001400507944 */ /* 0x000fea0003c00000 */
[----:B------:R-:W-:Y:S05]  /*0540*/  BRA `(.L_x_66) ;  /* 0x0000000000107947 */ /* 0x000fea0003800000 */
.L_x_65:
[----:B------:R-:W-:Y:S01]  /*0550*/  FMUL.FTZ R11, R4, R9 ;  /* 0x00000009040b7220 */ /* 0x000fe20000410000 */
[----:B------:R-:W-:-:S03]  /*0560*/  FMUL.FTZ R9, R9, 0.5 ;  /* 0x3f00000009097820 */ /* 0x000fc60000410000 */
[----:B------:R-:W-:-:S04]  /*0570*/  FFMA R4, -R11, R11, R4 ;  /* 0x0000000b0b047223 */ /* 0x000fc80000000104 */
[----:B------:R-:W-:-:S07]  /*0580*/  FFMA R4, R4, R9, R11 ;  /* 0x0000000904047223 */ /* 0x000fce000000000b */
.L_x_66:
[----:B0--3--:R-:W0:Y:S01]  /*0590*/  LDC R18, c[0x0][0x3a8] ;  /* 0x0000ea00ff127b82 */ /* 0x009e220000000800 */
[----:B------:R-:W-:Y:S01]  /*05a0*/  BSSY.RECONVERGENT B0, `(.L_x_67) ;  /* 0x000000e000007945 */ /* 0x000fe20003800200 */
[----:B0-----:R-:W-:-:S13]  /*05b0*/  ISETP.GE.U32.AND P0, PT, R2, R18, PT ;  /* 0x000000120200720c */ /* 0x001fda0003f06070 */
[----:B-12-4-:R-:W-:Y:S05]  /*05c0*/  @P0 BRA `(.L_x_68) ;  /* 0x00000000002c0947 */ /* 0x016fea0003800000 */
[----:B------:R-:W0:Y:S01]  /*05d0*/  LDC.64 R10, c[0x0][0x388] ;  /* 0x0000e200ff0a7b82 */ /* 0x000e220000000a00 */
[----:B------:R-:W-:-:S07]  /*05e0*/  IMAD R13, R18, UR4, R20 ;  /* 0x00000004120d7c24 */ /* 0x000fce000f8e0214 */
[----:B------:R-:W1:Y:S01]  /*05f0*/  LDC.64 R8, c[0x0][0x390] ;  /* 0x0000e400ff087b82 */ /* 0x000e620000000a00 */
[----:B0-----:R-:W-:-:S06]  /*0600*/  IMAD.WIDE.U32 R10, R13, 0x4, R10 ;  /* 0x000000040d0a7825 */ /* 0x001fcc00078e000a */
[----:B------:R-:W2:Y:S01]  /*0610*/  LDG.E.CONSTANT R10, desc[UR6][R10.64] ;  /* 0x000000060a0a7981 */ /* 0x000ea2000c1e9900 */
[----:B-1----:R-:W-:-:S06]  /*0620*/  IMAD.WIDE.U32 R8, R13, 0x4, R8 ;  /* 0x000000040d087825 */ /* 0x002fcc00078e0008 */
[----:B------:R-:W3:Y:S01]  /*0630*/  LDG.E.CONSTANT R8, desc[UR6][R8.64] ;  /* 0x0000000608087981 */ /* 0x000ee2000c1e9900 */
[C---:B------:R-:W-:Y:S01]  /*0640*/  LEA R13, R2.reuse, R22, 0x2 ;  /* 0x00000016020d7211 */ /* 0x040fe200078e10ff */
[----:B------:R-:W-:-:S04]  /*0650*/  IMAD R15, R2, 0x4, R21 ;  /* 0x00000004020f7824 */ /* 0x000fc800078e0215 */
[----:B--2---:R0:W-:Y:S04]  /*0660*/  STS [R13], R10 ;  /* 0x0000000a0d007388 */ /* 0x0041e80000000800 */
[----:B---3--:R0:W-:Y:S02]  /*0670*/  STS [R15], R8 ;  /* 0x000000080f007388 */ /* 0x0081e40000000800 */
.L_x_68:
[----:B------:R-:W-:Y:S05]  /*0680*/  BSYNC.RECONVERGENT B0 ;  /* 0x0000000000007941 */ /* 0x000fea0003800200 */
.L_x_67:
[----:B------:R-:W-:Y:S01]  /*0690*/  BAR.SYNC.DEFER_BLOCKING 0x0 ;  /* 0x0000000000007b1d */ /* 0x000fe20000010000 */
[----:B------:R-:W-:Y:S01]  /*06a0*/  ISETP.GE.AND P2, PT, R18, 0x1, PT ;  /* 0x000000011200780c */ /* 0x000fe20003f46270 */
[----:B0-----:R-:W-:-:S12]  /*06b0*/  HFMA2 R15, -RZ, RZ, 0, 0 ;  /* 0x00000000ff0f7431 */ /* 0x001fd800000001ff */
[----:B------:R-:W-:Y:S05]  /*06c0*/  @!P2 BRA `(.L_x_69) ;  /* 0x0000000400d0a947 */ /* 0x000fea0003800000 */
[----:B------:R-:W-:Y:S01]  /*06d0*/  ISETP.GE.U32.AND P0, PT, R18, 0x10, PT ;  /* 0x000000101200780c */ /* 0x000fe20003f06070 */
[----:B------:R-:W-:Y:S01]  /*06e0*/  IMAD.MOV.U32 R15, RZ, RZ, RZ ;  /* 0x000000ffff0f7224 */ /* 0x000fe200078e00ff */
[----:B------:R-:W-:-:S11]  /*06f0*/  MOV R19, RZ ;  /* 0x000000ff00137202 */ /* 0x000fd60000000f00 */
[----:B------:R-:W-:Y:S05]  /*0700*/  @!P0 BRA `(.L_x_70) ;  /* 0x0000000000c08947 */ /* 0x000fea0003800000 */
[----:B------:R-:W0:Y:S01]  /*0710*/  S2R R9, SR_CgaCtaId ;  /* 0x0000000000097919 */ /* 0x000e220000008800 */
[----:B------:R-:W-:Y:S01]  /*0720*/  MOV R8, 0x400 ;  /* 0x0000040000087802 */ /* 0x000fe20000000f00 */
[----:B------:R-:W-:Y:S01]  /*0730*/  IMAD.MOV.U32 R24, RZ, RZ, R3 ;  /* 0x000000ffff187224 */ /* 0x000fe200078e0003 */
[----:B------:R-:W-:Y:S02]  /*0740*/  MOV R15, RZ ;  /* 0x000000ff000f7202 */ /* 0x000fe40000000f00 */
[----:B0-----:R-:W-:-:S04]  /*0750*/  LEA R8, R9, R8, 0x18 ;  /* 0x0000000809087211 */ /* 0x001fc800078ec0ff */
[----:B------:R-:W-:-:S07]  /*0760*/  IADD3 R25, PT, PT, R8, 0x20, RZ ;  /* 0x0000002008197810 */ /* 0x000fce0007ffe0ff */
.L_x_71:
[----:B------:R-:W-:Y:S01]  /*0770*/  LEA R19, R18, R25, 0x2 ;  /* 0x0000001912137211 */ /* 0x000fe200078e10ff */
[----:B------:R-:W-:Y:S01]  /*0780*/  LDS.128 R8, [R25+-0x20] ;  /* 0xffffe00019087984 */ /* 0x000fe20000000c00 */
[----:B------:R-:W-:-:S03]  /*0790*/  VIADD R24, R24, 0x10 ;  /* 0x0000001018187836 */ /* 0x000fc60000000000 */
[----:B------:R-:W0:Y:S02]  /*07a0*/  LDS R12, [R19+-0x20] ;  /* 0xffffe000130c7984 */ /* 0x000e240000000800 */
[----:B------:R-:W-:Y:S02]  /*07b0*/  ISETP.NE.AND P0, PT, R24, RZ, PT ;  /* 0x000000ff1800720c */ /* 0x000fe40003f05270 */
[----:B------:R-:W1:Y:S04]  /*07c0*/  LDS R13, [R19+-0x1c] ;  /* 0xffffe400130d7984 */ /* 0x000e680000000800 */
[----:B------:R-:W2:Y:S04]  /*07d0*/  LDS R14, [R19+-0x18] ;  /* 0xffffe800130e7984 */ /* 0x000ea80000000800 */
[----:B------:R-:W-:Y:S01]  /*07e0*/  LDS R26, [R19+0x1c] ;  /* 0x00001c00131a7984 */ /* 0x000fe20000000800 */
[----:B0-----:R-:W-:-:S03]  /*07f0*/  FFMA R8, R8, R12, R15 ;  /* 0x0000000c08087223 */ /* 0x001fc6000000000f */
[----:B------:R-:W0:Y:S01]  /*0800*/  LDS R12, [R19+-0x14] ;  /* 0xffffec00130c7984 */ /* 0x000e220000000800 */
[----:B-1----:R-:W-:-:S03]  /*0810*/  FFMA R9, R9, R13, R8 ;  /* 0x0000000d09097223 */ /* 0x002fc60000000008 */
[----:B------:R-:W-:Y:S01]  /*0820*/  LDS R13, [R19+-0x8] ;  /* 0xfffff800130d7984 */ /* 0x000fe20000000800 */
[----:B--2---:R-:W-:-:S03]  /*0830*/  FFMA R10, R10, R14, R9 ;  /* 0x0000000e0a0a7223 */ /* 0x004fc60000000009 */
[----:B------:R-:W-:Y:S01]  /*0840*/  LDS R14, [R19+-0xc] ;  /* 0xfffff400130e7984 */ /* 0x000fe20000000800 */
[----:B0-----:R-:W-:-:S03]  /*0850*/  FFMA R15, R11, R12, R10 ;  /* 0x0000000c0b0f7223 */ /* 0x001fc6000000000a */
[----:B------:R-:W-:Y:S04]  /*0860*/  LDS.128 R8, [R25+-0x10] ;  /* 0xfffff00019087984 */ /* 0x000fe80000000c00 */
[----:B------:R-:W0:Y:S02]  /*0870*/  LDS R12, [R19+-0x10] ;  /* 0xfffff000130c7984 */ /* 0x000e240000000800 */
[----:B0-----:R-:W-:Y:S02]  /*0880*/  FFMA R12, R8, R12, R15 ;  /* 0x0000000c080c7223 */ /* 0x001fe4000000000f */
[----:B------:R-:W0:Y:S02]  /*0890*/  LDS R8, [R19+-0x4] ;  /* 0xfffffc0013087984 */ /* 0x000e240000000800 */
[----:B------:R-:W-:-:S02]  /*08a0*/  FFMA R15, R9, R14, R12 ;  /* 0x0000000e090f7223 */ /* 0x000fc4000000000c */
[----:B------:R-:W-:Y:S02]  /*08b0*/  LDS R9, [R19] ;  /* 0x0000000013097984 */ /* 0x000fe40000000800 */
[----:B------:R-:W-:Y:S02]  /*08c0*/  FFMA R10, R10, R13, R15 ;  /* 0x0000000d0a0a7223 */ /* 0x000fe4000000000f */
[----:B------:R-:W1:Y:S02]  /*08d0*/  LDS.128 R12, [R25] ;  /* 0x00000000190c7984 */ /* 0x000e640000000c00 */
[----:B0-----:R-:W-:Y:S02]  /*08e0*/  FFMA R11, R11, R8, R10 ;  /* 0x000000080b0b7223 */ /* 0x001fe4000000000a */
[----:B------:R-:W0:Y:S04]  /*08f0*/  LDS R8, [R19+0x4] ;  /* 0x0000040013087984 */ /* 0x000e280000000800 */
[----:B------:R-:W2:Y:S01]  /*0900*/  LDS R10, [R19+0x8] ;  /* 0x00000800130a7984 */ /* 0x000ea20000000800 */
[----:B-1----:R-:W-:-:S03]  /*0910*/  FFMA R12, R12, R9, R11 ;  /* 0x000000090c0c7223 */ /* 0x002fc6000000000b */
[----:B------:R-:W1:Y:S01]  /*0920*/  LDS R9, [R19+0xc] ;  /* 0x00000c0013097984 */ /* 0x000e620000000800 */
[----:B0-----:R-:W-:-:S03]  /*0930*/  FFMA R13, R13, R8, R12 ;  /* 0x000000080d0d7223 */ /* 0x001fc6000000000c */
[----:B------:R-:W-:Y:S01]  /*0940*/  LDS R12, [R19+0x10] ;  /* 0x00001000130c7984 */ /* 0x000fe20000000800 */
[----:B--2---:R-:W-:-:S03]  /*0950*/  FFMA R10, R14, R10, R13 ;  /* 0x0000000a0e0a7223 */ /* 0x004fc6000000000d */
[----:B------:R-:W-:Y:S01]  /*0960*/  LDS R13, [R19+0x14] ;  /* 0x00001400130d7984 */ /* 0x000fe20000000800 */
[----:B-1----:R-:W-:-:S03]  /*0970*/  FFMA R15, R15, R9, R10 ;  /* 0x000000090f0f7223 */ /* 0x002fc6000000000a */
[----:B------:R0:W1:Y:S04]  /*0980*/  LDS.128 R8, [R25+0x10] ;  /* 0x0000100019087984 */ /* 0x0000680000000c00 */
[----:B------:R-:W2:Y:S01]  /*0990*/  LDS R14, [R19+0x18] ;  /* 0x00001800130e7984 */ /* 0x000ea20000000800 */
[----:B0-----:R-:W-:Y:S01]  /*09a0*/  IADD3 R25, PT, PT, R25, 0x40, RZ ;  /* 0x0000004019197810 */ /* 0x001fe20007ffe0ff */
[----:B-1----:R-:W-:-:S04]  /*09b0*/  FFMA R8, R8, R12, R15 ;  /* 0x0000000c08087223 */ /* 0x002fc8000000000f */
[----:B------:R-:W-:-:S04]  /*09c0*/  FFMA R9, R9, R13, R8 ;  /* 0x0000000d09097223 */ /* 0x000fc80000000008 */
[----:B--2---:R-:W-:-:S04]  /*09d0*/  FFMA R10, R10, R14, R9 ;  /* 0x0000000e0a0a7223 */ /* 0x004fc80000000009 */
[----:B------:R-:W-:Y:S01]  /*09e0*/  FFMA R15, R11, R26, R10 ;  /* 0x0000001a0b0f7223 */ /* 0x000fe2000000000a */
[----:B------:R-:W-:Y:S06]  /*09f0*/  @P0 BRA `(.L_x_71) ;  /* 0xfffffffc005c0947 */ /* 0x000fec000383ffff */
[----:B------:R-:W-:-:S07]  /*0a00*/  MOV R19, R5 ;  /* 0x0000000500137202 */ /* 0x000fce0000000f00 */
.L_x_70:
[----:B------:R-:W-:-:S13]  /*0a10*/  ISETP.NE.AND P0, PT, R17, RZ, PT ;  /* 0x000000ff1100720c */ /* 0x000fda0003f05270 */
[----:B------:R-:W-:Y:S05]  /*0a20*/  @!P0 BRA `(.L_x_69) ;  /* 0x0000000000f88947 */ /* 0x000fea0003800000 */
[----:B------:R-:W-:Y:S02]  /*0a30*/  ISETP.GE.U32.AND P0, PT, R16, 0x7, PT ;  /* 0x000000071000780c */ /* 0x000fe40003f06070 */
[----:B------:R-:W-:-:S11]  /*0a40*/  ISETP.NE.AND P1, PT, R7, RZ, PT ;  /* 0x000000ff0700720c */ /* 0x000fd60003f25270 */
[----:B------:R-:W-:Y:S05]  /*0a50*/  @!P0 BRA `(.L_x_72) ;  /* 0x0000000000608947 */ /* 0x000fea0003800000 */
[----:B------:R-:W0:Y:S01]  /*0a60*/  S2R R9, SR_CgaCtaId ;  /* 0x0000000000097919 */ /* 0x000e220000008800 */
[----:B------:R-:W-:Y:S01]  /*0a70*/  MOV R8, 0x400 ;  /* 0x0000040000087802 */ /* 0x000fe20000000f00 */
[----:B------:R-:W-:-:S05]  /*0a80*/  IMAD R18, R19, 0x4, R22 ;  /* 0x0000000413127824 */ /* 0x000fca00078e0216 */
[----:B------:R-:W-:Y:S04]  /*0a90*/  LDS R12, [R18] ;  /* 0x00000000120c7984 */ /* 0x000fe80000000800 */
[----:B------:R-:W-:Y:S04]  /*0aa0*/  LDS R13, [R18+0x4] ;  /* 0x00000400120d7984 */ /* 0x000fe80000000800 */
[----:B------:R-:W-:Y:S04]  /*0ab0*/  LDS R14, [R18+0x8] ;  /* 0x00000800120e7984 */ /* 0x000fe80000000800 */
[----:B------:R-:W-:Y:S04]  /*0ac0*/  LDS R29, [R18+0x14] ;  /* 0x00001400121d7984 */ /* 0x000fe80000000800 */
[----:B------:R-:W-:Y:S01]  /*0ad0*/  LDS R25, [R18+0x18] ;  /* 0x0000180012197984 */ /* 0x000fe20000000800 */
[----:B0-----:R-:W-:-:S04]  /*0ae0*/  LEA R8, R9, R8, 0x18 ;  /* 0x0000000809087211 */ /* 0x001fc800078ec0ff */
[C---:B------:R-:W-:Y:S02]  /*0af0*/  LEA R24, R19.reuse, R8, 0x2 ;  /* 0x0000000813187211 */ /* 0x040fe400078e10ff */
[----:B------:R-:W-:-:S03]  /*0b00*/  IADD3 R19, PT, PT, R19, 0x8, RZ ;  /* 0x0000000813137810 */ /* 0x000fc60007ffe0ff */
[----:B------:R-:W0:Y:S02]  /*0b10*/  LDS.128 R8, [R24] ;  /* 0x0000000018087984 */ /* 0x000e240000000c00 */
[----:B0-----:R-:W-:-:S04]  /*0b20*/  FFMA R8, R8, R12, R15 ;  /* 0x0000000c08087223 */ /* 0x001fc8000000000f */
[----:B------:R-:W-:Y:S02]  /*0b30*/  FFMA R13, R13, R9, R8 ;  /* 0x000000090d0d7223 */ /* 0x000fe40000000008 */
[----:B------:R-:W0:Y:S02]  /*0b40*/  LDS R8, [R18+0xc] ;  /* 0x00000c0012087984 */ /* 0x000e240000000800 */
[----:B------:R-:W-:Y:S02]  /*0b50*/  FFMA R27, R14, R10, R13 ;  /* 0x0000000a0e1b7223 */ /* 0x000fe4000000000d */
[----:B------:R-:W-:Y:S04]  /*0b60*/  LDS R9, [R18+0x10] ;  /* 0x0000100012097984 */ /* 0x000fe80000000800 */
[----:B------:R-:W1:Y:S04]  /*0b70*/  LDS.128 R12, [R24+0x10] ;  /* 0x00001000180c7984 */ /* 0x000e680000000c00 */
[----:B------:R-:W2:Y:S01]  /*0b80*/  LDS R10, [R18+0x1c] ;  /* 0x00001c00120a7984 */ /* 0x000ea20000000800 */
[----:B0-----:R-:W-:-:S04]  /*0b90*/  FFMA R11, R8, R11, R27 ;  /* 0x0000000b080b7223 */ /* 0x001fc8000000001b */
[----:B-1----:R-:W-:-:S04]  /*0ba0*/  FFMA R12, R12, R9, R11 ;  /* 0x000000090c0c7223 */ /* 0x002fc8000000000b */
[----:B------:R-:W-:-:S04]  /*0bb0*/  FFMA R12, R29, R13, R12 ;  /* 0x0000000d1d0c7223 */ /* 0x000fc8000000000c */
[----:B------:R-:W-:-:S04]  /*0bc0*/  FFMA R25, R25, R14, R12 ;  /* 0x0000000e19197223 */ /* 0x000fc8000000000c */
[----:B--2---:R-:W-:-:S07]  /*0bd0*/  FFMA R15, R10, R15, R25 ;  /* 0x0000000f0a0f7223 */ /* 0x004fce0000000019 */
.L_x_72:
        /* <DEDUP_REMOVED lines=10> */
[----:B------:R-:W-:Y:S01]  /*0c80*/  LDS R27, [R12+0xc] ;  /* 0x00000c000c1b7984 */ /* 0x000fe20000000800 */
[----:B0-----:R-:W-:-:S04]  /*0c90*/  LEA R8, R9, R8, 0x18 ;  /* 0x0000000809087211 */ /* 0x001fc800078ec0ff */
[C---:B------:R-:W-:Y:S02]  /*0ca0*/  LEA R8, R19.reuse, R8, 0x2 ;  /* 0x0000000813087211 */ /* 0x040fe400078e10ff */
[----:B------:R-:W-:-:S04]  /*0cb0*/  IADD3 R19, PT, PT, R19, 0x4, RZ ;  /* 0x0000000413137810 */ /* 0x000fc80007ffe0ff */
[----:B------:R-:W0:Y:S02]  /*0cc0*/  LDS.128 R8, [R8] ;  /* 0x0000000008087984 */ /* 0x000e240000000c00 */
[----:B0-----:R-:W-:-:S04]  /*0cd0*/  FFMA R14, R8, R13, R15 ;  /* 0x0000000d080e7223 */ /* 0x001fc8000000000f */
[----:B------:R-:W-:-:S04]  /*0ce0*/  FFMA R9, R25, R9, R14 ;  /* 0x0000000919097223 */ /* 0x000fc8000000000e */
[----:B------:R-:W-:-:S04]  /*0cf0*/  FFMA R10, R18, R10, R9 ;  /* 0x0000000a120a7223 */ /* 0x000fc80000000009 */
[----:B------:R-:W-:-:S07]  /*0d00*/  FFMA R15, R27, R11, R10 ;  /* 0x0000000b1b0f7223 */ /* 0x000fce000000000a */
.L_x_73:
[----:B------:R-:W-:Y:S05]  /*0d10*/  @!P1 BRA `(.L_x_69) ;  /* 0x00000000003c9947 */ /* 0x000fea0003800000 */
[----:B------:R-:W0:Y:S01]  /*0d20*/  S2R R9, SR_CgaCtaId ;  /* 0x0000000000097919 */ /* 0x000e220000008800 */
[----:B------:R-:W-:Y:S01]  /*0d30*/  MOV R8, 0x400 ;  /* 0x0000040000087802 */ /* 0x000fe20000000f00 */
[----:B------:R-:W-:Y:S01]  /*0d40*/  IMAD R13, R19, 0x4, R22 ;  /* 0x00000004130d7824 */ /* 0x000fe200078e0216 */
[----:B------:R-:W-:-:S04]  /*0d50*/  ISETP.NE.AND P0, PT, R0, 0x1, PT ;  /* 0x000000010000780c */ /* 0x000fc80003f05270 */
[----:B------:R-:W-:Y:S01]  /*0d60*/  LDS R12, [R13] ;  /* 0x000000000d0c7984 */ /* 0x000fe20000000800 */
[----:B0-----:R-:W-:-:S04]  /*0d70*/  LEA R8, R9, R8, 0x18 ;  /* 0x0000000809087211 */ /* 0x001fc800078ec0ff */
[----:B------:R-:W-:-:S06]  /*0d80*/  LEA R8, R19, R8, 0x2 ;  /* 0x0000000813087211 */ /* 0x000fcc00078e10ff */
[----:B------:R-:W0:Y:S02]  /*0d90*/  LDS.128 R8, [R8] ;  /* 0x0000000008087984 */ /* 0x000e240000000c00 */
[----:B0-----:R-:W-:Y:S01]  /*0da0*/  FFMA R15, R8, R12, R15 ;  /* 0x0000000c080f7223 */ /* 0x001fe2000000000f */
[----:B------:R-:W-:Y:S06]  /*0db0*/  @!P0 BRA `(.L_x_69) ;  /* 0x0000000000148947 */ /* 0x000fec0003800000 */
[----:B------:R-:W-:Y:S01]  /*0dc0*/  ISETP.NE.AND P0, PT, R0, 0x2, PT ;  /* 0x000000020000780c */ /* 0x000fe20003f05270 */
[----:B------:R-:W0:-:S12]  /*0dd0*/  LDS R8, [R13+0x4] ;  /* 0x000004000d087984 */ /* 0x000e180000000800 */
[----:B------:R-:W1:Y:S01]  /*0de0*/  @P0 LDS R12, [R13+0x8] ;  /* 0x000008000d0c0984 */ /* 0x000e620000000800 */
[----:B0-----:R-:W-:-:S04]  /*0df0*/  FFMA R15, R8, R9, R15 ;  /* 0x00000009080f7223 */ /* 0x001fc8000000000f */
[----:B-1----:R-:W-:-:S07]  /*0e00*/  @P0 FFMA R15, R12, R10, R15 ;  /* 0x0000000a0c0f0223 */ /* 0x002fce000000000f */
.L_x_69:
[----:B------:R-:W0:Y:S08]  /*0e10*/  MUFU.RCP R9, R4 ;  /* 0x0000000400097308 */ /* 0x000e300000001000 */
[----:B------:R-:W1:Y:S01]  /*0e20*/  FCHK P0, R15, R4 ;  /* 0x000000040f007302 */ /* 0x000e620000000000 */
[----:B0-----:R-:W-:-:S04]  /*0e30*/  FFMA R8, -R4, R9, 1 ;  /* 0x3f80000004087423 */ /* 0x001fc80000000109 */
[----:B------:R-:W-:-:S04]  /*0e40*/  FFMA R8, R9, R8, R9 ;  /* 0x0000000809087223 */ /* 0x000fc80000000009 */
[----:B------:R-:W-:-:S04]  /*0e50*/  FFMA R9, R8, R15, RZ ;  /* 0x0000000f08097223 */ /* 0x000fc800000000ff */
[----:B------:R-:W-:-:S04]  /*0e60*/  FFMA R10, -R4, R9, R15 ;  /* 0x00000009040a7223 */ /* 0x000fc8000000010f */
[----:B------:R-:W-:Y:S01]  /*0e70*/  FFMA R8, R8, R10, R9 ;  /* 0x0000000a08087223 */ /* 0x000fe20000000009 */
[----:B-1----:R-:W-:Y:S06]  /*0e80*/  @!P0 BRA `(.L_x_74) ;  /* 0x0000000000108947 */ /* 0x002fec0003800000 */
[----:B------:R-:W-:Y:S02]  /*0e90*/  MOV R24, R4 ;  /* 0x0000000400187202 */ /* 0x000fe40000000f00 */
[----:B------:R-:W-:-:S07]  /*0ea0*/  MOV R10, 0xec0 ;  /* 0x00000ec0000a7802 */ /* 0x000fce0000000f00 */
[----:B------:R-:W-:Y:S05]  /*0eb0*/  CALL.REL.NOINC `($__internal_4_$__cuda_sm3x_div_rn_noftz_f32_slowpath) ;  /* 0x0000000c00507944 */ /* 0x000fea0003c00000 */
[----:B------:R-:W-:-:S07]  /*0ec0*/  IMAD.MOV.U32 R8, RZ, RZ, R11 ;  /* 0x000000ffff087224 */ /* 0x000fce00078e000b */
.L_x_74:
[----:B------:R-:W0:Y:S01]  /*0ed0*/  SHFL.DOWN PT, R9, R8, 0x10, 0x1f ;  /* 0x0a001f0008097f89 */ /* 0x000e2200000e0000 */
[----:B------:R-:W-:Y:S01]  /*0ee0*/  HFMA2 R15, -RZ, RZ, 0.96630859375, -0.0022525787353515625 ;  /* 0x3bbb989dff0f7431 */ /* 0x000fe200000001ff */
[----:B------:R-:W-:Y:S02]  /*0ef0*/  MOV R14, 0x437c0000 ;  /* 0x437c0000000e7802 */ /* 0x000fe40000000f00 */
        /* <DEDUP_REMOVED lines=10> */
[----:B0-----:R-:W-:-:S04]  /*0fa0*/  FADD R8, -R13, R8 ;  /* 0x000000080d087221 */ /* 0x001fc80000000100 */
[----:B------:R-:W-:-:S04]  /*0fb0*/  FFMA.SAT R9, R8, R15, 0.5 ;  /* 0x3f00000008097423 */ /* 0x000fc8000000200f */
[----:B------:R-:W-:-:S04]  /*0fc0*/  FFMA.RM R9, R9, R14, 12582913 ;  /* 0x4b40000109097423 */ /* 0x000fc8000000400e */
[C---:B------:R-:W-:Y:S01]  /*0fd0*/  FADD R15, R9.reuse, -12583039 ;  /* 0xcb40007f090f7421 */ /* 0x040fe20000000000 */
[----:B------:R-:W-:-:S03]  /*0fe0*/  IMAD.SHL.U32 R25, R9, 0x800000, RZ ;  /* 0x0080000009197824 */ /* 0x000fc600078e00ff */
[----:B------:R-:W-:-:S04]  /*0ff0*/  FFMA R15, R8, 1.4426950216293334961, -R15 ;  /* 0x3fb8aa3b080f7823 */ /* 0x000fc8000000080f */
[----:B------:R-:W-:-:S04]  /*1000*/  FFMA R15, R8, 1.925963033500011079e-08, R15 ;  /* 0x32a57060080f7823 */ /* 0x000fc8000000000f */
        /* <DEDUP_REMOVED lines=12> */
[----:B------:R0:W1:Y:S01]  /*10d0*/  SHFL.IDX PT, R24, R12, RZ, 0x1f ;  /* 0x00001fff0c187589 */ /* 0x00006200000e0000 */
[----:B------:R-:W-:Y:S05]  /*10e0*/  @!P2 BRA `(.L_x_75) ;  /* 0x0000000400f4a947 */ /* 0x000fea0003800000 */
[----:B------:R-:W2:Y:S01]  /*10f0*/  LDCU UR5, c[0x0][0x3a8] ;  /* 0x00007500ff0577ac */ /* 0x000ea20008000800 */
[----:B------:R-:W-:Y:S01]  /*1100*/  MOV R8, RZ ;  /* 0x000000ff00087202 */ /* 0x000fe20000000f00 */
[----:B--2---:R-:W-:-:S09]  /*1110*/  UISETP.GE.U32.AND UP0, UPT, UR5, 0x10, UPT ;  /* 0x000000100500788c */ /* 0x004fd2000bf06070 */
[----:B------:R-:W-:Y:S05]  /*1120*/  BRA.U !UP0, `(.L_x_76) ;  /* 0x00000001089c7547 */ /* 0x000fea000b800000 */
[----:B------:R-:W-:-:S07]  /*1130*/  HFMA2 R27, -RZ, RZ, 0, 0 ;  /* 0x00000000ff1b7431 */ /* 0x000fce00000001ff */
.L_x_77:
[----:B--2---:R-:W-:-:S05]  /*1140*/  IMAD R26, R27, 0x4, R1 ;  /* 0x000000041b1a7824 */ /* 0x004fca00078e0201 */
[----:B------:R-:W2:Y:S04]  /*1150*/  LDL.128 R8, [R26] ;  /* 0x000000001a087983 */ /* 0x000ea80000100c00 */
[----:B0-----:R-:W3:Y:S01]  /*1160*/  LDL.128 R12, [R26+0x10] ;  /* 0x000010001a0c7983 */ /* 0x001ee20000100c00 */
[----:B------:R-:W-:-:S05]  /*1170*/  LEA R28, R27, R21, 0x2 ;  /* 0x000000151b1c7211 */ /* 0x000fca00078e10ff */
[----:B------:R-:W2:Y:S02]  /*1180*/  LDS.64 R18, [R28] ;  /* 0x000000001c127984 */ /* 0x000ea40000000a00 */
[C---:B--2---:R-:W-:Y:S01]  /*1190*/  FFMA R8, R25.reuse, R18, R8 ;  /* 0x0000001219087223 */ /* 0x044fe20000000008 */
[C---:B------:R-:W-:Y:S02]  /*11a0*/  FFMA R9, R25.reuse, R19, R9 ;  /* 0x0000001319097223 */ /* 0x040fe40000000009 */
[----:B------:R-:W0:Y:S02]  /*11b0*/  LDS.64 R18, [R28+0x8] ;  /* 0x000008001c127984 */ /* 0x000e240000000a00 */
[C---:B0-----:R-:W-:Y:S01]  /*11c0*/  FFMA R10, R25.reuse, R18, R10 ;  /* 0x00000012190a7223 */ /* 0x041fe2000000000a */
[C---:B------:R-:W-:Y:S02]  /*11d0*/  FFMA R11, R25.reuse, R19, R11 ;  /* 0x00000013190b7223 */ /* 0x040fe4000000000b */
[----:B------:R-:W-:Y:S04]  /*11e0*/  LDS.64 R18, [R28+0x18] ;  /* 0x000018001c127984 */ /* 0x000fe80000000a00 */
[----:B------:R-:W-:Y:S04]  /*11f0*/  STL.128 [R26], R8 ;  /* 0x000000081a007387 */ /* 0x000fe80000100c00 */
[----:B------:R-:W3:Y:S02]  /*1200*/  LDS.64 R8, [R28+0x10] ;  /* 0x000010001c087984 */ /* 0x000ee40000000a00 */
[C---:B---3--:R-:W-:Y:S01]  /*1210*/  FFMA R12, R25.reuse, R8, R12 ;  /* 0x00000008190c7223 */ /* 0x048fe2000000000c */
[----:B------:R-:W-:-:S02]  /*1220*/  FFMA R13, R25, R9, R13 ;  /* 0x00000009190d7223 */ /* 0x000fc4000000000d */
[----:B------:R-:W2:Y:S01]  /*1230*/  LDL.128 R8, [R26+0x20] ;  /* 0x000020001a087983 */ /* 0x000ea20000100c00 */
[C---:B------:R-:W-:Y:S01]  /*1240*/  FFMA R14, R25.reuse, R18, R14 ;  /* 0x00000012190e7223 */ /* 0x040fe2000000000e */
[----:B------:R-:W-:Y:S02]  /*1250*/  FFMA R15, R25, R19, R15 ;  /* 0x00000013190f7223 */ /* 0x000fe4000000000f */
[----:B------:R-:W2:Y:S04]  /*1260*/  LDS.64 R18, [R28+0x20] ;  /* 0x000020001c127984 */ /* 0x000ea80000000a00 */
[----:B------:R0:W-:Y:S04]  /*1270*/  STL.128 [R26+0x10], R12 ;  /* 0x0000100c1a007387 */ /* 0x0001e80000100c00 */
[----:B0-----:R-:W3:Y:S01]  /*1280*/  LDL.128 R12, [R26+0x30] ;  /* 0x000030001a0c7983 */ /* 0x001ee20000100c00 */
[----:B------:R-:W-:-:S04]  /*1290*/  IADD3 R27, PT, PT, R27, 0x10, RZ ;  /* 0x000000101b1b7810 */ /* 0x000fc80007ffe0ff */
[----:B------:R-:W-:Y:S01]  /*12a0*/  ISETP.NE.AND P0, PT, R27, R5, PT ;  /* 0x000000051b00720c */ /* 0x000fe20003f05270 */
[C---:B--2---:R-:W-:Y:S01]  /*12b0*/  FFMA R8, R25.reuse, R18, R8 ;  /* 0x0000001219087223 */ /* 0x044fe20000000008 */
[C---:B------:R-:W-:Y:S02]  /*12c0*/  FFMA R9, R25.reuse, R19, R9 ;  /* 0x0000001319097223 */ /* 0x040fe40000000009 */
[----:B------:R-:W0:Y:S02]  /*12d0*/  LDS.64 R18, [R28+0x28] ;  /* 0x000028001c127984 */ /* 0x000e240000000a00 */
[C---:B0-----:R-:W-:Y:S01]  /*12e0*/  FFMA R10, R25.reuse, R18, R10 ;  /* 0x00000012190a7223 */ /* 0x041fe2000000000a */
[----:B------:R-:W-:-:S05]  /*12f0*/  FFMA R11, R25, R19, R11 ;  /* 0x00000013190b7223 */ /* 0x000fca000000000b */
[----:B------:R-:W-:Y:S04]  /*1300*/  STL.128 [R26+0x20], R8 ;  /* 0x000020081a007387 */ /* 0x000fe80000100c00 */
[----:B------:R-:W3:Y:S04]  /*1310*/  LDS.64 R10, [R28+0x30] ;  /* 0x000030001c0a7984 */ /* 0x000ee80000000a00 */
[----:B------:R-:W0:Y:S01]  /*1320*/  LDS.64 R8, [R28+0x38] ;  /* 0x000038001c087984 */ /* 0x000e220000000a00 */
[C---:B---3--:R-:W-:Y:S01]  /*1330*/  FFMA R12, R25.reuse, R10, R12 ;  /* 0x0000000a190c7223 */ /* 0x048fe2000000000c */
[C---:B------:R-:W-:Y:S01]  /*1340*/  FFMA R13, R25.reuse, R11, R13 ;  /* 0x0000000b190d7223 */ /* 0x040fe2000000000d */
[C---:B0-----:R-:W-:Y:S01]  /*1350*/  FFMA R14, R25.reuse, R8, R14 ;  /* 0x00000008190e7223 */ /* 0x041fe2000000000e */
[----:B------:R-:W-:-:S05]  /*1360*/  FFMA R15, R25, R9, R15 ;  /* 0x00000009190f7223 */ /* 0x000fca000000000f */
[----:B------:R2:W-:Y:S01]  /*1370*/  STL.128 [R26+0x30], R12 ;  /* 0x0000300c1a007387 */ /* 0x0005e20000100c00 */
[----:B------:R-:W-:Y:S05]  /*1380*/  @P0 BRA `(.L_x_77) ;  /* 0xfffffffc006c0947 */ /* 0x000fea000383ffff */
[----:B------:R-:W-:-:S07]  /*1390*/  IMAD.MOV.U32 R8, RZ, RZ, R5 ;  /* 0x000000ffff087224 */ /* 0x000fce00078e0005 */
.L_x_76:
[----:B------:R-:W-:-:S13]  /*13a0*/  ISETP.NE.AND P0, PT, R17, RZ, PT ;  /* 0x000000ff1100720c */ /* 0x000fda0003f05270 */
[----:B------:R-:W-:Y:S05]  /*13b0*/  @!P0 BRA `(.L_x_75) ;  /* 0x0000000400408947 */ /* 0x000fea0003800000 */
[----:B------:R-:W-:Y:S02]  /*13c0*/  ISETP.GE.U32.AND P0, PT, R16, 0x7, PT ;  /* 0x000000071000780c */ /* 0x000fe40003f06070 */
[----:B------:R-:W-:-:S11]  /*13d0*/  ISETP.NE.AND P1, PT, R7, RZ, PT ;  /* 0x000000ff0700720c */ /* 0x000fd60003f25270 */
[----:B------:R-:W-:Y:S05]  /*13e0*/  @!P0 BRA `(.L_x_78) ;  /* 0x00000000008c8947 */ /* 0x000fea0003800000 */
[----:B------:R-:W-:-:S05]  /*13f0*/  LEA R9, R8, R1, 0x2 ;  /* 0x0000000108097211 */ /* 0x000fca00078e10ff */
[----:B--2---:R-:W2:Y:S04]  /*1400*/  LDL R14, [R9] ;  /* 0x00000000090e7983 */ /* 0x004ea80000100800 */
[----:B------:R-:W3:Y:S04]  /*1410*/  LDL R28, [R9+0x4] ;  /* 0x00000400091c7983 */ /* 0x000ee80000100800 */
[----:B------:R-:W4:Y:S01]  /*1420*/  LDL R15, [R9+0x8] ;  /* 0x00000800090f7983 */ /* 0x000f220000100800 */
[----:B------:R-:W-:-:S05]  /*1430*/  LEA R10, R8, R21, 0x2 ;  /* 0x00000015080a7211 */ /* 0x000fca00078e10ff */
[----:B0-----:R-:W2:Y:S04]  /*1440*/  LDS R12, [R10] ;  /* 0x000000000a0c7984 */ /* 0x001ea80000000800 */
[----:B------:R-:W3:Y:S04]  /*1450*/  LDS R18, [R10+0x4] ;  /* 0x000004000a127984 */ /* 0x000ee80000000800 */
[----:B------:R-:W4:Y:S04]  /*1460*/  LDS R26, [R10+0x8] ;  /* 0x000008000a1a7984 */ /* 0x000f280000000800 */
[----:B------:R-:W0:Y:S04]  /*1470*/  LDS R19, [R10+0xc] ;  /* 0x00000c000a137984 */ /* 0x000e280000000800 */
[----:B------:R-:W5:Y:S01]  /*1480*/  LDS R27, [R10+0x10] ;  /* 0x000010000a1b7984 */ /* 0x000f620000000800 */
[----:B--2---:R-:W-:-:S03]  /*1490*/  FFMA R11, R25, R12, R14 ;  /* 0x0000000c190b7223 */ /* 0x004fc6000000000e */
[----:B------:R-:W0:Y:S04]  /*14a0*/  LDL R14, [R9+0xc] ;  /* 0x00000c00090e7983 */ /* 0x000e280000100800 */
[----:B------:R-:W5:Y:S01]  /*14b0*/  LDL R12, [R9+0x10] ;  /* 0x00001000090c7983 */ /* 0x000f620000100800 */
[C---:B---3--:R-:W-:Y:S01]  /*14c0*/  FFMA R13, R25.reuse, R18, R28 ;  /* 0x00000012190d7223 */ /* 0x048fe2000000001c */
[----:B----4-:R-:W-:Y:S02]  /*14d0*/  FFMA R15, R25, R26, R15 ;  /* 0x0000001a190f7223 */ /* 0x010fe4000000000f */
[----:B------:R-:W2:Y:S04]  /*14e0*/  LDL R28, [R9+0x14] ;  /* 0x00001400091c7983 */ /* 0x000ea80000100800 */
[----:B------:R-:W3:Y:S04]  /*14f0*/  LDL R26, [R9+0x18] ;  /* 0x00001800091a7983 */ /* 0x000ee80000100800 */
[----:B------:R-:W4:Y:S04]  /*1500*/  LDL R18, [R9+0x1c] ;  /* 0x00001c0009127983 */ /* 0x000f280000100800 */
[----:B------:R-:W-:Y:S04]  /*1510*/  STL [R9], R11 ;  /* 0x0000000b09007387 */ /* 0x000fe80000100800 */
[----:B------:R-:W2:Y:S04]  /*1520*/  LDS R11, [R10+0x14] ;  /* 0x000014000a0b7984 */ /* 0x000ea80000000800 */
[----:B------:R-:W-:Y:S04]  /*1530*/  STL [R9+0x4], R13 ;  /* 0x0000040d09007387 */ /* 0x000fe80000100800 */
[----:B------:R-:W-:Y:S01]  /*1540*/  STL [R9+0x8], R15 ;  /* 0x0000080f09007387 */ /* 0x000fe20000100800 */
[----:B------:R-:W-:-:S02]  /*1550*/  VIADD R8, R8, 0x8 ;  /* 0x0000000808087836 */ /* 0x000fc40000000000 */
[C---:B0-----:R-:W-:Y:S02]  /*1560*/  FFMA R14, R25.reuse, R19, R14 ;  /* 0x00000013190e7223 */ /* 0x041fe4000000000e */
[----:B------:R-:W3:Y:S01]  /*1570*/  LDS R19, [R10+0x18] ;  /* 0x000018000a137984 */ /* 0x000ee20000000800 */
[----:B-----5:R-:W-:-:S03]  /*1580*/  FFMA R12, R25, R27, R12 ;  /* 0x0000001b190c7223 */ /* 0x020fc6000000000c */
[----:B------:R-:W4:Y:S01]  /*1590*/  LDS R27, [R10+0x1c] ;  /* 0x00001c000a1b7984 */ /* 0x000f220000000800 */
[----:B--2---:R-:W-:-:S03]  /*15a0*/  FFMA R28, R25, R11, R28 ;  /* 0x0000000b191c7223 */ /* 0x004fc6000000001c */
[----:B------:R0:W-:Y:S04]  /*15b0*/  STL [R9+0xc], R14 ;  /* 0x00000c0e09007387 */ /* 0x0001e80000100800 */
[----:B------:R0:W-:Y:S04]  /*15c0*/  STL [R9+0x10], R12 ;  /* 0x0000100c09007387 */ /* 0x0001e80000100800 */
[----:B------:R0:W-:Y:S01]  /*15d0*/  STL [R9+0x14], R28 ;  /* 0x0000141c09007387 */ /* 0x0001e20000100800 */
[C---:B---3--:R-:W-:Y:S01]  /*15e0*/  FFMA R26, R25.reuse, R19, R26 ;  /* 0x00000013191a7223 */ /* 0x048fe2000000001a */
[----:B----4-:R-:W-:-:S04]  /*15f0*/  FFMA R18, R25, R27, R18 ;  /* 0x0000001b19127223 */ /* 0x010fc80000000012 */
[----:B------:R0:W-:Y:S04]  /*1600*/  STL [R9+0x18], R26 ;  /* 0x0000181a09007387 */ /* 0x0001e80000100800 */
[----:B------:R0:W-:Y:S02]  /*1610*/  STL [R9+0x1c], R18 ;  /* 0x00001c1209007387 */ /* 0x0001e40000100800 */
.L_x_78:
[----:B------:R-:W-:Y:S05]  /*1620*/  @!P1 BRA `(.L_x_75) ;  /* 0x0000000000a49947 */ /* 0x000fea0003800000 */
[----:B------:R-:W-:Y:S02]  /*1630*/  ISETP.GE.U32.AND P0, PT, R6, 0x3, PT ;  /* 0x000000030600780c */ /* 0x000fe40003f06070 */
[----:B------:R-:W-:-:S11]  /*1640*/  ISETP.NE.AND P1, PT, R0, RZ, PT ;  /* 0x000000ff0000720c */ /* 0x000fd60003f25270 */
[----:B------:R-:W-:Y:S05]  /*1650*/  @!P0 BRA `(.L_x_79) ;  /* 0x00000000004c8947 */ /* 0x000fea0003800000 */
[----:B0-----:R-:W-:-:S05]  /*1660*/  LEA R9, R8, R1, 0x2 ;  /* 0x0000000108097211 */ /* 0x001fca00078e10ff */
[----:B--2---:R-:W2:Y:S04]  /*1670*/  LDL R12, [R9] ;  /* 0x00000000090c7983 */ /* 0x004ea80000100800 */
[----:B------:R-:W3:Y:S04]  /*1680*/  LDL R14, [R9+0x4] ;  /* 0x00000400090e7983 */ /* 0x000ee80000100800 */
[----:B------:R-:W4:Y:S04]  /*1690*/  LDL R18, [R9+0x8] ;  /* 0x0000080009127983 */ /* 0x000f280000100800 */
[----:B------:R-:W5:Y:S01]  /*16a0*/  LDL R10, [R9+0xc] ;  /* 0x00000c00090a7983 */ /* 0x000f620000100800 */
[C---:B------:R-:W-:Y:S01]  /*16b0*/  LEA R11, R8.reuse, R21, 0x2 ;  /* 0x00000015080b7211 */ /* 0x040fe200078e10ff */
[----:B------:R-:W-:-:S04]  /*16c0*/  VIADD R8, R8, 0x4 ;  /* 0x0000000408087836 */ /* 0x000fc80000000000 */
[----:B------:R-:W2:Y:S04]  /*16d0*/  LDS R13, [R11] ;  /* 0x000000000b0d7984 */ /* 0x000ea80000000800 */
[----:B------:R-:W3:Y:S04]  /*16e0*/  LDS R15, [R11+0x4] ;  /* 0x000004000b0f7984 */ /* 0x000ee80000000800 */
[----:B------:R-:W4:Y:S04]  /*16f0*/  LDS R19, [R11+0x8] ;  /* 0x000008000b137984 */ /* 0x000f280000000800 */
[----:B------:R-:W5:Y:S01]  /*1700*/  LDS R27, [R11+0xc] ;  /* 0x00000c000b1b7984 */ /* 0x000f620000000800 */
[C---:B--2---:R-:W-:Y:S01]  /*1710*/  FFMA R12, R25.reuse, R13, R12 ;  /* 0x0000000d190c7223 */ /* 0x044fe2000000000c */
[----:B---3--:R-:W-:-:S04]  /*1720*/  FFMA R14, R25, R15, R14 ;  /* 0x0000000f190e7223 */ /* 0x008fc8000000000e */
[----:B------:R3:W-:Y:S01]  /*1730*/  STL [R9], R12 ;  /* 0x0000000c09007387 */ /* 0x0007e20000100800 */
[----:B----4-:R-:W-:-:S03]  /*1740*/  FFMA R18, R25, R19, R18 ;  /* 0x0000001319127223 */ /* 0x010fc60000000012 */
[----:B------:R3:W-:Y:S01]  /*1750*/  STL [R9+0x4], R14 ;  /* 0x0000040e09007387 */ /* 0x0007e20000100800 */
[----:B-----5:R-:W-:-:S03]  /*1760*/  FFMA R10, R25, R27, R10 ;  /* 0x0000001b190a7223 */ /* 0x020fc6000000000a */
[----:B------:R3:W-:Y:S04]  /*1770*/  STL [R9+0x8], R18 ;  /* 0x0000081209007387 */ /* 0x0007e80000100800 */
[----:B------:R3:W-:Y:S02]  /*1780*/  STL [R9+0xc], R10 ;  /* 0x00000c0a09007387 */ /* 0x0007e40000100800 */
.L_x_79:
[----:B------:R-:W-:Y:S05]  /*1790*/  @!P1 BRA `(.L_x_75) ;  /* 0x0000000000489947 */ /* 0x000fea0003800000 */
[----:B0--3--:R-:W-:-:S05]  /*17a0*/  LEA R9, R8, R1, 0x2 ;  /* 0x0000000108097211 */ /* 0x009fca00078e10ff */
[----:B------:R-:W3:Y:S01]  /*17b0*/  LDL R10, [R9] ;  /* 0x00000000090a7983 */ /* 0x000ee20000100800 */
[----:B------:R-:W-:Y:S02]  /*17c0*/  LEA R11, R8, R21, 0x2 ;  /* 0x00000015080b7211 */ /* 0x000fe400078e10ff */
[----:B------:R-:W-:-:S03]  /*17d0*/  ISETP.NE.AND P0, PT, R0, 0x1, PT ;  /* 0x000000010000780c */ /* 0x000fc60003f05270 */
[----:B------:R-:W3:Y:S02]  /*17e0*/  LDS R8, [R11] ;  /* 0x000000000b087984 */ /* 0x000ee40000000800 */
[----:B---3--:R-:W-:-:S05]  /*17f0*/  FFMA R8, R25, R8, R10 ;  /* 0x0000000819087223 */ /* 0x008fca000000000a */
[----:B------:R4:W-:Y:S03]  /*1800*/  STL [R9], R8 ;  /* 0x0000000809007387 */ /* 0x0009e60000100800 */
[----:B------:R-:W-:Y:S05]  /*1810*/  @!P0 BRA `(.L_x_75) ;  /* 0x0000000000288947 */ /* 0x000fea0003800000 */
[----:B------:R-:W3:Y:S01]  /*1820*/  LDL R10, [R9+0x4] ;  /* 0x00000400090a7983 */ /* 0x000ee20000100800 */
[----:B------:R-:W-:-:S03]  /*1830*/  ISETP.NE.AND P0, PT, R0, 0x2, PT ;  /* 0x000000020000780c */ /* 0x000fc60003f05270 */
[----:B----4-:R-:W3:Y:S02]  /*1840*/  LDS R8, [R11+0x4] ;  /* 0x000004000b087984 */ /* 0x010ee40000000800 */
[----:B---3--:R-:W-:-:S05]  /*1850*/  FFMA R8, R25, R8, R10 ;  /* 0x0000000819087223 */ /* 0x008fca000000000a */
[----:B------:R0:W-:Y:S03]  /*1860*/  STL [R9+0x4], R8 ;  /* 0x0000040809007387 */ /* 0x0001e60000100800 */
[----:B------:R-:W-:Y:S05]  /*1870*/  @!P0 BRA `(.L_x_75) ;  /* 0x0000000000108947 */ /* 0x000fea0003800000 */
[----:B------:R-:W3:Y:S04]  /*1880*/  LDL R10, [R9+0x8] ;  /* 0x00000800090a7983 */ /* 0x000ee80000100800 */
[----:B0-----:R-:W3:Y:S02]  /*1890*/  LDS R8, [R11+0x8] ;  /* 0x000008000b087984 */ /* 0x001ee40000000800 */
[----:B---3--:R-:W-:-:S05]  /*18a0*/  FFMA R8, R25, R8, R10 ;  /* 0x0000000819087223 */ /* 0x008fca000000000a */
[----:B------:R0:W-:Y:S02]  /*18b0*/  STL [R9+0x8], R8 ;  /* 0x0000080809007387 */ /* 0x0001e40000100800 */
.L_x_75:
[----:B------:R-:W5:Y:S01]  /*18c0*/  LDCU UR5, c[0x0][0x3a4] ;  /* 0x00007480ff0577ac */ /* 0x000f620008000800 */
[----:B------:R-:W-:-:S04]  /*18d0*/  UIADD3 UR4, UPT, UPT, UR4, 0x1, URZ ;  /* 0x0000000104047890 */ /* 0x000fc8000fffe0ff */
[----:B-----5:R-:W-:-:S09]  /*18e0*/  UISETP.NE.AND UP0, UPT, UR4, UR5, UPT ;  /* 0x000000050400728c */ /* 0x020fd2000bf05270 */
[----:B------:R-:W-:Y:S05]  /*18f0*/  BRA.U UP0, `(.L_x_66) ;  /* 0xffffffed00247547 */ /* 0x000fea000b83ffff */
[----:B------:R-:W5:Y:S02]  /*1900*/  LDCU UR5, c[0x0][0x3a8] ;  /* 0x00007500ff0577ac */ /* 0x000f640008000800 */
[----:B-----5:R-:W-:-:S13]  /*1910*/  ISETP.GE.U32.AND P0, PT, R2, UR5, PT ;  /* 0x0000000502007c0c */ /* 0x020fda000bf06070 */
[----:B------:R-:W-:Y:S05]  /*1920*/  @P0 EXIT ;  /* 0x000000000000094d */ /* 0x000fea0003800000 */
[----:B------:R-:W-:-:S06]  /*1930*/  IMAD R3, R2, 0x4, R1 ;  /* 0x0000000402037824 */ /* 0x000fcc00078e0201 */
[----:B------:R-:W5:Y:S01]  /*1940*/  LDL R3, [R3] ;  /* 0x0000000003037983 */ /* 0x000f620000100800 */
[----:B-1----:R-:W1:Y:S01]  /*1950*/  MUFU.RCP R5, R24 ;  /* 0x0000001800057308 */ /* 0x002e620000001000 */
[----:B------:R-:W-:Y:S01]  /*1960*/  BSSY.RECONVERGENT B0, `(.L_x_80) ;  /* 0x000000d000007945 */ /* 0x000fe20003800200 */
[----:B------:R-:W-:Y:S02]  /*1970*/  IMAD R20, R23, UR5, R20 ;  /* 0x0000000517147c24 */ /* 0x000fe4000f8e0214 */
[----:B-1----:R-:W-:-:S04]  /*1980*/  FFMA R0, -R24, R5, 1 ;  /* 0x3f80000018007423 */ /* 0x002fc80000000105 */
[----:B------:R-:W-:Y:S01]  /*1990*/  FFMA R0, R5, R0, R5 ;  /* 0x0000000005007223 */ /* 0x000fe20000000005 */
[----:B-----5:R-:W1:Y:S03]  /*19a0*/  FCHK P0, R3, R24 ;  /* 0x0000001803007302 */ /* 0x020e660000000000 */
[----:B------:R-:W-:-:S04]  /*19b0*/  FFMA R5, R3, R0, RZ ;  /* 0x0000000003057223 */ /* 0x000fc800000000ff */
[----:B------:R-:W-:-:S04]  /*19c0*/  FFMA R2, -R24, R5, R3 ;  /* 0x0000000518027223 */ /* 0x000fc80000000103 */
[----:B------:R-:W-:Y:S01]  /*19d0*/  FFMA R5, R0, R2, R5 ;  /* 0x0000000200057223 */ /* 0x000fe20000000005 */
[----:B-1----:R-:W-:Y:S06]  /*19e0*/  @!P0 BRA `(.L_x_81) ;  /* 0x0000000000108947 */ /* 0x002fec0003800000 */
[----:B--2---:R-:W-:Y:S02]  /*19f0*/  MOV R15, R3 ;  /* 0x00000003000f7202 */ /* 0x004fe40000000f00 */
[----:B---3--:R-:W-:-:S07]  /*1a00*/  MOV R10, 0x1a20 ;  /* 0x00001a20000a7802 */ /* 0x008fce0000000f00 */
[----:B0---4-:R-:W-:Y:S05]  /*1a10*/  CALL.REL.NOINC `($__internal_4_$__cuda_sm3x_div_rn_noftz_f32_slowpath) ;  /* 0x0000000000787944 */ /* 0x011fea0003c00000 */
[----:B------:R-:W-:-:S07]  /*1a20*/  MOV R5, R11 ;  /* 0x0000000b00057202 */ /* 0x000fce0000000f00 */
.L_x_81:
[----:B------:R-:W-:Y:S05]  /*1a30*/  BSYNC.RECONVERGENT B0 ;  /* 0x0000000000007941 */ /* 0x000fea0003800200 */
.L_x_80:
[----:B------:R-:W1:Y:S02]  /*1a40*/  LDC.64 R2, c[0x0][0x398] ;  /* 0x0000e600ff027b82 */ /* 0x000e640000000a00 */
[----:B-1----:R-:W-:-:S05]  /*1a50*/  IMAD.WIDE R20, R20, 0x4, R2 ;  /* 0x0000000414147825 */ /* 0x002fca00078e0202 */
[----:B------:R-:W-:Y:S01]  /*1a60*/  STG.E desc[UR6][R20.64], R5 ;  /* 0x0000000514007986 */ /* 0x000fe2000c101906 */
[----:B------:R-:W-:Y:S05]  /*1a70*/  EXIT ;  /* 0x000000000000794d */ /* 0x000fea0003800000 */
        .weak           $__internal_3_$__cuda_sm20_sqrt_rn_f32_slowpath
        .type           $__internal_3_$__cuda_sm20_sqrt_rn_f32_slowpath,@function
        .size           $__internal_3_$__cuda_sm20_sqrt_rn_f32_slowpath,($__internal_4_$__cuda_sm3x_div_rn_noftz_f32_slowpath - $__internal_3_$__cuda_sm20_sqrt_rn_f32_slowpath)
$__internal_3_$__cuda_sm20_sqrt_rn_f32_slowpath:
[----:B------:R-:W-:-:S13]  /*1a80*/  LOP3.LUT P0, RZ, R4, 0x7fffffff, RZ, 0xc0, !PT ;  /* 0x7fffffff04ff7812 */ /* 0x000fda000780c0ff */
[----:B------:R-:W-:Y:S01]  /*1a90*/  @!P0 IMAD.MOV.U32 R8, RZ, RZ, R4 ;  /* 0x000000ffff088224 */ /* 0x000fe200078e0004 */
[----:B------:R-:W-:Y:S06]  /*1aa0*/  @!P0 BRA `(.L_x_82) ;  /* 0x0000000000448947 */ /* 0x000fec0003800000 */
[----:B------:R-:W-:-:S13]  /*1ab0*/  FSETP.GEU.FTZ.AND P0, PT, R4, RZ, PT ;  /* 0x000000ff0400720b */ /* 0x000fda0003f1e000 */
[----:B------:R-:W-:Y:S01]  /*1ac0*/  @!P0 MOV R8, 0x7fffffff ;  /* 0x7fffffff00088802 */ /* 0x000fe20000000f00 */
[----:B------:R-:W-:Y:S06]  /*1ad0*/  @!P0 BRA `(.L_x_82) ;  /* 0x0000000000388947 */ /* 0x000fec0003800000 */
[----:B------:R-:W-:-:S13]  /*1ae0*/  FSETP.GTU.FTZ.AND P0, PT, |R4|, +INF , PT ;  /* 0x7f8000000400780b */ /* 0x000fda0003f1c200 */
[----:B------:R-:W-:Y:S01]  /*1af0*/  @P0 FADD.FTZ R8, R4, 1 ;  /* 0x3f80000004080421 */ /* 0x000fe20000010000 */
[----:B------:R-:W-:Y:S06]  /*1b00*/  @P0 BRA `(.L_x_82) ;  /* 0x00000000002c0947 */ /* 0x000fec0003800000 */
[----:B------:R-:W-:-:S13]  /*1b10*/  FSETP.NEU.FTZ.AND P0, PT, |R4|, +INF , PT ;  /* 0x7f8000000400780b */ /* 0x000fda0003f1d200 */
[----:B------:R-:W-:Y:S01]  /*1b20*/  @!P0 MOV R8, R4 ;  /* 0x0000000400088202 */ /* 0x000fe20000000f00 */
[----:B------:R-:W-:Y:S06]  /*1b30*/  @!P0 BRA `(.L_x_82) ;  /* 0x0000000000208947 */ /* 0x000fec0003800000 */
[----:B------:R-:W-:-:S04]  /*1b40*/  FFMA R4, R4, 1.84467440737095516160e+19, RZ ;  /* 0x5f80000004047823 */ /* 0x000fc800000000ff */
[----:B------:R-:W0:Y:S02]  /*1b50*/  MUFU.RSQ R9, R4 ;  /* 0x0000000400097308 */ /* 0x000e240000001400 */
[----:B0-----:R-:W-:Y:S01]  /*1b60*/  FMUL.FTZ R11, R4, R9 ;  /* 0x00000009040b7220 */ /* 0x001fe20000410000 */
[----:B------:R-:W-:-:S03]  /*1b70*/  FMUL.FTZ R9, R9, 0.5 ;  /* 0x3f00000009097820 */ /* 0x000fc60000410000 */
[----:B------:R-:W-:-:S04]  /*1b80*/  FADD.FTZ R8, -R11, -RZ ;  /* 0x800000ff0b087221 */ /* 0x000fc80000010100 */
[----:B------:R-:W-:-:S04]  /*1b90*/  FFMA R8, R11, R8, R4 ;  /* 0x000000080b087223 */ /* 0x000fc80000000004 */
[----:B------:R-:W-:-:S04]  /*1ba0*/  FFMA R8, R8, R9, R11 ;  /* 0x0000000908087223 */ /* 0x000fc8000000000b */
[----:B------:R-:W-:-:S07]  /*1bb0*/  FMUL.FTZ R8, R8, 2.3283064365386962891e-10 ;  /* 0x2f80000008087820 */ /* 0x000fce0000410000 */
.L_x_82:
[----:B------:R-:W-:Y:S02]  /*1bc0*/  HFMA2 R9, -RZ, RZ, 0, 0 ;  /* 0x00000000ff097431 */ /* 0x000fe400000001ff */
[----:B------:R-:W-:Y:S01]  /*1bd0*/  IMAD.MOV.U32 R4, RZ, RZ, R8 ;  /* 0x000000ffff047224 */ /* 0x000fe200078e0008 */
[----:B------:R-:W-:-:S04]  /*1be0*/  MOV R8, R10 ;  /* 0x0000000a00087202 */ /* 0x000fc80000000f00 */
[----:B------:R-:W-:Y:S05]  /*1bf0*/  RET.REL.NODEC R8 `(_Z26grid_sync_attention_kernelPKfS0_S0_Pfiiii) ;  /* 0xffffffe408007950 */ /* 0x000fea0003c3ffff */
        .weak           $__internal_4_$__cuda_sm3x_div_rn_noftz_f32_slowpath
        .type           $__internal_4_$__cuda_sm3x_div_rn_noftz_f32_slowpath,@function
        .size           $__internal_4_$__cuda_sm3x_div_rn_noftz_f32_slowpath,(.L_x_209 - $__internal_4_$__cuda_sm3x_div_rn_noftz_f32_slowpath)
$__internal_4_$__cuda_sm3x_div_rn_noftz_f32_slowpath:
[----:B------:R-:W-:Y:S01]  /*1c00*/  SHF.R.U32.HI R9, RZ, 0x17, R24 ;  /* 0x00000017ff097819 */ /* 0x000fe20000011618 */
[----:B------:R-:W-:Y:S01]  /*1c10*/  BSSY.RECONVERGENT B1, `(.L_x_83) ;  /* 0x0000062000017945 */ /* 0x000fe20003800200 */
[----:B------:R-:W-:Y:S02]  /*1c20*/  SHF.R.U32.HI R8, RZ, 0x17, R15 ;  /* 0x00000017ff087819 */ /* 0x000fe4000001160f */
[----:B------:R-:W-:Y:S02]  /*1c30*/  LOP3.LUT R9, R9, 0xff, RZ, 0xc0, !PT ;  /* 0x000000ff09097812 */ /* 0x000fe400078ec0ff */
[----:B------:R-:W-:-:S03]  /*1c40*/  LOP3.LUT R8, R8, 0xff, RZ, 0xc0, !PT ;  /* 0x000000ff08087812 */ /* 0x000fc600078ec0ff */
[----:B------:R-:W-:Y:S01]  /*1c50*/  VIADD R13, R9, 0xffffffff ;  /* 0xffffffff090d7836 */ /* 0x000fe20000000000 */
[----:B------:R-:W-:-:S04]  /*1c60*/  IADD3 R12, PT, PT, R8, -0x1, RZ ;  /* 0xffffffff080c7810 */ /* 0x000fc80007ffe0ff */
        /* <DEDUP_REMOVED lines=22> */
[----:B------:R-:W-:Y:S01]  /*1dd0*/  @P0 IMAD.MOV.U32 R11, RZ, RZ, RZ ;  /* 0x000000ffff0b0224 */ /* 0x000fe200078e00ff */
[----:B------:R-:W-:Y:S01]  /*1de0*/  @!P0 MOV R11, 0xffffffc0 ;  /* 0xffffffc0000b8802 */ /* 0x000fe20000000f00 */
[----:B------:R-:W-:Y:S01]  /*1df0*/  @!P0 FFMA R15, R15, 1.84467440737095516160e+19, RZ ;  /* 0x5f8000000f0f8823 */ /* 0x000fe200000000ff */
[----:B------:R-:W-:Y:S02]  /*1e00*/  @!P1 FFMA R24, R24, 1.84467440737095516160e+19, RZ ;  /* 0x5f80000018189823 */ /* 0x000fe400000000ff */
[----:B------:R-:W-:-:S07]  /*1e10*/  @!P1 IADD3 R11, PT, PT, R11, 0x40, RZ ;  /* 0x000000400b0b9810 */ /* 0x000fce0007ffe0ff */
.L_x_84:
[----:B------:R-:W-:Y:S01]  /*1e20*/  LEA R13, R9, 0xc0800000, 0x17 ;  /* 0xc0800000090d7811 */ /* 0x000fe200078eb8ff */
[----:B------:R-:W-:Y:S01]  /*1e30*/  BSSY.RECONVERGENT B2, `(.L_x_89) ;  /* 0x0000036000027945 */ /* 0x000fe20003800200 */
[----:B------:R-:W-:-:S03]  /*1e40*/  IADD3 R12, PT, PT, R8, -0x7f, RZ ;  /* 0xffffff81080c7810 */ /* 0x000fc60007ffe0ff */
[----:B------:R-:W-:Y:S02]  /*1e50*/  IMAD.IADD R24, R24, 0x1, -R13 ;  /* 0x0000000118187824 */ /* 0x000fe400078e0a0d */
[C---:B------:R-:W-:Y:S01]  /*1e60*/  IMAD R8, R12.reuse, -0x800000, R15 ;  /* 0xff8000000c087824 */ /* 0x040fe200078e020f */
[----:B------:R-:W-:Y:S01]  /*1e70*/  IADD3 R12, PT, PT, R12, 0x7f, -R9 ;  /* 0x0000007f0c0c7810 */ /* 0x000fe20007ffe809 */
[----:B------:R-:W0:Y:S01]  /*1e80*/  MUFU.RCP R13, R24 ;  /* 0x00000018000d7308 */ /* 0x000e220000001000 */
[----:B------:R-:W-:Y:S02]  /*1e90*/  FADD.FTZ R19, -R24, -RZ ;  /* 0x800000ff18137221 */ /* 0x000fe40000010100 */
[----:B------:R-:W-:Y:S02]  /*1ea0*/  IADD3 R12, PT, PT, R12, R11, RZ ;  /* 0x0000000b0c0c7210 */ /* 0x000fe40007ffe0ff */
        /* <DEDUP_REMOVED lines=9> */
[----:B------:R-:W-:-:S05]  /*1f40*/  IMAD.IADD R18, R9, 0x1, R12 ;  /* 0x0000000109127824 */ /* 0x000fca00078e020c */
[----:B------:R-:W-:-:S04]  /*1f50*/  IADD3 R9, PT, PT, R18, -0x1, RZ ;  /* 0xffffffff12097810 */ /* 0x000fc80007ffe0ff */
        /* <DEDUP_REMOVED lines=9> */
[-CC-:B------:R-:W-:Y:S01]  /*1ff0*/  FFMA.RZ R9, R13, R15.reuse, R14.reuse ;  /* 0x0000000f0d097223 */ /* 0x180fe2000000c00e */
[C---:B------:R-:W-:Y:S02]  /*2000*/  IADD3 R12, PT, PT, R18.reuse, 0x20, RZ ;  /* 0x00000020120c7810 */ /* 0x040fe40007ffe0ff */
[C---:B------:R-:W-:Y:S02]  /*2010*/  ISETP.NE.AND P3, PT, R18.reuse, RZ, PT ;  /* 0x000000ff1200720c */ /* 0x040fe40003f65270 */
[----:B------:R-:W-:Y:S01]  /*2020*/  LOP3.LUT R11, R9, 0x7fffff, RZ, 0xc0, !PT ;  /* 0x007fffff090b7812 */ /* 0x000fe200078ec0ff */
[CCC-:B------:R-:W-:Y:S01]  /*2030*/  FFMA.RP R9, R13.reuse, R15.reuse, R14.reuse ;  /* 0x0000000f0d097223 */ /* 0x1c0fe2000000800e */
[----:B------:R-:W-:Y:S01]  /*2040*/  FFMA.RM R14, R13, R15, R14 ;  /* 0x0000000f0d0e7223 */ /* 0x000fe2000000400e */
[----:B------:R-:W-:Y:S01]  /*2050*/  IMAD.MOV R13, RZ, RZ, -R18 ;  /* 0x000000ffff0d7224 */ /* 0x000fe200078e0a12 */
[----:B------:R-:W-:Y:S02]  /*2060*/  LOP3.LUT R11, R11, 0x800000, RZ, 0xfc, !PT ;  /* 0x008000000b0b7812 */ /* 0x000fe400078efcff */
[----:B------:R-:W-:-:S02]  /*2070*/  ISETP.NE.AND P1, PT, R18, RZ, PT ;  /* 0x000000ff1200720c */ /* 0x000fc40003f25270 */
[----:B------:R-:W-:Y:S02]  /*2080*/  SHF.L.U32 R12, R11, R12, RZ ;  /* 0x0000000c0b0c7219 */ /* 0x000fe400000006ff */
[----:B------:R-:W-:Y:S02]  /*2090*/  FSETP.NEU.FTZ.AND P0, PT, R9, R14, PT ;  /* 0x0000000e0900720b */ /* 0x000fe40003f1d000 */
[----:B------:R-:W-:Y:S02]  /*20a0*/  SEL R14, R13, RZ, P3 ;  /* 0x000000ff0d0e7207 */ /* 0x000fe40001800000 */
[----:B------:R-:W-:Y:S02]  /*20b0*/  ISETP.NE.AND P1, PT, R12, RZ, P1 ;  /* 0x000000ff0c00720c */ /* 0x000fe40000f25270 */
[----:B------:R-:W-:Y:S02]  /*20c0*/  SHF.R.U32.HI R14, RZ, R14, R11 ;  /* 0x0000000eff0e7219 */ /* 0x000fe4000001160b */
[----:B------:R-:W-:-:S02]  /*20d0*/  PLOP3.LUT P0, PT, P0, P1, PT, 0xf8, 0x8f ;  /* 0x00000000008f781c */ /* 0x000fc40000703f70 */
[----:B------:R-:W-:Y:S02]  /*20e0*/  SHF.R.U32.HI R12, RZ, 0x1, R14 ;  /* 0x00000001ff0c7819 */ /* 0x000fe4000001160e */
[----:B------:R-:W-:-:S04]  /*20f0*/  SEL R9, RZ, 0x1, !P0 ;  /* 0x00000001ff097807 */ /* 0x000fc80004000000 */
[----:B------:R-:W-:-:S04]  /*2100*/  LOP3.LUT R9, R9, 0x1, R12, 0xf8, !PT ;  /* 0x0000000109097812 */ /* 0x000fc800078ef80c */
[----:B------:R-:W-:-:S04]  /*2110*/  LOP3.LUT R9, R9, R14, RZ, 0xc0, !PT ;  /* 0x0000000e09097212 */ /* 0x000fc800078ec0ff */
[----:B------:R-:W-:-:S04]  /*2120*/  IADD3 R9, PT, PT, R12, R9, RZ ;  /* 0x000000090c097210 */ /* 0x000fc80007ffe0ff */
[----:B------:R-:W-:Y:S01]  /*2130*/  LOP3.LUT R8, R9, R8, RZ, 0xfc, !PT ;  /* 0x0000000809087212 */ /* 0x000fe200078efcff */
[----:B------:R-:W-:Y:S06]  /*2140*/  BRA `(.L_x_92) ;  /* 0x0000000000107947 */ /* 0x000fec0003800000 */
.L_x_91:
[----:B------:R-:W-:-:S04]  /*2150*/  LOP3.LUT R8, R8, 0x80000000, RZ, 0xc0, !PT ;  /* 0x8000000008087812 */ /* 0x000fc800078ec0ff */
[----:B------:R-:W-:Y:S01]  /*2160*/  LOP3.LUT R8, R8, 0x7f800000, RZ, 0xfc, !PT ;  /* 0x7f80000008087812 */ /* 0x000fe200078efcff */
[----:B------:R-:W-:Y:S06]  /*2170*/  BRA `(.L_x_92) ;  /* 0x0000000000047947 */ /* 0x000fec0003800000 */
.L_x_90:
[----:B------:R-:W-:-:S07]  /*2180*/  LEA R8, R12, R8, 0x17 ;  /* 0x000000080c087211 */ /* 0x000fce00078eb8ff */
.L_x_92:
[----:B------:R-:W-:Y:S05]  /*2190*/  BSYNC.RECONVERGENT B2 ;  /* 0x0000000000027941 */ /* 0x000fea0003800200 */
.L_x_89:
[----:B------:R-:W-:Y:S05]  /*21a0*/  BRA `(.L_x_93) ;  /* 0x0000000000207947 */ /* 0x000fea0003800000 */
.L_x_88:
[----:B------:R-:W-:-:S04]  /*21b0*/  LOP3.LUT R8, R24, 0x80000000, R15, 0x48, !PT ;  /* 0x8000000018087812 */ /* 0x000fc800078e480f */
[----:B------:R-:W-:Y:S01]  /*21c0*/  LOP3.LUT R8, R8, 0x7f800000, RZ, 0xfc, !PT ;  /* 0x7f80000008087812 */ /* 0x000fe200078efcff */
[----:B------:R-:W-:Y:S06]  /*21d0*/  BRA `(.L_x_93) ;  /* 0x0000000000147947 */ /* 0x000fec0003800000 */
.L_x_87:
[----:B------:R-:W-:Y:S01]  /*21e0*/  LOP3.LUT R8, R24, 0x80000000, R15, 0x48, !PT ;  /* 0x8000000018087812 */ /* 0x000fe200078e480f */
[----:B------:R-:W-:Y:S06]  /*21f0*/  BRA `(.L_x_93) ;  /* 0x00000000000c7947 */ /* 0x000fec0003800000 */
.L_x_86:
[----:B------:R-:W0:Y:S01]  /*2200*/  MUFU.RSQ R8, -QNAN ;  /* 0xffc0000000087908 */ /* 0x000e220000001400 */
[----:B------:R-:W-:Y:S05]  /*2210*/  BRA `(.L_x_93) ;  /* 0x0000000000047947 */ /* 0x000fea0003800000 */
.L_x_85:
[----:B------:R-:W-:-:S07]  /*2220*/  FADD.FTZ R8, R15, R24 ;  /* 0x000000180f087221 */ /* 0x000fce0000010000 */
.L_x_93:
[----:B------:R-:W-:Y:S05]  /*2230*/  BSYNC.RECONVERGENT B1 ;  /* 0x0000000000017941 */ /* 0x000fea0003800200 */
.L_x_83:
[----:B------:R-:W-:Y:S02]  /*2240*/  HFMA2 R9, -RZ, RZ, 0, 0 ;  /* 0x00000000ff097431 */ /* 0x000fe400000001ff */
[----:B0-----:R-:W-:Y:S01]  /*2250*/  IMAD.MOV.U32 R11, RZ, RZ, R8 ;  /* 0x000000ffff0b7224 */ /* 0x001fe200078e0008 */
[----:B------:R-:W-:-:S04]  /*2260*/  MOV R8, R10 ;  /* 0x0000000a00087202 */ /* 0x000fc80000000f00 */
[----:B------:R-:W-:Y:S05]  /*2270*/  RET.REL.NODEC R8 `(_Z26grid_sync_attention_kernelPKfS0_S0_Pfiiii) ;  /* 0xffffffdc08607950 */ /* 0x000fea0003c3ffff */
.L_x_94:
        /* <DEDUP_REMOVED lines=16> */
.L_x_209:


//--------------------- .text._Z27block_sync_attention_kernelPKfS0_S0_Pfiiii --------------------------
	.section	.text._Z27block_sync_attention_kernelPKfS0_S0_Pfiiii,"ax",@progbits
	.align	128
        .global         _Z27block_sync_attention_kernelPKfS0_S0_Pfiiii
        .type           _Z27block_sync_attention_kernelPKfS0_S0_Pfiiii,@function
        .size           _Z27block_sync_attention_kernelPKfS0_S0_Pfiiii,(.L_x_211 - _Z27block_sync_attention_kernelPKfS0_S0_Pfiiii)
        .other          _Z27block_sync_attention_kernelPKfS0_S0_Pfiiii,@"STO_CUDA_ENTRY STV_DEFAULT"
_Z27block_sync_attention_kernelPKfS0_S0_Pfiiii:
.text._Z27block_sync_attention_kernelPKfS0_S0_Pfiiii:
[----:B------:R-:W0:Y:S08]  /*0000*/  LDC R1, c[0x0][0x37c] ;  /* 0x0000df00ff017b82 */ /* 0x000e300000000800 */
[----:B------:R-:W1:Y:S01]  /*0010*/  LDC R6, c[0x0][0x3ac] ;  /* 0x0000eb00ff067b82 */ /* 0x000e620000000800 */
[----:B------:R-:W2:Y:S01]  /*0020*/  LDCU.64 UR8, c[0x0][0x3a0] ;  /* 0x00007400ff0877ac */ /* 0x000ea20008000a00 */
[----:B0-----:R-:W-:-:S06]  /*0030*/  IADD3 R1, PT, PT, R1, -0x200, RZ ;  /* 0xfffffe0001017810 */ /* 0x001fcc0007ffe0ff */
[----:B------:R-:W0:Y:S01]  /*0040*/  S2UR UR4, SR_CTAID.X ;  /* 0x00000000000479c3 */ /* 0x000e220000002500 */
[----:B-1----:R-:W1:Y:S01]  /*0050*/  I2F.U32.RP R0, R6 ;  /* 0x0000000600007306 */ /* 0x002e620000209000 */
[----:B------:R-:W-:Y:S02]  /*0060*/  ISETP.NE.U32.AND P2, PT, R6, RZ, PT ;  /* 0x000000ff0600720c */ /* 0x000fe40003f45070 */
[----:B------:R-:W-:-:S05]  /*0070*/  LOP3.LUT R7, RZ, R6, RZ, 0x33, !PT ;  /* 0x00000006ff077212 */ /* 0x000fca00078e33ff */
[----:B-1----:R-:W1:Y:S02]  /*0080*/  MUFU.RCP R0, R0 ;  /* 0x0000000000007308 */ /* 0x002e640000001000 */
[----:B-1----:R-:W-:Y:S02]  /*0090*/  VIADD R2, R0, 0xffffffe ;  /* 0x0ffffffe00027836 */ /* 0x002fe40000000000 */
[----:B------:R-:W1:Y:S04]  /*00a0*/  S2R R0, SR_TID.X ;  /* 0x0000000000007919 */ /* 0x000e680000002100 */
[----:B------:R3:W4:Y:S02]  /*00b0*/  F2I.FTZ.U32.TRUNC.NTZ R3, R2 ;  /* 0x0000000200037305 */ /* 0x000724000021f000 */
[----:B---3--:R-:W-:Y:S01]  /*00c0*/  IMAD.MOV.U32 R2, RZ, RZ, RZ ;  /* 0x000000ffff027224 */ /* 0x008fe200078e00ff */
[----:B----4-:R-:W-:-:S05]  /*00d0*/  IADD3 R5, PT, PT, RZ, -R3, RZ ;  /* 0x80000003ff057210 */ /* 0x010fca0007ffe0ff */
[----:B------:R-:W-:-:S04]  /*00e0*/  IMAD R5, R5, R6, RZ ;  /* 0x0000000605057224 */ /* 0x000fc800078e02ff */
[----:B------:R-:W-:-:S06]  /*00f0*/  IMAD.HI.U32 R3, R3, R5, R2 ;  /* 0x0000000503037227 */ /* 0x000fcc00078e0002 */
[----:B0-----:R-:W-:Y:S02]  /*0100*/  IMAD.HI.U32 R4, R3, UR4, RZ ;  /* 0x0000000403047c27 */ /* 0x001fe4000f8e00ff */
[----:B------:R-:W1:Y:S03]  /*0110*/  LDC R3, c[0x0][0x360] ;  /* 0x0000d800ff037b82 */ /* 0x000e660000000800 */
[----:B------:R-:W-:-:S05]  /*0120*/  IADD3 R5, PT, PT, -R4, RZ, RZ ;  /* 0x000000ff04057210 */ /* 0x000fca0007ffe1ff */
[----:B------:R-:W-:Y:S01]  /*0130*/  IMAD R5, R6, R5, UR4 ;  /* 0x0000000406057e24 */ /* 0x000fe2000f8e0205 */
[----:B------:R-:W1:Y:S04]  /*0140*/  S2UR UR4, SR_CTAID.Y ;  /* 0x00000000000479c3 */ /* 0x000e680000002600 */
[----:B------:R-:W-:-:S13]  /*0150*/  ISETP.GE.U32.AND P0, PT, R5, R6, PT ;  /* 0x000000060500720c */ /* 0x000fda0003f06070 */
[----:B------:R-:W-:Y:S01]  /*0160*/  @P0 IMAD.IADD R5, R5, 0x1, -R6 ;  /* 0x0000000105050824 */ /* 0x000fe200078e0a06 */
[----:B------:R-:W-:-:S04]  /*0170*/  @P0 IADD3 R4, PT, PT, R4, 0x1, RZ ;  /* 0x0000000104040810 */ /* 0x000fc80007ffe0ff */
[----:B------:R-:W-:Y:S01]  /*0180*/  ISETP.GE.U32.AND P1, PT, R5, R6, PT ;  /* 0x000000060500720c */ /* 0x000fe20003f26070 */
[----:B-1----:R-:W-:-:S05]  /*0190*/  IMAD R38, R3, UR4, R0 ;  /* 0x0000000403267c24 */ /* 0x002fca000f8e0200 */
[----:B--2---:R-:W-:-:S07]  /*01a0*/  ISETP.GE.AND P0, PT, R38, UR9, PT ;  /* 0x0000000926007c0c */ /* 0x004fce000bf06270 */
[----:B------:R-:W-:-:S05]  /*01b0*/  @P1 VIADD R4, R4, 0x1 ;  /* 0x0000000104041836 */ /* 0x000fca0000000000 */
[----:B------:R-:W-:-:S04]  /*01c0*/  SEL R4, R7, R4, !P2 ;  /* 0x0000000407047207 */ /* 0x000fc80005000000 */
[----:B------:R-:W-:-:S13]  /*01d0*/  ISETP.GE.OR P0, PT, R4, UR8, P0 ;  /* 0x0000000804007c0c */ /* 0x000fda0008706670 */
[----:B------:R-:W-:Y:S05]  /*01e0*/  @P0 EXIT ;  /* 0x000000000000094d */ /* 0x000fea0003800000 */
[----:B------:R-:W0:Y:S01]  /*01f0*/  LDC R20, c[0x0][0x3a8] ;  /* 0x0000ea00ff147b82 */ /* 0x000e220000000800 */
[----:B------:R-:W-:Y:S01]  /*0200*/  IADD3 R2, PT, PT, R5, -R6, RZ ;  /* 0x8000000605027210 */ /* 0x000fe20007ffe0ff */
[----:B------:R-:W1:Y:S03]  /*0210*/  LDCU.64 UR6, c[0x0][0x358] ;  /* 0x00006b00ff0677ac */ /* 0x000e660008000a00 */
[----:B------:R-:W-:-:S05]  /*0220*/  @P2 SEL R7, R2, R5, P1 ;  /* 0x0000000502072207 */ /* 0x000fca0000800000 */
[----:B------:R-:W-:Y:S01]  /*0230*/  IMAD R39, R4, R6, R7 ;  /* 0x0000000604277224 */ /* 0x000fe200078e0207 */
[C---:B0-----:R-:W-:Y:S01]  /*0240*/  ISETP.GE.AND P0, PT, R20.reuse, 0x1, PT ;  /* 0x000000011400780c */ /* 0x041fe20003f06270 */
[C---:B------:R-:W-:Y:S01]  /*0250*/  IMAD R2, R20.reuse, UR9, RZ ;  /* 0x0000000914027c24 */ /* 0x040fe2000f8e02ff */
[----:B------:R-:W-:-:S03]  /*0260*/  VIMNMX R36, PT, PT, R20, 0x40, PT ;  /* 0x0000004014247848 */ /* 0x000fc60003fe0100 */
[----:B------:R-:W-:Y:S02]  /*0270*/  IMAD R39, R39, R2, RZ ;  /* 0x0000000227277224 */ /* 0x000fe400078e02ff */
[----:B------:R-:W-:-:S06]  /*0280*/  VIADD R2, R1, 0x100 ;  /* 0x0000010001027836 */ /* 0x000fcc0000000000 */
[----:B-1----:R-:W-:Y:S05]  /*0290*/  @!P0 BRA `(.L_x_95) ;  /* 0x0000000400a08947 */ /* 0x002fea0003800000 */
[----:B------:R-:W-:Y:S01]  /*02a0*/  ISETP.GE.U32.AND P0, PT, R20, 0x4, PT ;  /* 0x000000041400780c */ /* 0x000fe20003f06070 */
[----:B------:R-:W-:Y:S02]  /*02b0*/  HFMA2 R22, -RZ, RZ, 0, 0 ;  /* 0x00000000ff167431 */ /* 0x000fe400000001ff */
[----:B------:R-:W-:Y:S01]  /*02c0*/  IMAD R21, R38, R20, R39 ;  /* 0x0000001426157224 */ /* 0x000fe200078e0227 */
[----:B------:R-:W-:-:S09]  /*02d0*/  LOP3.LUT R23, R36, 0x3, RZ, 0xc0, !PT ;  /* 0x0000000324177812 */ /* 0x000fd200078ec0ff */
[----:B------:R-:W-:Y:S05]  /*02e0*/  @!P0 BRA `(.L_x_96) ;  /* 0x0000000400588947 */ /* 0x000fea0003800000 */
[----:B------:R-:W-:Y:S01]  /*02f0*/  LOP3.LUT R22, R36, 0x7c, RZ, 0xc0, !PT ;  /* 0x0000007c24167812 */ /* 0x000fe200078ec0ff */
[----:B------:R-:W-:-:S03]  /*0300*/  IMAD.MOV.U32 R24, RZ, RZ, RZ ;  /* 0x000000ffff187224 */ /* 0x000fc600078e00ff */
[----:B------:R-:W-:-:S13]  /*0310*/  ISETP.GT.AND P0, PT, R22, RZ, PT ;  /* 0x000000ff1600720c */ /* 0x000fda0003f04270 */
[----:B------:R-:W-:Y:S05]  /*0320*/  @!P0 BRA `(.L_x_97) ;  /* 0x0000000400188947 */ /* 0x000fea0003800000 */
[----:B------:R-:W-:Y:S02]  /*0330*/  IADD3 R4, PT, PT, R22, -R24, RZ ;  /* 0x8000001816047210 */ /* 0x000fe40007ffe0ff */
[----:B------:R-:W-:Y:S02]  /*0340*/  PLOP3.LUT P0, PT, PT, PT, PT, 0x80, 0x8 ;  /* 0x000000000008781c */ /* 0x000fe40003f0f070 */
[----:B------:R-:W-:-:S13]  /*0350*/  ISETP.GT.AND P1, PT, R4, 0xc, PT ;  /* 0x0000000c0400780c */ /* 0x000fda0003f24270 */
[----:B------:R-:W-:Y:S05]  /*0360*/  @!P1 BRA `(.L_x_98) ;  /* 0x0000000000a49947 */ /* 0x000fea0003800000 */
[----:B------:R-:W-:Y:S01]  /*0370*/  PLOP3.LUT P0, PT, PT, PT, PT, 0x8, 0x80 ;  /* 0x000000000080781c */ /* 0x000fe20003f0e170 */
[----:B------:R-:W-:-:S12]  /*0380*/  VIADD R33, R22, 0xfffffff4 ;  /* 0xfffffff416217836 */ /* 0x000fd80000000000 */
.L_x_99:
[----:B0-----:R-:W0:Y:S01]  /*0390*/  LDC.64 R26, c[0x0][0x380] ;  /* 0x0000e000ff1a7b82 */ /* 0x001e220000000a00 */
[C---:B------:R-:W-:Y:S01]  /*03a0*/  VIADD R32, R24.reuse, 0x4 ;  /* 0x0000000418207836 */ /* 0x040fe20000000000 */
[C---:B------:R-:W-:Y:S01]  /*03b0*/  IADD3 R34, PT, PT, R24.reuse, 0x8, RZ ;  /* 0x0000000818227810 */ /* 0x040fe20007ffe0ff */
[----:B------:R-:W-:Y:S01]  /*03c0*/  VIADD R40, R24, 0xc ;  /* 0x0000000c18287836 */ /* 0x000fe20000000000 */
[C---:B------:R-:W-:Y:S02]  /*03d0*/  IADD3 R19, PT, PT, R21.reuse, R24, RZ ;  /* 0x0000001815137210 */ /* 0x040fe40007ffe0ff */
[C---:B------:R-:W-:Y:S01]  /*03e0*/  IADD3 R31, PT, PT, R21.reuse, R32, RZ ;  /* 0x00000020151f7210 */ /* 0x040fe20007ffe0ff */
[C---:B------:R-:W-:Y:S01]  /*03f0*/  IMAD.IADD R29, R21.reuse, 0x1, R34 ;  /* 0x00000001151d7824 */ /* 0x040fe200078e0222 */
[----:B------:R-:W-:Y:S01]  /*0400*/  IADD3 R5, PT, PT, R21, R40, RZ ;  /* 0x0000002815057210 */ /* 0x000fe20007ffe0ff */
[----:B0-----:R-:W-:-:S04]  /*0410*/  IMAD.WIDE R18, R19, 0x4, R26 ;  /* 0x0000000413127825 */ /* 0x001fc800078e021a */
[--C-:B------:R-:W-:Y:S01]  /*0420*/  IMAD.WIDE R30, R31, 0x4, R26.reuse ;  /* 0x000000041f1e7825 */ /* 0x100fe200078e021a */
[----:B------:R-:W2:Y:S03]  /*0430*/  LDG.E.CONSTANT R4, desc[UR6][R18.64] ;  /* 0x0000000612047981 */ /* 0x000ea6000c1e9900 */
[--C-:B------:R-:W-:Y:S01]  /*0440*/  IMAD.WIDE R28, R29, 0x4, R26.reuse ;  /* 0x000000041d1c7825 */ /* 0x100fe200078e021a */
[----:B------:R-:W2:Y:S03]  /*0450*/  LDG.E.CONSTANT R6, desc[UR6][R18.64+0x8] ;  /* 0x0000080612067981 */ /* 0x000ea6000c1e9900 */
[----:B------:R-:W-:Y:S01]  /*0460*/  IMAD.WIDE R26, R5, 0x4, R26 ;  /* 0x00000004051a7825 */ /* 0x000fe200078e021a */
[----:B------:R-:W2:Y:S04]  /*0470*/  LDG.E.CONSTANT R7, desc[UR6][R18.64+0xc] ;  /* 0x00000c0612077981 */ /* 0x000ea8000c1e9900 */
[----:B------:R-:W2:Y:S04]  /*0480*/  LDG.E.CONSTANT R5, desc[UR6][R18.64+0x4] ;  /* 0x0000040612057981 */ /* 0x000ea8000c1e9900 */
[----:B------:R-:W3:Y:S04]  /*0490*/  LDG.E.CONSTANT R8, desc[UR6][R30.64] ;  /* 0x000000061e087981 */ /* 0x000ee8000c1e9900 */
[----:B------:R-:W3:Y:S04]  /*04a0*/  LDG.E.CONSTANT R9, desc[UR6][R30.64+0x4] ;  /* 0x000004061e097981 */ /* 0x000ee8000c1e9900 */
[----:B------:R-:W3:Y:S04]  /*04b0*/  LDG.E.CONSTANT R10, desc[UR6][R30.64+0x8] ;  /* 0x000008061e0a7981 */ /* 0x000ee8000c1e9900 */
[----:B------:R-:W3:Y:S04]  /*04c0*/  LDG.E.CONSTANT R11, desc[UR6][R30.64+0xc] ;  /* 0x00000c061e0b7981 */ /* 0x000ee8000c1e9900 */
[----:B------:R-:W4:Y:S04]  /*04d0*/  LDG.E.CONSTANT R12, desc[UR6][R28.64] ;  /* 0x000000061c0c7981 */ /* 0x000f28000c1e9900 */
[----:B------:R-:W4:Y:S04]  /*04e0*/  LDG.E.CONSTANT R13, desc[UR6][R28.64+0x4] ;  /* 0x000004061c0d7981 */ /* 0x000f28000c1e9900 */
[----:B------:R-:W4:Y:S04]  /*04f0*/  LDG.E.CONSTANT R14, desc[UR6][R28.64+0x8] ;  /* 0x000008061c0e7981 */ /* 0x000f28000c1e9900 */
[----:B------:R-:W4:Y:S04]  /*0500*/  LDG.E.CONSTANT R15, desc[UR6][R28.64+0xc] ;  /* 0x00000c061c0f7981 */ /* 0x000f28000c1e9900 */
[----:B------:R-:W5:Y:S04]  /*0510*/  LDG.E.CONSTANT R16, desc[UR6][R26.64] ;  /* 0x000000061a107981 */ /* 0x000f68000c1e9900 */
[----:B------:R-:W5:Y:S04]  /*0520*/  LDG.E.CONSTANT R17, desc[UR6][R26.64+0x4] ;  /* 0x000004061a117981 */ /* 0x000f68000c1e9900 */
[----:B------:R-:W5:Y:S04]  /*0530*/  LDG.E.CONSTANT R18, desc[UR6][R26.64+0x8] ;  /* 0x000008061a127981 */ /* 0x000f68000c1e9900 */
[----:B------:R-:W5:Y:S01]  /*0540*/  LDG.E.CONSTANT R19, desc[UR6][R26.64+0xc] ;  /* 0x00000c061a137981 */ /* 0x000f62000c1e9900 */
[--C-:B------:R-:W-:Y:S01]  /*0550*/  IMAD R25, R24, 0x4, R1.reuse ;  /* 0x0000000418197824 */ /* 0x100fe200078e0201 */
[-C--:B------:R-:W-:Y:S01]  /*0560*/  LEA R32, R32, R1.reuse, 0x2 ;  /* 0x0000000120207211 */ /* 0x080fe200078e10ff */
[----:B------:R-:W-:Y:S01]  /*0570*/  IMAD R34, R34, 0x4, R1 ;  /* 0x0000000422227824 */ /* 0x000fe200078e0201 */
[----:B------:R-:W-:Y:S01]  /*0580*/  LEA R40, R40, R1, 0x2 ;  /* 0x0000000128287211 */ /* 0x000fe200078e10ff */
[----:B------:R-:W-:-:S05]  /*0590*/  VIADD R24, R24, 0x10 ;  /* 0x0000001018187836 */ /* 0x000fca0000000000 */
[----:B------:R-:W-:Y:S01]  /*05a0*/  ISETP.GE.AND P1, PT, R24, R33, PT ;  /* 0x000000211800720c */ /* 0x000fe20003f26270 */
[----:B--2---:R0:W-:Y:S04]  /*05b0*/  STL.128 [R25], R4 ;  /* 0x0000000419007387 */ /* 0x0041e80000100c00 */
[----:B---3--:R0:W-:Y:S04]  /*05c0*/  STL.128 [R32], R8 ;  /* 0x0000000820007387 */ /* 0x0081e80000100c00 */
[----:B----4-:R0:W-:Y:S04]  /*05d0*/  STL.128 [R34], R12 ;  /* 0x0000000c22007387 */ /* 0x0101e80000100c00 */
[----:B-----5:R0:W-:Y:S01]  /*05e0*/  STL.128 [R40], R16 ;  /* 0x0000001028007387 */ /* 0x0201e20000100c00 */
[----:B------:R-:W-:Y:S05]  /*05f0*/  @!P1 BRA `(.L_x_99) ;  /* 0xfffffffc00649947 */ /* 0x000fea000383ffff */
.L_x_98:
[----:B0-----:R-:W-:-:S04]  /*0600*/  IADD3 R4, PT, PT, R22, -R24, RZ ;  /* 0x8000001816047210 */ /* 0x001fc80007ffe0ff */
[----:B------:R-:W-:-:S13]  /*0610*/  ISETP.GT.AND P1, PT, R4, 0x4, PT ;  /* 0x000000040400780c */ /* 0x000fda0003f24270 */
[----:B------:R-:W-:Y:S05]  /*0620*/  @!P1 BRA `(.L_x_100) ;  /* 0x0000000000509947 */ /* 0x000fea0003800000 */
[----:B------:R-:W0:Y:S01]  /*0630*/  LDC.64 R14, c[0x0][0x380] ;  /* 0x0000e000ff0e7b82 */ /* 0x000e220000000a00 */
[----:B------:R-:W-:Y:S01]  /*0640*/  IADD3 R18, PT, PT, R24, 0x4, RZ ;  /* 0x0000000418127810 */ /* 0x000fe20007ffe0ff */
[----:B------:R-:W-:-:S04]  /*0650*/  IMAD.IADD R13, R21, 0x1, R24 ;  /* 0x00000001150d7824 */ /* 0x000fc800078e0218 */
[----:B------:R-:W-:Y:S02]  /*0660*/  IMAD.IADD R5, R21, 0x1, R18 ;  /* 0x0000000115057824 */ /* 0x000fe400078e0212 */
[----:B0-----:R-:W-:-:S04]  /*0670*/  IMAD.WIDE R12, R13, 0x4, R14 ;  /* 0x000000040d0c7825 */ /* 0x001fc800078e020e */
[----:B------:R-:W-:Y:S01]  /*0680*/  IMAD.WIDE R14, R5, 0x4, R14 ;  /* 0x00000004050e7825 */ /* 0x000fe200078e020e */
[----:B------:R-:W2:Y:S04]  /*0690*/  LDG.E.CONSTANT R4, desc[UR6][R12.64] ;  /* 0x000000060c047981 */ /* 0x000ea8000c1e9900 */
[----:B------:R-:W2:Y:S04]  /*06a0*/  LDG.E.CONSTANT R5, desc[UR6][R12.64+0x4] ;  /* 0x000004060c057981 */ /* 0x000ea8000c1e9900 */
[----:B------:R-:W2:Y:S04]  /*06b0*/  LDG.E.CONSTANT R6, desc[UR6][R12.64+0x8] ;  /* 0x000008060c067981 */ /* 0x000ea8000c1e9900 */
[----:B------:R-:W2:Y:S04]  /*06c0*/  LDG.E.CONSTANT R7, desc[UR6][R12.64+0xc] ;  /* 0x00000c060c077981 */ /* 0x000ea8000c1e9900 */
[----:B------:R-:W3:Y:S04]  /*06d0*/  LDG.E.CONSTANT R8, desc[UR6][R14.64] ;  /* 0x000000060e087981 */ /* 0x000ee8000c1e9900 */
[----:B------:R-:W3:Y:S04]  /*06e0*/  LDG.E.CONSTANT R9, desc[UR6][R14.64+0x4] ;  /* 0x000004060e097981 */ /* 0x000ee8000c1e9900 */
[----:B------:R-:W3:Y:S04]  /*06f0*/  LDG.E.CONSTANT R10, desc[UR6][R14.64+0x8] ;  /* 0x000008060e0a7981 */ /* 0x000ee8000c1e9900 */
[----:B------:R-:W3:Y:S01]  /*0700*/  LDG.E.CONSTANT R11, desc[UR6][R14.64+0xc] ;  /* 0x00000c060e0b7981 */ /* 0x000ee2000c1e9900 */
[----:B------:R-:W-:Y:S01]  /*0710*/  LEA R16, R24, R1, 0x2 ;  /* 0x0000000118107211 */ /* 0x000fe200078e10ff */
[----:B------:R-:W-:Y:S01]  /*0720*/  IMAD R18, R18, 0x4, R1 ;  /* 0x0000000412127824 */ /* 0x000fe200078e0201 */
[----:B------:R-:W-:-:S02]  /*0730*/  PLOP3.LUT P0, PT, PT, PT, PT, 0x8, 0x80 ;  /* 0x000000000080781c */ /* 0x000fc40003f0e170 */
[----:B------:R-:W-:Y:S01]  /*0740*/  IADD3 R24, PT, PT, R24, 0x8, RZ ;  /* 0x0000000818187810 */ /* 0x000fe20007ffe0ff */
[----:B--2---:R0:W-:Y:S04]  /*0750*/  STL.128 [R16], R4 ;  /* 0x0000000410007387 */ /* 0x0041e80000100c00 */
[----:B---3--:R0:W-:Y:S06]  /*0760*/  STL.128 [R18], R8 ;  /* 0x0000000812007387 */ /* 0x0081ec0000100c00 */
.L_x_100:
[----:B------:R-:W-:-:S13]  /*0770*/  ISETP.NE.OR P0, PT, R24, R22, P0 ;  /* 0x000000161800720c */ /* 0x000fda0000705670 */
[----:B------:R-:W-:Y:S05]  /*0780*/  @!P0 BRA `(.L_x_96) ;  /* 0x0000000000308947 */ /* 0x000fea0003800000 */
.L_x_97:
[----:B01----:R-:W0:Y:S01]  /*0790*/  LDC.64 R4, c[0x0][0x380] ;  /* 0x0000e000ff047b82 */ /* 0x003e220000000a00 */
[----:B------:R-:W-:-:S04]  /*07a0*/  IMAD.IADD R9, R21, 0x1, R24 ;  /* 0x0000000115097824 */ /* 0x000fc800078e0218 */
[----:B0-----:R-:W-:-:S05]  /*07b0*/  IMAD.WIDE R8, R9, 0x4, R4 ;  /* 0x0000000409087825 */ /* 0x001fca00078e0204 */
[----:B------:R-:W2:Y:S04]  /*07c0*/  LDG.E.CONSTANT R4, desc[UR6][R8.64] ;  /* 0x0000000608047981 */ /* 0x000ea8000c1e9900 */
[----:B------:R-:W2:Y:S04]  /*07d0*/  LDG.E.CONSTANT R5, desc[UR6][R8.64+0x4] ;  /* 0x0000040608057981 */ /* 0x000ea8000c1e9900 */
[----:B------:R-:W2:Y:S04]  /*07e0*/  LDG.E.CONSTANT R6, desc[UR6][R8.64+0x8] ;  /* 0x0000080608067981 */ /* 0x000ea8000c1e9900 */
[----:B------:R-:W2:Y:S01]  /*07f0*/  LDG.E.CONSTANT R7, desc[UR6][R8.64+0xc] ;  /* 0x00000c0608077981 */ /* 0x000ea2000c1e9900 */
[C---:B------:R-:W-:Y:S01]  /*0800*/  LEA R10, R24.reuse, R1, 0x2 ;  /* 0x00000001180a7211 */ /* 0x040fe200078e10ff */
[----:B------:R-:W-:-:S05]  /*0810*/  VIADD R24, R24, 0x4 ;  /* 0x0000000418187836 */ /* 0x000fca0000000000 */
[----:B------:R-:W-:Y:S01]  /*0820*/  ISETP.NE.AND P0, PT, R24, R22, PT ;  /* 0x000000161800720c */ /* 0x000fe20003f05270 */
[----:B--2---:R1:W-:-:S12]  /*0830*/  STL.128 [R10], R4 ;  /* 0x000000040a007387 */ /* 0x0043d80000100c00 */
[----:B------:R-:W-:Y:S05]  /*0840*/  @P0 BRA `(.L_x_97) ;  /* 0xfffffffc00d00947 */ /* 0x000fea000383ffff */
.L_x_96:
[----:B------:R-:W-:-:S13]  /*0850*/  ISETP.NE.AND P0, PT, R23, RZ, PT ;  /* 0x000000ff1700720c */ /* 0x000fda0003f05270 */
[----:B------:R-:W-:Y:S05]  /*0860*/  @!P0 BRA `(.L_x_95) ;  /* 0x00000000002c8947 */ /* 0x000fea0003800000 */
[----:B01----:R-:W0:Y:S01]  /*0870*/  LDC.64 R6, c[0x0][0x380] ;  /* 0x0000e000ff067b82 */ /* 0x003e220000000a00 */
[----:B------:R-:W-:-:S05]  /*0880*/  UMOV UR4, URZ ;  /* 0x000000ff00047c82 */ /* 0x000fca0008000000 */
.L_x_101:
[----:B------:R-:W-:-:S05]  /*0890*/  IADD3 R5, PT, PT, R21, R22, RZ ;  /* 0x0000001615057210 */ /* 0x000fca0007ffe0ff */
[----:B0-2---:R-:W-:-:S06]  /*08a0*/  IMAD.WIDE R4, R5, 0x4, R6 ;  /* 0x0000000405047825 */ /* 0x005fcc00078e0206 */
[----:B------:R-:W2:Y:S01]  /*08b0*/  LDG.E.CONSTANT R4, desc[UR6][R4.64] ;  /* 0x0000000604047981 */ /* 0x000ea2000c1e9900 */
[C---:B------:R-:W-:Y:S01]  /*08c0*/  IMAD R9, R22.reuse, 0x4, R1 ;  /* 0x0000000416097824 */ /* 0x040fe200078e0201 */
[----:B------:R-:W-:Y:S01]  /*08d0*/  UIADD3 UR4, UPT, UPT, UR4, 0x1, URZ ;  /* 0x0000000104047890 */ /* 0x000fe2000fffe0ff */
[----:B------:R-:W-:-:S05]  /*08e0*/  IADD3 R22, PT, PT, R22, 0x1, RZ ;  /* 0x0000000116167810 */ /* 0x000fca0007ffe0ff */
[----:B------:R-:W-:Y:S01]  /*08f0*/  ISETP.NE.AND P0, PT, R23, UR4, PT ;  /* 0x0000000417007c0c */ /* 0x000fe2000bf05270 */
[----:B--2---:R2:W-:-:S12]  /*0900*/  STL [R9], R4 ;  /* 0x0000000409007387 */ /* 0x0045d80000100800 */
[----:B------:R-:W-:Y:S05]  /*0910*/  @P0 BRA `(.L_x_101) ;  /* 0xfffffffc00dc0947 */ /* 0x000fea000383ffff */
.L_x_95:
[----:B0-----:R-:W0:Y:S01]  /*0920*/  S2R R8, SR_CgaCtaId ;  /* 0x0000000000087919 */ /* 0x001e220000008800 */
[----:B-1----:R-:W-:Y:S02]  /*0930*/  I2FP.F32.S32 R5, R20 ;  /* 0x0000001400057245 */ /* 0x002fe40000201400 */
[----:B------:R-:W-:Y:S01]  /*0940*/  MOV R37, 0x400 ;  /* 0x0000040000257802 */ /* 0x000fe20000000f00 */
[----:B------:R1:W-:Y:S01]  /*0950*/  STL.128 [R1+0x100], RZ ;  /* 0x000100ff01007387 */ /* 0x0003e20000100c00 */
[----:B------:R1:W3:Y:S01]  /*0960*/  MUFU.RSQ R6, R5 ;  /* 0x0000000500067308 */ /* 0x0002e20000001400 */
[----:B--2---:R-:W-:Y:S02]  /*0970*/  VIADD R4, R5, 0xf3000000 ;  /* 0xf300000005047836 */ /* 0x004fe40000000000 */
[----:B------:R1:W-:Y:S03]  /*0980*/  STL.128 [R1+0x110], RZ ;  /* 0x000110ff01007387 */ /* 0x0003e60000100c00 */
[----:B------:R-:W-:Y:S01]  /*0990*/  ISETP.GT.U32.AND P0, PT, R4, 0x727fffff, PT ;  /* 0x727fffff0400780c */ /* 0x000fe20003f04070 */
[----:B------:R1:W-:Y:S01]  /*09a0*/  STL.128 [R1+0x120], RZ ;  /* 0x000120ff01007387 */ /* 0x0003e20000100c00 */
[----:B------:R-:W-:-:S03]  /*09b0*/  IADD3 R4, PT, PT, R20, UR9, RZ ;  /* 0x0000000914047c10 */ /* 0x000fc6000fffe0ff */
[----:B------:R1:W-:Y:S04]  /*09c0*/  STL.128 [R1+0x130], RZ ;  /* 0x000130ff01007387 */ /* 0x0003e80000100c00 */
[----:B------:R1:W-:Y:S04]  /*09d0*/  STL.128 [R1+0x140], RZ ;  /* 0x000140ff01007387 */ /* 0x0003e80000100c00 */
[----:B------:R1:W-:Y:S04]  /*09e0*/  STL.128 [R1+0x150], RZ ;  /* 0x000150ff01007387 */ /* 0x0003e80000100c00 */
[----:B------:R1:W-:Y:S04]  /*09f0*/  STL.128 [R1+0x160], RZ ;  /* 0x000160ff01007387 */ /* 0x0003e80000100c00 */
[----:B------:R1:W-:Y:S01]  /*0a00*/  STL.128 [R1+0x170], RZ ;  /* 0x000170ff01007387 */ /* 0x0003e20000100c00 */
[----:B0-----:R-:W-:-:S03]  /*0a10*/  LEA R37, R8, R37, 0x18 ;  /* 0x0000002508257211 */ /* 0x001fc600078ec0ff */
[----:B------:R1:W-:Y:S02]  /*0a20*/  STL.128 [R1+0x180], RZ ;  /* 0x000180ff01007387 */ /* 0x0003e40000100c00 */
[----:B------:R-:W-:Y:S02]  /*0a30*/  IMAD R35, R4, 0x4, R37 ;  /* 0x0000000404237824 */ /* 0x000fe400078e0225 */
[----:B------:R1:W-:Y:S04]  /*0a40*/  STL.128 [R1+0x190], RZ ;  /* 0x000190ff01007387 */ /* 0x0003e80000100c00 */
[----:B------:R1:W-:Y:S04]  /*0a50*/  STL.128 [R1+0x1a0], RZ ;  /* 0x0001a0ff01007387 */ /* 0x0003e80000100c00 */
[----:B------:R1:W-:Y:S04]  /*0a60*/  STL.128 [R1+0x1b0], RZ ;  /* 0x0001b0ff01007387 */ /* 0x0003e80000100c00 */
[----:B------:R1:W-:Y:S04]  /*0a70*/  STL.128 [R1+0x1c0], RZ ;  /* 0x0001c0ff01007387 */ /* 0x0003e80000100c00 */
[----:B------:R1:W-:Y:S04]  /*0a80*/  STL.128 [R1+0x1d0], RZ ;  /* 0x0001d0ff01007387 */ /* 0x0003e80000100c00 */
[----:B------:R1:W-:Y:S04]  /*0a90*/  STL.128 [R1+0x1e0], RZ ;  /* 0x0001e0ff01007387 */ /* 0x0003e80000100c00 */
[----:B------:R1:W-:Y:S01]  /*0aa0*/  STL.128 [R1+0x1f0], RZ ;  /* 0x0001f0ff01007387 */ /* 0x0003e20000100c00 */
[----:B---3--:R-:W-:Y:S05]  /*0ab0*/  @!P0 BRA `(.L_x_102) ;  /* 0x00000000000c8947 */ /* 0x008fea0003800000 */
[----:B------:R-:W-:-:S07]  /*0ac0*/  MOV R8, 0xae0 ;  /* 0x00000ae000087802 */ /* 0x000fce0000000f00 */
[----:B-1----:R-:W-:Y:S05]  /*0ad0*/  CALL.REL.NOINC `($__internal_5_$__cuda_sm20_sqrt_rn_f32_slowpath) ;  /* 0x0000002000707944 */ /* 0x002fea0003c00000 */
[----:B------:R-:W-:Y:S05]  /*0ae0*/  BRA `(.L_x_103) ;  /* 0x0000000000107947 */ /* 0x000fea0003800000 */
.L_x_102:
[----:B------:R-:W-:Y:S01]  /*0af0*/  FMUL.FTZ R34, R5, R6 ;  /* 0x0000000605227220 */ /* 0x000fe20000410000 */
[----:B------:R-:W-:-:S03]  /*0b00*/  FMUL.FTZ R6, R6, 0.5 ;  /* 0x3f00000006067820 */ /* 0x000fc60000410000 */
[----:B-1----:R-:W-:-:S04]  /*0b10*/  FFMA R5, -R34, R34, R5 ;  /* 0x0000002222057223 */ /* 0x002fc80000000105 */
[----:B------:R-:W-:-:S07]  /*0b20*/  FFMA R34, R5, R6, R34 ;  /* 0x0000000605227223 */ /* 0x000fce0000000022 */
.L_x_103:
[----:B------:R-:W0:Y:S01]  /*0b30*/  LDC R12, c[0x0][0x3a4] ;  /* 0x0000e900ff0c7b82 */ /* 0x000e220000000800 */
[----:B------:R-:W1:Y:S01]  /*0b40*/  LDCU.64 UR4, c[0x0][0x388] ;  /* 0x00007100ff0477ac */ /* 0x000e620008000a00 */
[C---:B------:R-:W-:Y:S01]  /*0b50*/  LOP3.LUT R9, R36.reuse, 0xffff, RZ, 0xc0, !PT ;  /* 0x0000ffff24097812 */ /* 0x040fe200078ec0ff */
[----:B------:R-:W-:Y:S01]  /*0b60*/  HFMA2 R8, -RZ, RZ, 0, 0 ;  /* 0x00000000ff087431 */ /* 0x000fe200000001ff */
[C---:B------:R-:W-:Y:S01]  /*0b70*/  LOP3.LUT R29, R36.reuse, 0x7, RZ, 0xc0, !PT ;  /* 0x00000007241d7812 */ /* 0x040fe200078ec0ff */
[----:B------:R-:W-:Y:S01]  /*0b80*/  IMAD.MOV.U32 R7, RZ, RZ, RZ ;  /* 0x000000ffff077224 */ /* 0x000fe200078e00ff */
[----:B------:R-:W-:Y:S02]  /*0b90*/  SHF.R.U32.HI R9, RZ, 0x3, R9 ;  /* 0x00000003ff097819 */ /* 0x000fe40000011609 */
[C---:B------:R-:W-:Y:S02]  /*0ba0*/  LOP3.LUT R28, R36.reuse, 0x78, RZ, 0xc0, !PT ;  /* 0x00000078241c7812 */ /* 0x040fe400078ec0ff */
[C---:B------:R-:W-:Y:S01]  /*0bb0*/  LOP3.LUT R4, R36.reuse, 0x3, RZ, 0xc0, !PT ;  /* 0x0000000324047812 */ /* 0x040fe200078ec0ff */
[----:B------:R-:W-:Y:S01]  /*0bc0*/  IMAD.SHL.U32 R9, R9, 0x8, RZ ;  /* 0x0000000809097824 */ /* 0x000fe200078e00ff */
[----:B------:R-:W-:-:S02]  /*0bd0*/  LOP3.LUT R5, R36, 0x7c, RZ, 0xc0, !PT ;  /* 0x0000007c24057812 */ /* 0x000fc400078ec0ff */
[----:B------:R-:W-:Y:S02]  /*0be0*/  IADD3 R6, PT, PT, R1, 0x10, RZ ;  /* 0x0000001001067810 */ /* 0x000fe40007ffe0ff */
[----:B------:R-:W-:Y:S01]  /*0bf0*/  LOP3.LUT R10, R9, 0x78, RZ, 0xe2, !PT ;  /* 0x00000078090a7812 */ /* 0x000fe200078ee2ff */
[----:B-1----:R-:W-:-:S03]  /*0c00*/  UIADD3 UR4, UP0, UPT, UR4, 0x10, URZ ;  /* 0x0000001004047890 */ /* 0x002fc6000ff1e0ff */
[----:B------:R-:W-:Y:S01]  /*0c10*/  IADD3 R10, PT, PT, -R10, RZ, RZ ;  /* 0x000000ff0a0a7210 */ /* 0x000fe20007ffe1ff */
[----:B------:R-:W-:Y:S01]  /*0c20*/  UIADD3.X UR5, UPT, UPT, URZ, UR5, URZ, UP0, !UPT ;  /* 0x00000005ff057290 */ /* 0x000fe200087fe4ff */
[C---:B0-----:R-:W-:Y:S02]  /*0c30*/  LOP3.LUT R31, R12.reuse, 0x7, RZ, 0xc0, !PT ;  /* 0x000000070c1f7812 */ /* 0x041fe400078ec0ff */
[C---:B------:R-:W-:Y:S02]  /*0c40*/  LOP3.LUT R33, R12.reuse, 0xf, RZ, 0xc0, !PT ;  /* 0x0000000f0c217812 */ /* 0x040fe400078ec0ff */
[C---:B------:R-:W-:Y:S01]  /*0c50*/  LOP3.LUT R11, R12.reuse, 0x7ffffff0, RZ, 0xc0, !PT ;  /* 0x7ffffff00c0b7812 */ /* 0x040fe200078ec0ff */
[----:B------:R-:W-:Y:S01]  /*0c60*/  VIADD R30, R31, 0xffffffff ;  /* 0xffffffff1f1e7836 */ /* 0x000fe20000000000 */
[----:B------:R-:W-:Y:S02]  /*0c70*/  LOP3.LUT R9, R12, 0x3, RZ, 0xc0, !PT ;  /* 0x000000030c097812 */ /* 0x000fe400078ec0ff */
[----:B------:R-:W-:-:S07]  /*0c80*/  IADD3 R32, PT, PT, R33, -0x1, RZ ;  /* 0xffffffff21207810 */ /* 0x000fce0007ffe0ff */
.L_x_128:
[----:B0-----:R-:W0:Y:S01]  /*0c90*/  LDCU UR8, c[0x0][0x3a8] ;  /* 0x00007500ff0877ac */ /* 0x001e220008000800 */
[----:B------:R-:W-:Y:S01]  /*0ca0*/  IMAD.MOV.U32 R23, RZ, RZ, RZ ;  /* 0x000000ffff177224 */ /* 0x000fe200078e00ff */
[----:B0-----:R-:W-:-:S09]  /*0cb0*/  UISETP.GE.AND UP0, UPT, UR8, 0x1, UPT ;  /* 0x000000010800788c */ /* 0x001fd2000bf06270 */
[----:B-1234-:R-:W-:Y:S05]  /*0cc0*/  BRA.U !UP0, `(.L_x_104) ;  /* 0x0000000508187547 */ /* 0x01efea000b800000 */
[----:B------:R-:W-:Y:S02]  /*0cd0*/  UISETP.GE.AND UP0, UPT, UR8, 0x8, UPT ;  /* 0x000000080800788c */ /* 0x000fe4000bf06270 */
[----:B------:R-:W-:Y:S01]  /*0ce0*/  IMAD R22, R8, UR8, R39 ;  /* 0x0000000808167c24 */ /* 0x000fe2000f8e0227 */
[----:B------:R-:W-:Y:S01]  /*0cf0*/  MOV R23, RZ ;  /* 0x000000ff00177202 */ /* 0x000fe20000000f00 */
[----:B------:R-:W-:-:S05]  /*0d00*/  IMAD.MOV.U32 R12, RZ, RZ, RZ ;  /* 0x000000ffff0c7224 */ /* 0x000fca00078e00ff */
[----:B------:R-:W-:Y:S05]  /*0d10*/  BRA.U !UP0, `(.L_x_105) ;  /* 0x00000001087c7547 */ /* 0x000fea000b800000 */
[----:B------:R-:W-:Y:S02]  /*0d20*/  HFMA2 R23, -RZ, RZ, 0, 0 ;  /* 0x00000000ff177431 */ /* 0x000fe400000001ff */
[----:B------:R-:W-:Y:S01]  /*0d30*/  IMAD.MOV.U32 R26, RZ, RZ, R6 ;  /* 0x000000ffff1a7224 */ /* 0x000fe200078e0006 */
[----:B------:R-:W-:Y:S01]  /*0d40*/  MOV R25, R22 ;  /* 0x0000001600197202 */ /* 0x000fe20000000f00 */
[----:B------:R-:W-:-:S07]  /*0d50*/  IMAD.MOV.U32 R24, RZ, RZ, R10 ;  /* 0x000000ffff187224 */ /* 0x000fce00078e000a */
.L_x_106:
[----:B------:R-:W-:Y:S01]  /*0d60*/  MOV R20, UR4 ;  /* 0x0000000400147c02 */ /* 0x000fe20008000f00 */
[----:B------:R-:W-:Y:S01]  /*0d70*/  IMAD.U32 R21, RZ, RZ, UR5 ;  /* 0x00000005ff157e24 */ /* 0x000fe2000f8e00ff */
[----:B------:R-:W2:Y:S03]  /*0d80*/  LDL.128 R12, [R26+-0x10] ;  /* 0xfffff0001a0c7983 */ /* 0x000ea60000100c00 */
[----:B------:R-:W-:Y:S01]  /*0d90*/  IMAD.WIDE R20, R25, 0x4, R20 ;  /* 0x0000000419147825 */ /* 0x000fe200078e0214 */
[----:B------:R0:W3:Y:S04]  /*0da0*/  LDL.128 R16, [R26] ;  /* 0x000000001a107983 */ /* 0x0000e80000100c00 */
[----:B------:R-:W2:Y:S04]  /*0db0*/  LDG.E.CONSTANT R27, desc[UR6][R20.64+-0x10] ;  /* 0xfffff006141b7981 */ /* 0x000ea8000c1e9900 */
[----:B------:R-:W4:Y:S04]  /*0dc0*/  LDG.E.CONSTANT R40, desc[UR6][R20.64+-0xc] ;  /* 0xfffff40614287981 */ /* 0x000f28000c1e9900 */
[----:B------:R-:W5:Y:S04]  /*0dd0*/  LDG.E.CONSTANT R41, desc[UR6][R20.64+-0x8] ;  /* 0xfffff80614297981 */ /* 0x000f68000c1e9900 */
[----:B------:R-:W3:Y:S04]  /*0de0*/  LDG.E.CONSTANT R42, desc[UR6][R20.64+-0x4] ;  /* 0xfffffc06142a7981 */ /* 0x000ee8000c1e9900 */
[----:B------:R-:W3:Y:S04]  /*0df0*/  LDG.E.CONSTANT R43, desc[UR6][R20.64] ;  /* 0x00000006142b7981 */ /* 0x000ee8000c1e9900 */
[----:B------:R-:W3:Y:S04]  /*0e00*/  LDG.E.CONSTANT R44, desc[UR6][R20.64+0x4] ;  /* 0x00000406142c7981 */ /* 0x000ee8000c1e9900 */
[----:B------:R-:W3:Y:S04]  /*0e10*/  LDG.E.CONSTANT R45, desc[UR6][R20.64+0x8] ;  /* 0x00000806142d7981 */ /* 0x000ee8000c1e9900 */
[----:B------:R-:W3:Y:S01]  /*0e20*/  LDG.E.CONSTANT R46, desc[UR6][R20.64+0xc] ;  /* 0x00000c06142e7981 */ /* 0x000ee2000c1e9900 */
[----:B------:R-:W-:-:S04]  /*0e30*/  IADD3 R24, PT, PT, R24, 0x8, RZ ;  /* 0x0000000818187810 */ /* 0x000fc80007ffe0ff */
[----:B------:R-:W-:Y:S01]  /*0e40*/  ISETP.NE.AND P0, PT, R24, RZ, PT ;  /* 0x000000ff1800720c */ /* 0x000fe20003f05270 */
[----:B0-----:R-:W-:Y:S01]  /*0e50*/  VIADD R26, R26, 0x20 ;  /* 0x000000201a1a7836 */ /* 0x001fe20000000000 */
[----:B------:R-:W-:Y:S01]  /*0e60*/  IADD3 R25, PT, PT, R25, 0x8, RZ ;  /* 0x0000000819197810 */ /* 0x000fe20007ffe0ff */
[----:B--2---:R-:W-:-:S04]  /*0e70*/  FFMA R12, R12, R27, R23 ;  /* 0x0000001b0c0c7223 */ /* 0x004fc80000000017 */
[----:B----4-:R-:W-:-:S04]  /*0e80*/  FFMA R13, R13, R40, R12 ;  /* 0x000000280d0d7223 */ /* 0x010fc8000000000c */
[----:B-----5:R-:W-:-:S04]  /*0e90*/  FFMA R14, R14, R41, R13 ;  /* 0x000000290e0e7223 */ /* 0x020fc8000000000d */
[----:B---3--:R-:W-:-:S04]  /*0ea0*/  FFMA R15, R15, R42, R14 ;  /* 0x0000002a0f0f7223 */ /* 0x008fc8000000000e */
[----:B------:R-:W-:-:S04]  /*0eb0*/  FFMA R16, R16, R43, R15 ;  /* 0x0000002b10107223 */ /* 0x000fc8000000000f */
[----:B------:R-:W-:-:S04]  /*0ec0*/  FFMA R17, R17, R44, R16 ;  /* 0x0000002c11117223 */ /* 0x000fc80000000010 */
[----:B------:R-:W-:-:S04]  /*0ed0*/  FFMA R18, R18, R45, R17 ;  /* 0x0000002d12127223 */ /* 0x000fc80000000011 */
[----:B------:R-:W-:Y:S01]  /*0ee0*/  FFMA R23, R19, R46, R18 ;  /* 0x0000002e13177223 */ /* 0x000fe20000000012 */
[----:B------:R-:W-:Y:S06]  /*0ef0*/  @P0 BRA `(.L_x_106) ;  /* 0xfffffffc00980947 */ /* 0x000fec000383ffff */
[----:B------:R-:W-:-:S07]  /*0f00*/  IMAD.MOV.U32 R12, RZ, RZ, R28 ;  /* 0x000000ffff0c7224 */ /* 0x000fce00078e001c */
.L_x_105:
[----:B------:R-:W-:-:S13]  /*0f10*/  ISETP.NE.AND P0, PT, R29, RZ, PT ;  /* 0x000000ff1d00720c */ /* 0x000fda0003f05270 */
[----:B------:R-:W-:Y:S05]  /*0f20*/  @!P0 BRA `(.L_x_104) ;  /* 0x0000000000808947 */ /* 0x000fea0003800000 */
[----:B------:R-:W0:Y:S01]  /*0f30*/  LDC.64 R16, c[0x0][0x388] ;  /* 0x0000e200ff107b82 */ /* 0x000e220000000a00 */
[----:B------:R-:W-:Y:S01]  /*0f40*/  IADD3 R13, PT, PT, R22, R12, RZ ;  /* 0x0000000c160d7210 */ /* 0x000fe20007ffe0ff */
[----:B------:R-:W-:-:S04]  /*0f50*/  IMAD R18, R12, 0x4, R1 ;  /* 0x000000040c127824 */ /* 0x000fc800078e0201 */
[----:B0-----:R-:W-:Y:S02]  /*0f60*/  IMAD.WIDE R16, R13, 0x4, R16 ;  /* 0x000000040d107825 */ /* 0x001fe400078e0210 */
[----:B------:R-:W2:Y:S04]  /*0f70*/  LDL.128 R12, [R18] ;  /* 0x00000000120c7983 */ /* 0x000ea80000100c00 */
[----:B------:R-:W2:Y:S01]  /*0f80*/  LDG.E.CONSTANT R19, desc[UR6][R16.64] ;  /* 0x0000000610137981 */ /* 0x000ea2000c1e9900 */
[----:B------:R-:W-:Y:S01]  /*0f90*/  ISETP.NE.AND P0, PT, R29, 0x1, PT ;  /* 0x000000011d00780c */ /* 0x000fe20003f05270 */
[----:B--2---:R-:W-:-:S12]  /*0fa0*/  FFMA R23, R12, R19, R23 ;  /* 0x000000130c177223 */ /* 0x004fd80000000017 */
[----:B------:R-:W-:Y:S05]  /*0fb0*/  @!P0 BRA `(.L_x_104) ;  /* 0x00000000005c8947 */ /* 0x000fea0003800000 */
        /* <DEDUP_REMOVED lines=12> */
[----:B------:R-:W2:Y:S04]  /*1080*/  LDG.E.CONSTANT R14, desc[UR6][R16.64+0x10] ;  /* 0x00001006100e7981 */ /* 0x000ea8000c1e9900 */
[----:B------:R-:W2:Y:S01]  /*1090*/  LDL.64 R12, [R18+0x10] ;  /* 0x00001000120c7983 */ /* 0x000ea20000100a00 */
[----:B------:R-:W-:Y:S01]  /*10a0*/  ISETP.NE.AND P0, PT, R29, 0x5, PT ;  /* 0x000000051d00780c */ /* 0x000fe20003f05270 */
[----:B--2---:R-:W-:-:S12]  /*10b0*/  FFMA R23, R12, R14, R23 ;  /* 0x0000000e0c177223 */ /* 0x004fd80000000017 */
[----:B------:R-:W-:Y:S05]  /*10c0*/  @!P0 BRA `(.L_x_104) ;  /* 0x0000000000188947 */ /* 0x000fea0003800000 */
[----:B------:R-:W-:Y:S01]  /*10d0*/  ISETP.NE.AND P0, PT, R29, 0x6, PT ;  /* 0x000000061d00780c */ /* 0x000fe20003f05270 */
[----:B------:R-:W2:Y:S04]  /*10e0*/  LDG.E.CONSTANT R12, desc[UR6][R16.64+0x14] ;  /* 0x00001406100c7981 */ /* 0x000ea8000c1e9900 */
[----:B------:R-:W3:Y:S08]  /*10f0*/  LDL R18, [R18+0x18] ;  /* 0x0000180012127983 */ /* 0x000ef00000100800 */
[----:B------:R-:W3:Y:S01]  /*1100*/  @P0 LDG.E.CONSTANT R14, desc[UR6][R16.64+0x18] ;  /* 0x00001806100e0981 */ /* 0x000ee2000c1e9900 */
[----:B--2---:R-:W-:-:S04]  /*1110*/  FFMA R23, R12, R13, R23 ;  /* 0x0000000d0c177223 */ /* 0x004fc80000000017 */
[----:B---3--:R-:W-:-:S07]  /*1120*/  @P0 FFMA R23, R14, R18, R23 ;  /* 0x000000120e170223 */ /* 0x008fce0000000017 */
.L_x_104:
        /* <DEDUP_REMOVED lines=9> */
[----:B------:R-:W-:Y:S01]  /*11c0*/  MOV R12, R23 ;  /* 0x00000017000c7202 */ /* 0x000fe20000000f00 */
[----:B------:R-:W-:Y:S01]  /*11d0*/  IMAD.MOV.U32 R22, RZ, RZ, R34 ;  /* 0x000000ffff167224 */ /* 0x000fe200078e0022 */
[----:B------:R-:W-:-:S07]  /*11e0*/  MOV R14, 0x1200 ;  /* 0x00001200000e7802 */ /* 0x000fce0000000f00 */
[----:B------:R-:W-:Y:S05]  /*11f0*/  CALL.REL.NOINC `($__internal_6_$__cuda_sm3x_div_rn_noftz_f32_slowpath) ;  /* 0x0000001c00087944 */ /* 0x000fea0003c00000 */
[----:B------:R-:W-:-:S07]  /*1200*/  MOV R43, R15 ;  /* 0x0000000f002b7202 */ /* 0x000fce0000000f00 */
.L_x_108:
[----:B------:R-:W-:Y:S05]  /*1210*/  BSYNC.RECONVERGENT B0 ;  /* 0x0000000000007941 */ /* 0x000fea0003800200 */
.L_x_107:
[----:B------:R-:W-:Y:S01]  /*1220*/  ISETP.NE.AND P0, PT, R0, R7, PT ;  /* 0x000000070000720c */ /* 0x000fe20003f05270 */
[----:B------:R-:W-:Y:S01]  /*1230*/  IMAD R40, R8, 0x4, R37 ;  /* 0x0000000408287824 */ /* 0x000fe200078e0225 */
[----:B------:R-:W-:Y:S11]  /*1240*/  BSSY.RECONVERGENT B0, `(.L_x_109) ;  /* 0x000003c000007945 */ /* 0x000ff60003800200 */
[----:B------:R0:W-:Y:S01]  /*1250*/  @!P0 STS [R40], R43 ;  /* 0x0000002b28008388 */ /* 0x0001e20000000800 */
[----:B------:R-:W-:Y:S01]  /*1260*/  BAR.SYNC.DEFER_BLOCKING 0x0 ;  /* 0x0000000000007b1d */ /* 0x000fe20000010000 */
[----:B------:R-:W-:-:S13]  /*1270*/  ISETP.NE.AND P0, PT, R0, RZ, PT ;  /* 0x000000ff0000720c */ /* 0x000fda0003f05270 */
[----:B0-----:R-:W-:Y:S05]  /*1280*/  @P0 BRA `(.L_x_110) ;  /* 0x0000000000dc0947 */ /* 0x001fea0003800000 */
[----:B------:R-:W0:Y:S01]  /*1290*/  LDCU UR8, c[0x0][0x3a4] ;  /* 0x00007480ff0877ac */ /* 0x000e220008000800 */
[----:B------:R-:W-:Y:S01]  /*12a0*/  MOV R41, 0xff800000 ;  /* 0xff80000000297802 */ /* 0x000fe20000000f00 */
[----:B------:R-:W-:Y:S01]  /*12b0*/  IMAD.MOV.U32 R20, RZ, RZ, RZ ;  /* 0x000000ffff147224 */ /* 0x000fe200078e00ff */
[----:B0-----:R-:W-:-:S09]  /*12c0*/  UISETP.GE.U32.AND UP0, UPT, UR8, 0x10, UPT ;  /* 0x000000100800788c */ /* 0x001fd2000bf06070 */
[----:B------:R-:W-:Y:S05]  /*12d0*/  BRA.U !UP0, `(.L_x_111) ;  /* 0x00000001084c7547 */ /* 0x000fea000b800000 */
[----:B------:R-:W-:Y:S01]  /*12e0*/  MOV R41, 0xff800000 ;  /* 0xff80000000297802 */ /* 0x000fe20000000f00 */
[----:B------:R-:W-:-:S07]  /*12f0*/  IMAD.MOV.U32 R42, RZ, RZ, RZ ;  /* 0x000000ffff2a7224 */ /* 0x000fce00078e00ff */
.L_x_112:
[C---:B------:R-:W-:Y:S01]  /*1300*/  LEA R44, R42.reuse, R37, 0x2 ;  /* 0x000000252a2c7211 */ /* 0x040fe200078e10ff */
[----:B------:R-:W-:-:S04]  /*1310*/  VIADD R42, R42, 0x10 ;  /* 0x000000102a2a7836 */ /* 0x000fc80000000000 */
[----:B------:R-:W0:Y:S01]  /*1320*/  LDS.128 R12, [R44] ;  /* 0x000000002c0c7984 */ /* 0x000e220000000c00 */
[----:B------:R-:W-:-:S03]  /*1330*/  ISETP.NE.AND P1, PT, R42, R11, PT ;  /* 0x0000000b2a00720c */ /* 0x000fc60003f25270 */
[----:B------:R-:W1:Y:S04]  /*1340*/  LDS.128 R16, [R44+0x10] ;  /* 0x000010002c107984 */ /* 0x000e680000000c00 */
[----:B------:R-:W2:Y:S04]  /*1350*/  LDS.128 R20, [R44+0x20] ;  /* 0x000020002c147984 */ /* 0x000ea80000000c00 */
[----:B------:R-:W3:Y:S01]  /*1360*/  LDS.128 R24, [R44+0x30] ;  /* 0x000030002c187984 */ /* 0x000ee20000000c00 */
[----:B0-----:R-:W-:-:S04]  /*1370*/  FMNMX3 R12, R41, R12, R13, !PT ;  /* 0x0000000c290c7276 */ /* 0x001fc8000780000d */
[----:B------:R-:W-:-:S04]  /*1380*/  FMNMX3 R12, R12, R14, R15, !PT ;  /* 0x0000000e0c0c7276 */ /* 0x000fc8000780000f */
[----:B-1----:R-:W-:-:S04]  /*1390*/  FMNMX3 R12, R12, R16, R17, !PT ;  /* 0x000000100c0c7276 */ /* 0x002fc80007800011 */
[----:B------:R-:W-:-:S04]  /*13a0*/  FMNMX3 R12, R12, R18, R19, !PT ;  /* 0x000000120c0c7276 */ /* 0x000fc80007800013 */
[----:B--2---:R-:W-:-:S04]  /*13b0*/  FMNMX3 R12, R12, R20, R21, !PT ;  /* 0x000000140c0c7276 */ /* 0x004fc80007800015 */
[----:B------:R-:W-:-:S04]  /*13c0*/  FMNMX3 R12, R12, R22, R23, !PT ;  /* 0x000000160c0c7276 */ /* 0x000fc80007800017 */
[----:B---3--:R-:W-:-:S04]  /*13d0*/  FMNMX3 R12, R12, R24, R25, !PT ;  /* 0x000000180c0c7276 */ /* 0x008fc80007800019 */
[----:B------:R-:W-:Y:S01]  /*13e0*/  FMNMX3 R41, R12, R26, R27, !PT ;  /* 0x0000001a0c297276 */ /* 0x000fe2000780001b */
[----:B------:R-:W-:Y:S06]  /*13f0*/  @P1 BRA `(.L_x_112) ;  /* 0xfffffffc00c01947 */ /* 0x000fec000383ffff */
[----:B------:R-:W-:-:S07]  /*1400*/  MOV R20, R11 ;  /* 0x0000000b00147202 */ /* 0x000fce0000000f00 */
.L_x_111:
[----:B------:R-:W-:-:S13]  /*1410*/  ISETP.NE.AND P1, PT, R33, RZ, PT ;  /* 0x000000ff2100720c */ /* 0x000fda0003f25270 */
[----:B------:R-:W-:Y:S05]  /*1420*/  @!P1 BRA `(.L_x_113) ;  /* 0x0000000000709947 */ /* 0x000fea0003800000 */
[----:B------:R-:W-:Y:S02]  /*1430*/  ISETP.GE.U32.AND P1, PT, R32, 0x7, PT ;  /* 0x000000072000780c */ /* 0x000fe40003f26070 */
[----:B------:R-:W-:-:S11]  /*1440*/  ISETP.NE.AND P2, PT, R31, RZ, PT ;  /* 0x000000ff1f00720c */ /* 0x000fd60003f45270 */
[----:B------:R-:W-:Y:S05]  /*1450*/  @!P1 BRA `(.L_x_114) ;  /* 0x0000000000209947 */ /* 0x000fea0003800000 */
[C---:B------:R-:W-:Y:S01]  /*1460*/  IMAD R21, R20.reuse, 0x4, R37 ;  /* 0x0000000414157824 */ /* 0x040fe200078e0225 */
[----:B------:R-:W-:-:S04]  /*1470*/  IADD3 R20, PT, PT, R20, 0x8, RZ ;  /* 0x0000000814147810 */ /* 0x000fc80007ffe0ff */
[----:B------:R-:W0:Y:S04]  /*1480*/  LDS.128 R12, [R21] ;  /* 0x00000000150c7984 */ /* 0x000e280000000c00 */
[----:B------:R-:W1:Y:S01]  /*1490*/  LDS.128 R16, [R21+0x10] ;  /* 0x0000100015107984 */ /* 0x000e620000000c00 */
[----:B0-----:R-:W-:-:S04]  /*14a0*/  FMNMX3 R12, R41, R12, R13, !PT ;  /* 0x0000000c290c7276 */ /* 0x001fc8000780000d */
[----:B------:R-:W-:-:S04]  /*14b0*/  FMNMX3 R12, R12, R14, R15, !PT ;  /* 0x0000000e0c0c7276 */ /* 0x000fc8000780000f */
[----:B-1----:R-:W-:-:S04]  /*14c0*/  FMNMX3 R12, R12, R16, R17, !PT ;  /* 0x000000100c0c7276 */ /* 0x002fc80007800011 */
[----:B------:R-:W-:-:S07]  /*14d0*/  FMNMX3 R41, R12, R18, R19, !PT ;  /* 0x000000120c297276 */ /* 0x000fce0007800013 */
.L_x_114:
[----:B------:R-:W-:Y:S05]  /*14e0*/  @!P2 BRA `(.L_x_113) ;  /* 0x000000000040a947 */ /* 0x000fea0003800000 */
[----:B------:R-:W-:Y:S02]  /*14f0*/  ISETP.GE.U32.AND P1, PT, R30, 0x3, PT ;  /* 0x000000031e00780c */ /* 0x000fe40003f26070 */
[----:B------:R-:W-:-:S11]  /*1500*/  ISETP.NE.AND P2, PT, R9, RZ, PT ;  /* 0x000000ff0900720c */ /* 0x000fd60003f45270 */
[C---:B------:R-:W-:Y:S01]  /*1510*/  @P1 IMAD R12, R20.reuse, 0x4, R37 ;  /* 0x00000004140c1824 */ /* 0x040fe200078e0225 */
[----:B------:R-:W-:-:S05]  /*1520*/  @P1 IADD3 R20, PT, PT, R20, 0x4, RZ ;  /* 0x0000000414141810 */ /* 0x000fca0007ffe0ff */
[----:B------:R-:W0:Y:S02]  /*1530*/  @P1 LDS.128 R12, [R12] ;  /* 0x000000000c0c1984 */ /* 0x000e240000000c00 */
[----:B0-----:R-:W-:-:S04]  /*1540*/  @P1 FMNMX3 R13, R41, R12, R13, !PT ;  /* 0x0000000c290d1276 */ /* 0x001fc8000780000d */
[----:B------:R-:W-:Y:S01]  /*1550*/  @P1 FMNMX3 R41, R13, R14, R15, !PT ;  /* 0x0000000e0d291276 */ /* 0x000fe2000780000f */
[----:B------:R-:W-:Y:S06]  /*1560*/  @!P2 BRA `(.L_x_113) ;  /* 0x000000000020a947 */ /* 0x000fec0003800000 */
[----:B------:R-:W-:Y:S01]  /*1570*/  IMAD R12, R20, 0x4, R37 ;  /* 0x00000004140c7824 */ /* 0x000fe200078e0225 */
[----:B------:R-:W-:-:S05]  /*1580*/  ISETP.NE.AND P1, PT, R9, 0x1, PT ;  /* 0x000000010900780c */ /* 0x000fca0003f25270 */
[----:B------:R-:W0:Y:S02]  /*1590*/  LDS.128 R12, [R12] ;  /* 0x000000000c0c7984 */ /* 0x000e240000000c00 */
[----:B0-----:R-:W-:-:S06]  /*15a0*/  FMNMX R41, R41, R12, !PT ;  /* 0x0000000c29297209 */ /* 0x001fcc0007800000 */
[----:B------:R-:W-:Y:S05]  /*15b0*/  @!P1 BRA `(.L_x_113) ;  /* 0x00000000000c9947 */ /* 0x000fea0003800000 */
[----:B------:R-:W-:Y:S02]  /*15c0*/  ISETP.NE.AND P1, PT, R9, 0x2, PT ;  /* 0x000000020900780c */ /* 0x000fe40003f25270 */
[----:B------:R-:W-:-:S11]  /*15d0*/  FMNMX R41, R41, R13, !PT ;  /* 0x0000000d29297209 */ /* 0x000fd60007800000 */
[----:B------:R-:W-:-:S07]  /*15e0*/  @P1 FMNMX R41, R41, R14, !PT ;  /* 0x0000000e29291209 */ /* 0x000fce0007800000 */
.L_x_113:
[----:B------:R0:W-:Y:S02]  /*15f0*/  STS [R35], R41 ;  /* 0x0000002923007388 */ /* 0x0001e40000000800 */
.L_x_110:
[----:B------:R-:W-:Y:S05]  /*1600*/  BSYNC.RECONVERGENT B0 ;  /* 0x0000000000007941 */ /* 0x000fea0003800200 */
.L_x_109:
[----:B------:R-:W-:Y:S01]  /*1610*/  BAR.SYNC.DEFER_BLOCKING 0x0 ;  /* 0x0000000000007b1d */ /* 0x000fe20000010000 */
[----:B------:R-:W-:Y:S02]  /*1620*/  HFMA2 R13, -RZ, RZ, 0.96630859375, -0.0022525787353515625 ;  /* 0x3bbb989dff0d7431 */ /* 0x000fe400000001ff */
[----:B------:R-:W-:-:S03]  /*1630*/  IMAD.MOV.U32 R14, RZ, RZ, 0x437c0000 ;  /* 0x437c0000ff0e7424 */ /* 0x000fc600078e00ff */
[----:B------:R-:W1:Y:S01]  /*1640*/  LDS R12, [R35] ;  /* 0x00000000230c7984 */ /* 0x000e620000000800 */
[----:B------:R-:W-:Y:S01]  /*1650*/  ISETP.NE.AND P1, PT, R0, R7, PT ;  /* 0x000000070000720c */ /* 0x000fe20003f25270 */
[----:B------:R-:W-:Y:S01]  /*1660*/  BSSY.RECONVERGENT B0, `(.L_x_115) ;  /* 0x0000053000007945 */ /* 0x000fe20003800200 */
[----:B-1----:R-:W-:-:S04]  /*1670*/  FADD R12, -R12, R43 ;  /* 0x0000002b0c0c7221 */ /* 0x002fc80000000100 */
[----:B------:R-:W-:-:S04]  /*1680*/  FFMA.SAT R13, R12, R13, 0.5 ;  /* 0x3f0000000c0d7423 */ /* 0x000fc8000000200d */
[----:B------:R-:W-:-:S04]  /*1690*/  FFMA.RM R13, R13, R14, 12582913 ;  /* 0x4b4000010d0d7423 */ /* 0x000fc8000000400e */
[C---:B------:R-:W-:Y:S01]  /*16a0*/  FADD R15, R13.reuse, -12583039 ;  /* 0xcb40007f0d0f7421 */ /* 0x040fe20000000000 */
[----:B0-----:R-:W-:-:S03]  /*16b0*/  SHF.L.U32 R41, R13, 0x17, RZ ;  /* 0x000000170d297819 */ /* 0x001fc600000006ff */
[----:B------:R-:W-:-:S04]  /*16c0*/  FFMA R15, R12, 1.4426950216293334961, -R15 ;  /* 0x3fb8aa3b0c0f7823 */ /* 0x000fc8000000080f */
[----:B------:R-:W-:-:S04]  /*16d0*/  FFMA R15, R12, 1.925963033500011079e-08, R15 ;  /* 0x32a570600c0f7823 */ /* 0x000fc8000000000f */
[----:B------:R-:W0:Y:S02]  /*16e0*/  MUFU.EX2 R12, R15 ;  /* 0x0000000f000c7308 */ /* 0x000e240000000800 */
[----:B0-----:R-:W-:-:S05]  /*16f0*/  FMUL R41, R41, R12 ;  /* 0x0000000c29297220 */ /* 0x001fca0000400000 */
[----:B------:R0:W-:Y:S01]  /*1700*/  @!P1 STS [R40], R41 ;  /* 0x0000002928009388 */ /* 0x0001e20000000800 */
[----:B------:R-:W-:Y:S06]  /*1710*/  BAR.SYNC.DEFER_BLOCKING 0x0 ;  /* 0x0000000000007b1d */ /* 0x000fec0000010000 */
[----:B------:R-:W-:Y:S05]  /*1720*/  @P0 BRA `(.L_x_116) ;  /* 0x0000000400180947 */ /* 0x000fea0003800000 */
[----:B------:R-:W1:Y:S01]  /*1730*/  LDCU UR8, c[0x0][0x3a4] ;  /* 0x00007480ff0877ac */ /* 0x000e620008000800 */
[----:B------:R-:W-:Y:S01]  /*1740*/  IMAD.MOV.U32 R27, RZ, RZ, RZ ;  /* 0x000000ffff1b7224 */ /* 0x000fe200078e00ff */
[----:B------:R-:W-:Y:S01]  /*1750*/  MOV R20, RZ ;  /* 0x000000ff00147202 */ /* 0x000fe20000000f00 */
[----:B-1----:R-:W-:-:S09]  /*1760*/  UISETP.GE.U32.AND UP0, UPT, UR8, 0x10, UPT ;  /* 0x000000100800788c */ /* 0x002fd2000bf06070 */
[----:B------:R-:W-:Y:S05]  /*1770*/  BRA.U !UP0, `(.L_x_117) ;  /* 0x00000001086c7547 */ /* 0x000fea000b800000 */
[----:B------:R-:W-:Y:S01]  /*1780*/  IMAD.MOV.U32 R27, RZ, RZ, RZ ;  /* 0x000000ffff1b7224 */ /* 0x000fe200078e00ff */
[----:B0-----:R-:W-:-:S07]  /*1790*/  MOV R40, RZ ;  /* 0x000000ff00287202 */ /* 0x001fce0000000f00 */
.L_x_118:
[C---:B------:R-:W-:Y:S01]  /*17a0*/  IMAD R42, R40.reuse, 0x4, R37 ;  /* 0x00000004282a7824 */ /* 0x040fe200078e0225 */
[----:B------:R-:W-:-:S04]  /*17b0*/  IADD3 R40, PT, PT, R40, 0x10, RZ ;  /* 0x0000001028287810 */ /* 0x000fc80007ffe0ff */
[----:B------:R-:W0:Y:S01]  /*17c0*/  LDS.128 R12, [R42] ;  /* 0x000000002a0c7984 */ /* 0x000e220000000c00 */
[----:B------:R-:W-:-:S03]  /*17d0*/  ISETP.NE.AND P0, PT, R40, R11, PT ;  /* 0x0000000b2800720c */ /* 0x000fc60003f05270 */
[----:B------:R-:W1:Y:S04]  /*17e0*/  LDS.128 R16, [R42+0x10] ;  /* 0x000010002a107984 */ /* 0x000e680000000c00 */
[----:B------:R-:W2:Y:S01]  /*17f0*/  LDS.128 R20, [R42+0x20] ;  /* 0x000020002a147984 */ /* 0x000ea20000000c00 */
[----:B0-----:R-:W-:-:S03]  /*1800*/  FADD R12, R12, R27 ;  /* 0x0000001b0c0c7221 */ /* 0x001fc60000000000 */
[----:B------:R-:W0:Y:S01]  /*1810*/  LDS.128 R24, [R42+0x30] ;  /* 0x000030002a187984 */ /* 0x000e220000000c00 */
[----:B------:R-:W-:-:S04]  /*1820*/  FADD R13, R13, R12 ;  /* 0x0000000c0d0d7221 */ /* 0x000fc80000000000 */
[----:B------:R-:W-:-:S04]  /*1830*/  FADD R14, R14, R13 ;  /* 0x0000000d0e0e7221 */ /* 0x000fc80000000000 */
[----:B------:R-:W-:-:S04]  /*1840*/  FADD R15, R15, R14 ;  /* 0x0000000e0f0f7221 */ /* 0x000fc80000000000 */
[----:B-1----:R-:W-:-:S04]  /*1850*/  FADD R16, R15, R16 ;  /* 0x000000100f107221 */ /* 0x002fc80000000000 */
[----:B------:R-:W-:-:S04]  /*1860*/  FADD R17, R17, R16 ;  /* 0x0000001011117221 */ /* 0x000fc80000000000 */
[----:B------:R-:W-:-:S04]  /*1870*/  FADD R18, R18, R17 ;  /* 0x0000001112127221 */ /* 0x000fc80000000000 */
[----:B------:R-:W-:-:S04]  /*1880*/  FADD R19, R19, R18 ;  /* 0x0000001213137221 */ /* 0x000fc80000000000 */
[----:B--2---:R-:W-:-:S04]  /*1890*/  FADD R20, R19, R20 ;  /* 0x0000001413147221 */ /* 0x004fc80000000000 */
[----:B------:R-:W-:-:S04]  /*18a0*/  FADD R21, R21, R20 ;  /* 0x0000001415157221 */ /* 0x000fc80000000000 */
[----:B------:R-:W-:-:S04]  /*18b0*/  FADD R22, R22, R21 ;  /* 0x0000001516167221 */ /* 0x000fc80000000000 */
[----:B------:R-:W-:-:S04]  /*18c0*/  FADD R23, R23, R22 ;  /* 0x0000001617177221 */ /* 0x000fc80000000000 */
[----:B0-----:R-:W-:-:S04]  /*18d0*/  FADD R24, R23, R24 ;  /* 0x0000001817187221 */ /* 0x001fc80000000000 */
[----:B------:R-:W-:-:S04]  /*18e0*/  FADD R25, R25, R24 ;  /* 0x0000001819197221 */ /* 0x000fc80000000000 */
[----:B------:R-:W-:-:S04]  /*18f0*/  FADD R26, R26, R25 ;  /* 0x000000191a1a7221 */ /* 0x000fc80000000000 */
[----:B------:R-:W-:Y:S01]  /*1900*/  FADD R27, R27, R26 ;  /* 0x0000001a1b1b7221 */ /* 0x000fe20000000000 */
[----:B------:R-:W-:Y:S06]  /*1910*/  @P0 BRA `(.L_x_118) ;  /* 0xfffffffc00a00947 */ /* 0x000fec000383ffff */
[----:B------:R-:W-:-:S07]  /*1920*/  IMAD.MOV.U32 R20, RZ, RZ, R11 ;  /* 0x000000ffff147224 */ /* 0x000fce00078e000b */
.L_x_117:
[----:B------:R-:W-:-:S13]  /*1930*/  ISETP.NE.AND P0, PT, R33, RZ, PT ;  /* 0x000000ff2100720c */ /* 0x000fda0003f05270 */
[----:B------:R-:W-:Y:S05]  /*1940*/  @!P0 BRA `(.L_x_119) ;  /* 0x00000000008c8947 */ /* 0x000fea0003800000 */
[----:B------:R-:W-:Y:S02]  /*1950*/  ISETP.GE.U32.AND P0, PT, R32, 0x7, PT ;  /* 0x000000072000780c */ /* 0x000fe40003f06070 */
[----:B------:R-:W-:-:S11]  /*1960*/  ISETP.NE.AND P1, PT, R31, RZ, PT ;  /* 0x000000ff1f00720c */ /* 0x000fd60003f25270 */
[----:B------:R-:W-:Y:S05]  /*1970*/  @!P0 BRA `(.L_x_120) ;  /* 0x0000000000308947 */ /* 0x000fea0003800000 */
[C---:B------:R-:W-:Y:S01]  /*1980*/  LEA R21, R20.reuse, R37, 0x2 ;  /* 0x0000002514157211 */ /* 0x040fe200078e10ff */
[----:B------:R-:W-:-:S04]  /*1990*/  VIADD R20, R20, 0x8 ;  /* 0x0000000814147836 */ /* 0x000fc80000000000 */
[----:B------:R-:W1:Y:S04]  /*19a0*/  LDS.128 R12, [R21] ;  /* 0x00000000150c7984 */ /* 0x000e680000000c00 */
[----:B------:R-:W2:Y:S01]  /*19b0*/  LDS.128 R16, [R21+0x10] ;  /* 0x0000100015107984 */ /* 0x000ea20000000c00 */
[----:B-1----:R-:W-:-:S04]  /*19c0*/  FADD R12, R27, R12 ;  /* 0x0000000c1b0c7221 */ /* 0x002fc80000000000 */
[----:B------:R-:W-:-:S04]  /*19d0*/  FADD R13, R12, R13 ;  /* 0x0000000d0c0d7221 */ /* 0x000fc80000000000 */
[----:B------:R-:W-:-:S04]  /*19e0*/  FADD R14, R13, R14 ;  /* 0x0000000e0d0e7221 */ /* 0x000fc80000000000 */
[----:B------:R-:W-:-:S04]  /*19f0*/  FADD R15, R14, R15 ;  /* 0x0000000f0e0f7221 */ /* 0x000fc80000000000 */
[----:B--2---:R-:W-:-:S04]  /*1a00*/  FADD R16, R15, R16 ;  /* 0x000000100f107221 */ /* 0x004fc80000000000 */
[----:B------:R-:W-:-:S04]  /*1a10*/  FADD R17, R16, R17 ;  /* 0x0000001110117221 */ /* 0x000fc80000000000 */
[----:B------:R-:W-:-:S04]  /*1a20*/  FADD R18, R17, R18 ;  /* 0x0000001211127221 */ /* 0x000fc80000000000 */
[----:B------:R-:W-:-:S07]  /*1a30*/  FADD R27, R18, R19 ;  /* 0x00000013121b7221 */ /* 0x000fce0000000000 */
.L_x_120:
[----:B------:R-:W-:Y:S05]  /*1a40*/  @!P1 BRA `(.L_x_119) ;  /* 0x00000000004c9947 */ /* 0x000fea0003800000 */
[----:B------:R-:W-:Y:S02]  /*1a50*/  ISETP.GE.U32.AND P0, PT, R30, 0x3, PT ;  /* 0x000000031e00780c */ /* 0x000fe40003f06070 */
[----:B------:R-:W-:-:S11]  /*1a60*/  ISETP.NE.AND P1, PT, R9, RZ, PT ;  /* 0x000000ff0900720c */ /* 0x000fd60003f25270 */
[----:B------:R-:W-:Y:S05]  /*1a70*/  @!P0 BRA `(.L_x_121) ;  /* 0x00000000001c8947 */ /* 0x000fea0003800000 */
[C---:B------:R-:W-:Y:S01]  /*1a80*/  LEA R12, R20.reuse, R37, 0x2 ;  /* 0x00000025140c7211 */ /* 0x040fe200078e10ff */
[----:B------:R-:W-:-:S05]  /*1a90*/  VIADD R20, R20, 0x4 ;  /* 0x0000000414147836 */ /* 0x000fca0000000000 */
[----:B------:R-:W1:Y:S02]  /*1aa0*/  LDS.128 R12, [R12] ;  /* 0x000000000c0c7984 */ /* 0x000e640000000c00 */
[----:B-1----:R-:W-:-:S04]  /*1ab0*/  FADD R16, R27, R12 ;  /* 0x0000000c1b107221 */ /* 0x002fc80000000000 */
[----:B------:R-:W-:-:S04]  /*1ac0*/  FADD R13, R16, R13 ;  /* 0x0000000d100d7221 */ /* 0x000fc80000000000 */
[----:B------:R-:W-:-:S04]  /*1ad0*/  FADD R14, R13, R14 ;  /* 0x0000000e0d0e7221 */ /* 0x000fc80000000000 */
[----:B------:R-:W-:-:S07]  /*1ae0*/  FADD R27, R14, R15 ;  /* 0x0000000f0e1b7221 */ /* 0x000fce0000000000 */
.L_x_121:
[----:B------:R-:W-:Y:S05]  /*1af0*/  @!P1 BRA `(.L_x_119) ;  /* 0x0000000000209947 */ /* 0x000fea0003800000 */
[----:B------:R-:W-:Y:S02]  /*1b00*/  LEA R12, R20, R37, 0x2 ;  /* 0x00000025140c7211 */ /* 0x000fe400078e10ff */
[----:B------:R-:W-:-:S04]  /*1b10*/  ISETP.NE.AND P0, PT, R9, 0x1, PT ;  /* 0x000000010900780c */ /* 0x000fc80003f05270 */
[----:B------:R-:W1:Y:S02]  /*1b20*/  LDS.128 R12, [R12] ;  /* 0x000000000c0c7984 */ /* 0x000e640000000c00 */
[----:B-1----:R-:W-:-:S07]  /*1b30*/  FADD R27, R27, R12 ;  /* 0x0000000c1b1b7221 */ /* 0x002fce0000000000 */
[----:B------:R-:W-:Y:S05]  /*1b40*/  @!P0 BRA `(.L_x_119) ;  /* 0x00000000000c8947 */ /* 0x000fea0003800000 */
[----:B------:R-:W-:Y:S01]  /*1b50*/  ISETP.NE.AND P0, PT, R9, 0x2, PT ;  /* 0x000000020900780c */ /* 0x000fe20003f05270 */
[----:B------:R-:W-:-:S12]  /*1b60*/  FADD R27, R27, R13 ;  /* 0x0000000d1b1b7221 */ /* 0x000fd80000000000 */
[----:B------:R-:W-:-:S07]  /*1b70*/  @P0 FADD R27, R27, R14 ;  /* 0x0000000e1b1b0221 */ /* 0x000fce0000000000 */
.L_x_119:
[----:B------:R1:W-:Y:S02]  /*1b80*/  STS [R35+0x4], R27 ;  /* 0x0000041b23007388 */ /* 0x0003e40000000800 */
.L_x_116:
[----:B------:R-:W-:Y:S05]  /*1b90*/  BSYNC.RECONVERGENT B0 ;  /* 0x0000000000007941 */ /* 0x000fea0003800200 */
.L_x_115:
[----:B------:R-:W2:Y:S08]  /*1ba0*/  LDC R21, c[0x0][0x3a8] ;  /* 0x0000ea00ff157b82 */ /* 0x000eb00000000800 */
[----:B------:R-:W-:Y:S06]  /*1bb0*/  BAR.SYNC.DEFER_BLOCKING 0x0 ;  /* 0x0000000000007b1d */ /* 0x000fec0000010000 */
[----:B------:R3:W4:Y:S01]  /*1bc0*/  LDS R22, [R35+0x4] ;  /* 0x0000040023167984 */ /* 0x0007220000000800 */
[----:B--2---:R-:W-:-:S13]  /*1bd0*/  ISETP.GE.AND P1, PT, R21, 0x1, PT ;  /* 0x000000011500780c */ /* 0x004fda0003f26270 */
[----:B---34-:R-:W-:Y:S05]  /*1be0*/  @!P1 BRA `(.L_x_122) ;  /* 0x0000000800509947 */ /* 0x018fea0003800000 */
[----:B------:R-:W-:Y:S01]  /*1bf0*/  ISETP.GE.AND P0, PT, R21, 0x4, PT ;  /* 0x000000041500780c */ /* 0x000fe20003f06270 */
[----:B------:R-:W-:Y:S02]  /*1c00*/  IMAD R20, R8, R21, R39 ;  /* 0x0000001508147224 */ /* 0x000fe400078e0227 */
[----:B------:R-:W-:-:S10]  /*1c10*/  IMAD.MOV.U32 R15, RZ, RZ, RZ ;  /* 0x000000ffff0f7224 */ /* 0x000fd400078e00ff */
[----:B------:R-:W-:Y:S05]  /*1c20*/  @!P0 BRA `(.L_x_123) ;  /* 0x0000000400ec8947 */ /* 0x000fea0003800000 */
[----:B------:R-:W-:Y:S01]  /*1c30*/  ISETP.GT.AND P0, PT, R5, RZ, PT ;  /* 0x000000ff0500720c */ /* 0x000fe20003f04270 */
[----:B------:R-:W-:-:S12]  /*1c40*/  HFMA2 R23, -RZ, RZ, 0, 0 ;  /* 0x00000000ff177431 */ /* 0x000fd800000001ff */
[----:B------:R-:W-:Y:S05]  /*1c50*/  @!P0 BRA `(.L_x_124) ;  /* 0x0000000400988947 */ /* 0x000fea0003800000 */
[----:B------:R-:W-:Y:S01]  /*1c60*/  IMAD.IADD R12, R5, 0x1, -R23 ;  /* 0x00000001050c7824 */ /* 0x000fe200078e0a17 */
[----:B------:R-:W-:-:S04]  /*1c70*/  PLOP3.LUT P0, PT, PT, PT, PT, 0x80, 0x8 ;  /* 0x000000000008781c */ /* 0x000fc80003f0f070 */
[----:B------:R-:W-:-:S13]  /*1c80*/  ISETP.GT.AND P2, PT, R12, 0xc, PT ;  /* 0x0000000c0c00780c */ /* 0x000fda0003f44270 */
[----:B------:R-:W-:Y:S05]  /*1c90*/  @!P2 BRA `(.L_x_125) ;  /* 0x0000000000f8a947 */ /* 0x000fea0003800000 */
[----:B------:R-:W-:Y:S02]  /*1ca0*/  PLOP3.LUT P0, PT, PT, PT, PT, 0x8, 0x80 ;  /* 0x000000000080781c */ /* 0x000fe40003f0e170 */
[----:B------:R-:W-:-:S11]  /*1cb0*/  IADD3 R24, PT, PT, R5, -0xc, RZ ;  /* 0xfffffff405187810 */ /* 0x000fd60007ffe0ff */
.L_x_126:
[----:B-1----:R-:W1:Y:S01]  /*1cc0*/  LDC.64 R26, c[0x0][0x390] ;  /* 0x0000e400ff1a7b82 */ /* 0x002e620000000a00 */
[----:B---3--:R-:W-:Y:S01]  /*1cd0*/  IMAD.IADD R17, R20, 0x1, R23 ;  /* 0x0000000114117824 */ /* 0x008fe200078e0217 */
[----:B------:R-:W-:-:S05]  /*1ce0*/  LEA R25, R23, R2, 0x2 ;  /* 0x0000000217197211 */ /* 0x000fca00078e10ff */
[----:B------:R-:W2:Y:S01]  /*1cf0*/  LDL.128 R12, [R25] ;  /* 0x00000000190c7983 */ /* 0x000ea20000100c00 */
[----:B-1----:R-:W-:-:S05]  /*1d00*/  IMAD.WIDE R16, R17, 0x4, R26 ;  /* 0x0000000411107825 */ /* 0x002fca00078e021a */
[----:B------:R-:W2:Y:S04]  /*1d10*/  LDG.E.CONSTANT R18, desc[UR6][R16.64] ;  /* 0x0000000610127981 */ /* 0x000ea8000c1e9900 */
[----:B0-----:R-:W3:Y:S04]  /*1d20*/  LDG.E.CONSTANT R40, desc[UR6][R16.64+0x4] ;  /* 0x0000040610287981 */ /* 0x001ee8000c1e9900 */
[----:B------:R-:W4:Y:S04]  /*1d30*/  LDG.E.CONSTANT R19, desc[UR6][R16.64+0x8] ;  /* 0x0000080610137981 */ /* 0x000f28000c1e9900 */
[----:B------:R-:W5:Y:S01]  /*1d40*/  LDG.E.CONSTANT R42, desc[UR6][R16.64+0xc] ;  /* 0x00000c06102a7981 */ /* 0x000f62000c1e9900 */
[----:B------:R-:W-:-:S05]  /*1d50*/  VIADD R43, R23, 0x4 ;  /* 0x00000004172b7836 */ /* 0x000fca0000000000 */
[----:B------:R-:W-:-:S05]  /*1d60*/  IADD3 R45, PT, PT, R20, R43, RZ ;  /* 0x0000002b142d7210 */ /* 0x000fca0007ffe0ff */
[----:B------:R-:W-:-:S05]  /*1d70*/  IMAD.WIDE R44, R45, 0x4, R26 ;  /* 0x000000042d2c7825 */ /* 0x000fca00078e021a */
[----:B------:R-:W5:Y:S04]  /*1d80*/  LDG.E.CONSTANT R46, desc[UR6][R44.64+0x4] ;  /* 0x000004062c2e7981 */ /* 0x000f68000c1e9900 */
[----:B------:R-:W5:Y:S01]  /*1d90*/  LDG.E.CONSTANT R48, desc[UR6][R44.64+0xc] ;  /* 0x00000c062c307981 */ /* 0x000f62000c1e9900 */
[C---:B--2---:R-:W-:Y:S01]  /*1da0*/  FFMA R12, R41.reuse, R18, R12 ;  /* 0x00000012290c7223 */ /* 0x044fe2000000000c */
[----:B---3--:R-:W-:Y:S01]  /*1db0*/  FFMA R13, R41, R40, R13 ;  /* 0x00000028290d7223 */ /* 0x008fe2000000000d */
[----:B------:R-:W-:Y:S02]  /*1dc0*/  IMAD R40, R43, 0x4, R2 ;  /* 0x000000042b287824 */ /* 0x000fe400078e0202 */
[----:B------:R-:W2:Y:S01]  /*1dd0*/  LDG.E.CONSTANT R43, desc[UR6][R44.64+0x8] ;  /* 0x000008062c2b7981 */ /* 0x000ea2000c1e9900 */
[C---:B----4-:R-:W-:Y:S01]  /*1de0*/  FFMA R14, R41.reuse, R19, R14 ;  /* 0x00000013290e7223 */ /* 0x050fe2000000000e */
[----:B-----5:R-:W-:-:S02]  /*1df0*/  FFMA R15, R41, R42, R15 ;  /* 0x0000002a290f7223 */ /* 0x020fc4000000000f */
[----:B------:R-:W3:Y:S04]  /*1e00*/  LDG.E.CONSTANT R42, desc[UR6][R44.64] ;  /* 0x000000062c2a7981 */ /* 0x000ee8000c1e9900 */
[----:B------:R0:W-:Y:S04]  /*1e10*/  STL.128 [R25], R12 ;  /* 0x0000000c19007387 */ /* 0x0001e80000100c00 */
[----:B------:R-:W3:Y:S01]  /*1e20*/  LDL.128 R16, [R40] ;  /* 0x0000000028107983 */ /* 0x000ee20000100c00 */
[----:B------:R-:W-:-:S05]  /*1e30*/  IADD3 R47, PT, PT, R23, 0x8, RZ ;  /* 0x00000008172f7810 */ /* 0x000fca0007ffe0ff */
[----:B------:R-:W-:Y:S01]  /*1e40*/  IMAD.IADD R49, R20, 0x1, R47 ;  /* 0x0000000114317824 */ /* 0x000fe200078e022f */
[----:B0-----:R-:W-:Y:S01]  /*1e50*/  LEA R25, R47, R2, 0x2 ;  /* 0x000000022f197211 */ /* 0x001fe200078e10ff */
[C---:B---3--:R-:W-:Y:S01]  /*1e60*/  FFMA R16, R41.reuse, R42, R16 ;  /* 0x0000002a29107223 */ /* 0x048fe20000000010 */
[C---:B------:R-:W-:Y:S01]  /*1e70*/  FFMA R17, R41.reuse, R46, R17 ;  /* 0x0000002e29117223 */ /* 0x040fe20000000011 */
[C---:B--2---:R-:W-:Y:S01]  /*1e80*/  FFMA R18, R41.reuse, R43, R18 ;  /* 0x0000002b29127223 */ /* 0x044fe20000000012 */
[----:B------:R-:W-:Y:S01]  /*1e90*/  FFMA R19, R41, R48, R19 ;  /* 0x0000003029137223 */ /* 0x000fe20000000013 */
[----:B------:R-:W-:-:S04]  /*1ea0*/  IMAD.WIDE R42, R49, 0x4, R26 ;  /* 0x00000004312a7825 */ /* 0x000fc800078e021a */
[----:B------:R0:W-:Y:S04]  /*1eb0*/  STL.128 [R40], R16 ;  /* 0x0000001028007387 */ /* 0x0001e80000100c00 */
[----:B------:R-:W2:Y:S04]  /*1ec0*/  LDG.E.CONSTANT R46, desc[UR6][R42.64] ;  /* 0x000000062a2e7981 */ /* 0x000ea8000c1e9900 */
[----:B------:R-:W2:Y:S04]  /*1ed0*/  LDL.128 R12, [R25] ;  /* 0x00000000190c7983 */ /* 0x000ea80000100c00 */
[----:B------:R-:W3:Y:S04]  /*1ee0*/  LDG.E.CONSTANT R44, desc[UR6][R42.64+0x4] ;  /* 0x000004062a2c7981 */ /* 0x000ee8000c1e9900 */
[----:B------:R-:W4:Y:S04]  /*1ef0*/  LDG.E.CONSTANT R45, desc[UR6][R42.64+0x8] ;  /* 0x000008062a2d7981 */ /* 0x000f28000c1e9900 */
[----:B------:R-:W5:Y:S01]  /*1f00*/  LDG.E.CONSTANT R48, desc[UR6][R42.64+0xc] ;  /* 0x00000c062a307981 */ /* 0x000f62000c1e9900 */
[----:B------:R-:W-:-:S05]  /*1f10*/  VIADD R47, R23, 0xc ;  /* 0x0000000c172f7836 */ /* 0x000fca0000000000 */
[----:B------:R-:W-:Y:S01]  /*1f20*/  IADD3 R49, PT, PT, R20, R47, RZ ;  /* 0x0000002f14317210 */ /* 0x000fe20007ffe0ff */
[----:B------:R-:W-:-:S04]  /*1f30*/  IMAD R47, R47, 0x4, R2 ;  /* 0x000000042f2f7824 */ /* 0x000fc800078e0202 */
[----:B------:R-:W-:-:S05]  /*1f40*/  IMAD.WIDE R26, R49, 0x4, R26 ;  /* 0x00000004311a7825 */ /* 0x000fca00078e021a */
[----:B0-----:R-:W5:Y:S04]  /*1f50*/  LDG.E.CONSTANT R40, desc[UR6][R26.64] ;  /* 0x000000061a287981 */ /* 0x001f68000c1e9900 */
[----:B------:R-:W5:Y:S04]  /*1f60*/  LDG.E.CONSTANT R42, desc[UR6][R26.64+0x4] ;  /* 0x000004061a2a7981 */ /* 0x000f68000c1e9900 */
[----:B------:R-:W5:Y:S01]  /*1f70*/  LDG.E.CONSTANT R43, desc[UR6][R26.64+0x8] ;  /* 0x000008061a2b7981 */ /* 0x000f62000c1e9900 */
[C---:B--2---:R-:W-:Y:S01]  /*1f80*/  FFMA R12, R41.reuse, R46, R12 ;  /* 0x0000002e290c7223 */ /* 0x044fe2000000000c */
[----:B---3--:R-:W-:-:S02]  /*1f90*/  FFMA R13, R41, R44, R13 ;  /* 0x0000002c290d7223 */ /* 0x008fc4000000000d */
[----:B------:R-:W2:Y:S01]  /*1fa0*/  LDG.E.CONSTANT R44, desc[UR6][R26.64+0xc] ;  /* 0x00000c061a2c7981 */ /* 0x000ea2000c1e9900 */
[C---:B----4-:R-:W-:Y:S01]  /*1fb0*/  FFMA R14, R41.reuse, R45, R14 ;  /* 0x0000002d290e7223 */ /* 0x050fe2000000000e */
[----:B-----5:R-:W-:-:S05]  /*1fc0*/  FFMA R15, R41, R48, R15 ;  /* 0x00000030290f7223 */ /* 0x020fca000000000f */
[----:B------:R3:W-:Y:S04]  /*1fd0*/  STL.128 [R25], R12 ;  /* 0x0000000c19007387 */ /* 0x0007e80000100c00 */
[----:B------:R-:W4:Y:S01]  /*1fe0*/  LDL.128 R16, [R47] ;  /* 0x000000002f107983 */ /* 0x000f220000100c00 */
[----:B------:R-:W-:-:S04]  /*1ff0*/  IADD3 R23, PT, PT, R23, 0x10, RZ ;  /* 0x0000001017177810 */ /* 0x000fc80007ffe0ff */
[----:B------:R-:W-:Y:S01]  /*2000*/  ISETP.GE.AND P2, PT, R23, R24, PT ;  /* 0x000000181700720c */ /* 0x000fe20003f46270 */
[C---:B----4-:R-:W-:Y:S01]  /*2010*/  FFMA R16, R41.reuse, R40, R16 ;  /* 0x0000002829107223 */ /* 0x050fe20000000010 */
[C---:B------:R-:W-:Y:S01]  /*2020*/  FFMA R17, R41.reuse, R42, R17 ;  /* 0x0000002a29117223 */ /* 0x040fe20000000011 */
[C---:B------:R-:W-:Y:S01]  /*2030*/  FFMA R18, R41.reuse, R43, R18 ;  /* 0x0000002b29127223 */ /* 0x040fe20000000012 */
[----:B--2---:R-:W-:-:S05]  /*2040*/  FFMA R19, R41, R44, R19 ;  /* 0x0000002c29137223 */ /* 0x004fca0000000013 */
[----:B------:R3:W-:Y:S04]  /*2050*/  STL.128 [R47], R16 ;  /* 0x000000102f007387 */ /* 0x0007e80000100c00 */
[----:B------:R-:W-:Y:S05]  /*2060*/  @!P2 BRA `(.L_x_126) ;  /* 0xfffffffc0014a947 */ /* 0x000fea000383ffff */
[----:B---3--:R-:W-:-:S07]  /*2070*/  IMAD.MOV.U32 R15, RZ, RZ, R5 ;  /* 0x000000ffff0f7224 */ /* 0x008fce00078e0005 */
.L_x_125:
[----:B------:R-:W-:-:S04]  /*2080*/  IADD3 R12, PT, PT, R5, -R23, RZ ;  /* 0x80000017050c7210 */ /* 0x000fc80007ffe0ff */
[----:B------:R-:W-:-:S13]  /*2090*/  ISETP.GT.AND P2, PT, R12, 0x4, PT ;  /* 0x000000040c00780c */ /* 0x000fda0003f44270 */
[----:B------:R-:W-:Y:S05]  /*20a0*/  @!P2 BRA `(.L_x_127) ;  /* 0x00000000007ca947 */ /* 0x000fea0003800000 */
[----:B------:R-:W2:Y:S01]  /*20b0*/  LDC.64 R24, c[0x0][0x390] ;  /* 0x0000e400ff187b82 */ /* 0x000ea20000000a00 */
[----:B------:R-:W-:Y:S01]  /*20c0*/  IMAD.IADD R17, R20, 0x1, R23 ;  /* 0x0000000114117824 */ /* 0x000fe200078e0217 */
[----:B------:R-:W-:-:S05]  /*20d0*/  LEA R26, R23, R2, 0x2 ;  /* 0x00000002171a7211 */ /* 0x000fca00078e10ff */
[----:B------:R-:W3:Y:S01]  /*20e0*/  LDL.128 R12, [R26] ;  /* 0x000000001a0c7983 */ /* 0x000ee20000100c00 */
[----:B--2---:R-:W-:-:S05]  /*20f0*/  IMAD.WIDE R16, R17, 0x4, R24 ;  /* 0x0000000411107825 */ /* 0x004fca00078e0218 */
[----:B------:R-:W3:Y:S04]  /*2100*/  LDG.E.CONSTANT R18, desc[UR6][R16.64] ;  /* 0x0000000610127981 */ /* 0x000ee8000c1e9900 */
[----:B0-----:R-:W2:Y:S04]  /*2110*/  LDG.E.CONSTANT R40, desc[UR6][R16.64+0x4] ;  /* 0x0000040610287981 */ /* 0x001ea8000c1e9900 */
[----:B------:R-:W4:Y:S04]  /*2120*/  LDG.E.CONSTANT R19, desc[UR6][R16.64+0x8] ;  /* 0x0000080610137981 */ /* 0x000f28000c1e9900 */
[----:B------:R-:W5:Y:S01]  /*2130*/  LDG.E.CONSTANT R42, desc[UR6][R16.64+0xc] ;  /* 0x00000c06102a7981 */ /* 0x000f62000c1e9900 */
[----:B-1----:R-:W-:-:S05]  /*2140*/  VIADD R27, R23, 0x4 ;  /* 0x00000004171b7836 */ /* 0x002fca0000000000 */
[----:B------:R-:W-:-:S05]  /*2150*/  IADD3 R43, PT, PT, R20, R27, RZ ;  /* 0x0000001b142b7210 */ /* 0x000fca0007ffe0ff */
[----:B------:R-:W-:-:S05]  /*2160*/  IMAD.WIDE R24, R43, 0x4, R24 ;  /* 0x000000042b187825 */ /* 0x000fca00078e0218 */
[----:B------:R-:W5:Y:S04]  /*2170*/  LDG.E.CONSTANT R43, desc[UR6][R24.64+0x8] ;  /* 0x00000806182b7981 */ /* 0x000f68000c1e9900 */
[----:B------:R-:W5:Y:S01]  /*2180*/  LDG.E.CONSTANT R44, desc[UR6][R24.64+0xc] ;  /* 0x00000c06182c7981 */ /* 0x000f62000c1e9900 */
[C---:B---3--:R-:W-:Y:S01]  /*2190*/  FFMA R12, R41.reuse, R18, R12 ;  /* 0x00000012290c7223 */ /* 0x048fe2000000000c */
[----:B--2---:R-:W-:Y:S01]  /*21a0*/  FFMA R13, R41, R40, R13 ;  /* 0x00000028290d7223 */ /* 0x004fe2000000000d */
[----:B------:R-:W-:Y:S02]  /*21b0*/  IMAD R40, R27, 0x4, R2 ;  /* 0x000000041b287824 */ /* 0x000fe400078e0202 */
[----:B------:R-:W2:Y:S01]  /*21c0*/  LDG.E.CONSTANT R27, desc[UR6][R24.64] ;  /* 0x00000006181b7981 */ /* 0x000ea2000c1e9900 */
[C---:B----4-:R-:W-:Y:S01]  /*21d0*/  FFMA R14, R41.reuse, R19, R14 ;  /* 0x00000013290e7223 */ /* 0x050fe2000000000e */
[----:B-----5:R-:W-:-:S02]  /*21e0*/  FFMA R15, R41, R42, R15 ;  /* 0x0000002a290f7223 */ /* 0x020fc4000000000f */
[----:B------:R-:W3:Y:S04]  /*21f0*/  LDG.E.CONSTANT R42, desc[UR6][R24.64+0x4] ;  /* 0x00000406182a7981 */ /* 0x000ee8000c1e9900 */
[----:B------:R0:W-:Y:S04]  /*2200*/  STL.128 [R26], R12 ;  /* 0x0000000c1a007387 */ /* 0x0001e80000100c00 */
[----:B------:R-:W2:Y:S01]  /*2210*/  LDL.128 R16, [R40] ;  /* 0x0000000028107983 */ /* 0x000ea20000100c00 */
[----:B------:R-:W-:Y:S01]  /*2220*/  PLOP3.LUT P0, PT, PT, PT, PT, 0x8, 0x80 ;  /* 0x000000000080781c */ /* 0x000fe20003f0e170 */
[----:B------:R-:W-:Y:S01]  /*2230*/  VIADD R23, R23, 0x8 ;  /* 0x0000000817177836 */ /* 0x000fe20000000000 */
[----:B0-----:R-:W-:Y:S01]  /*2240*/  MOV R15, R5 ;  /* 0x00000005000f7202 */ /* 0x001fe20000000f00 */
[C---:B--2---:R-:W-:Y:S01]  /*2250*/  FFMA R16, R41.reuse, R27, R16 ;  /* 0x0000001b29107223 */ /* 0x044fe20000000010 */
[C---:B---3--:R-:W-:Y:S01]  /*2260*/  FFMA R17, R41.reuse, R42, R17 ;  /* 0x0000002a29117223 */ /* 0x048fe20000000011 */
[C---:B------:R-:W-:Y:S01]  /*2270*/  FFMA R18, R41.reuse, R43, R18 ;  /* 0x0000002b29127223 */ /* 0x040fe20000000012 */
[----:B------:R-:W-:-:S05]  /*2280*/  FFMA R19, R41, R44, R19 ;  /* 0x0000002c29137223 */ /* 0x000fca0000000013 */
[----:B------:R2:W-:Y:S02]  /*2290*/  STL.128 [R40], R16 ;  /* 0x0000001028007387 */ /* 0x0005e40000100c00 */
.L_x_127:
[----:B------:R-:W-:-:S13]  /*22a0*/  ISETP.NE.OR P0, PT, R23, R5, P0 ;  /* 0x000000051700720c */ /* 0x000fda0000705670 */
[----:B------:R-:W-:Y:S05]  /*22b0*/  @!P0 BRA `(.L_x_123) ;  /* 0x0000000000488947 */ /* 0x000fea0003800000 */
.L_x_124:
[----:B--2---:R-:W2:Y:S01]  /*22c0*/  LDC.64 R16, c[0x0][0x390] ;  /* 0x0000e400ff107b82 */ /* 0x004ea20000000a00 */
[----:B---3--:R-:W-:Y:S01]  /*22d0*/  IADD3 R13, PT, PT, R20, R23, RZ ;  /* 0x00000017140d7210 */ /* 0x008fe20007ffe0ff */
[----:B------:R-:W-:-:S04]  /*22e0*/  IMAD R19, R23, 0x4, R2 ;  /* 0x0000000417137824 */ /* 0x000fc800078e0202 */
[----:B--2---:R-:W-:Y:S02]  /*22f0*/  IMAD.WIDE R16, R13, 0x4, R16 ;  /* 0x000000040d107825 */ /* 0x004fe400078e0210 */
[----:B------:R-:W2:Y:S04]  /*2300*/  LDL.128 R12, [R19] ;  /* 0x00000000130c7983 */ /* 0x000ea80000100c00 */
[----:B------:R-:W2:Y:S04]  /*2310*/  LDG.E.CONSTANT R18, desc[UR6][R16.64] ;  /* 0x0000000610127981 */ /* 0x000ea8000c1e9900 */
[----:B------:R-:W3:Y:S04]  /*2320*/  LDG.E.CONSTANT R24, desc[UR6][R16.64+0x4] ;  /* 0x0000040610187981 */ /* 0x000ee8000c1e9900 */
[----:B------:R-:W4:Y:S04]  /*2330*/  LDG.E.CONSTANT R25, desc[UR6][R16.64+0x8] ;  /* 0x0000080610197981 */ /* 0x000f28000c1e9900 */
[----:B------:R-:W5:Y:S01]  /*2340*/  LDG.E.CONSTANT R26, desc[UR6][R16.64+0xc] ;  /* 0x00000c06101a7981 */ /* 0x000f62000c1e9900 */
[----:B------:R-:W-:-:S04]  /*2350*/  IADD3 R23, PT, PT, R23, 0x4, RZ ;  /* 0x0000000417177810 */ /* 0x000fc80007ffe0ff */
[----:B------:R-:W-:Y:S01]  /*2360*/  ISETP.NE.AND P0, PT, R23, R5, PT ;  /* 0x000000051700720c */ /* 0x000fe20003f05270 */
[C---:B--2---:R-:W-:Y:S01]  /*2370*/  FFMA R12, R41.reuse, R18, R12 ;  /* 0x00000012290c7223 */ /* 0x044fe2000000000c */
[C---:B---3--:R-:W-:Y:S01]  /*2380*/  FFMA R13, R41.reuse, R24, R13 ;  /* 0x00000018290d7223 */ /* 0x048fe2000000000d */
[C---:B----4-:R-:W-:Y:S01]  /*2390*/  FFMA R14, R41.reuse, R25, R14 ;  /* 0x00000019290e7223 */ /* 0x050fe2000000000e */
[----:B-----5:R-:W-:-:S05]  /*23a0*/  FFMA R15, R41, R26, R15 ;  /* 0x0000001a290f7223 */ /* 0x020fca000000000f */
[----:B------:R3:W-:Y:S04]  /*23b0*/  STL.128 [R19], R12 ;  /* 0x0000000c13007387 */ /* 0x0007e80000100c00 */
[----:B------:R-:W-:Y:S05]  /*23c0*/  @P0 BRA `(.L_x_124) ;  /* 0xfffffffc00bc0947 */ /* 0x000fea000383ffff */
[----:B---3--:R-:W-:-:S07]  /*23d0*/  IMAD.MOV.U32 R15, RZ, RZ, R5 ;  /* 0x000000ffff0f7224 */ /* 0x008fce00078e0005 */
.L_x_123:
[----:B------:R-:W-:-:S13]  /*23e0*/  ISETP.NE.AND P0, PT, R4, RZ, PT ;  /* 0x000000ff0400720c */ /* 0x000fda0003f05270 */
[----:B------:R-:W-:Y:S05]  /*23f0*/  @!P0 BRA `(.L_x_122) ;  /* 0x00000000004c8947 */ /* 0x000fea0003800000 */
[----:B------:R-:W3:Y:S01]  /*2400*/  LDC.64 R12, c[0x0][0x390] ;  /* 0x0000e400ff0c7b82 */ /* 0x000ee20000000a00 */
[----:B--2---:R-:W-:Y:S01]  /*2410*/  IADD3 R17, PT, PT, R20, R15, RZ ;  /* 0x0000000f14117210 */ /* 0x004fe20007ffe0ff */
[----:B------:R-:W-:-:S05]  /*2420*/  IMAD R15, R15, 0x4, R2 ;  /* 0x000000040f0f7824 */ /* 0x000fca00078e0202 */
[----:B------:R-:W2:Y:S01]  /*2430*/  LDL R16, [R15] ;  /* 0x000000000f107983 */ /* 0x000ea20000100800 */
[----:B---3--:R-:W-:-:S05]  /*2440*/  IMAD.WIDE R12, R17, 0x4, R12 ;  /* 0x00000004110c7825 */ /* 0x008fca00078e020c */
[----:B------:R-:W2:Y:S01]  /*2450*/  LDG.E.CONSTANT R14, desc[UR6][R12.64] ;  /* 0x000000060c0e7981 */ /* 0x000ea2000c1e9900 */
[----:B------:R-:W-:Y:S01]  /*2460*/  ISETP.NE.AND P0, PT, R4, 0x1, PT ;  /* 0x000000010400780c */ /* 0x000fe20003f05270 */
[----:B--2---:R-:W-:-:S05]  /*2470*/  FFMA R14, R41, R14, R16 ;  /* 0x0000000e290e7223 */ /* 0x004fca0000000010 */
[----:B------:R3:W-:Y:S07]  /*2480*/  STL [R15], R14 ;  /* 0x0000000e0f007387 */ /* 0x0007ee0000100800 */
[----:B------:R-:W-:Y:S05]  /*2490*/  @!P0 BRA `(.L_x_122) ;  /* 0x0000000000248947 */ /* 0x000fea0003800000 */
[----:B------:R-:W-:Y:S01]  /*24a0*/  ISETP.NE.AND P0, PT, R4, 0x2, PT ;  /* 0x000000020400780c */ /* 0x000fe20003f05270 */
[----:B---3--:R-:W2:Y:S04]  /*24b0*/  LDG.E.CONSTANT R14, desc[UR6][R12.64+0x4] ;  /* 0x000004060c0e7981 */ /* 0x008ea8000c1e9900 */
[----:B------:R-:W2:Y:S08]  /*24c0*/  LDL R18, [R15+0x4] ;  /* 0x000004000f127983 */ /* 0x000eb00000100800 */
[----:B------:R-:W3:Y:S04]  /*24d0*/  @P0 LDG.E.CONSTANT R16, desc[UR6][R12.64+0x8] ;  /* 0x000008060c100981 */ /* 0x000ee8000c1e9900 */
[----:B------:R-:W3:Y:S01]  /*24e0*/  @P0 LDL R17, [R15+0x8] ;  /* 0x000008000f110983 */ /* 0x000ee20000100800 */
[----:B--2---:R-:W-:-:S05]  /*24f0*/  FFMA R14, R41, R14, R18 ;  /* 0x0000000e290e7223 */ /* 0x004fca0000000012 */
[----:B------:R4:W-:Y:S01]  /*2500*/  STL [R15+0x4], R14 ;  /* 0x0000040e0f007387 */ /* 0x0009e20000100800 */
[----:B---3--:R-:W-:-:S05]  /*2510*/  @P0 FFMA R16, R41, R16, R17 ;  /* 0x0000001029100223 */ /* 0x008fca0000000011 */
[----:B------:R4:W-:Y:S02]  /*2520*/  @P0 STL [R15+0x8], R16 ;  /* 0x000008100f000387 */ /* 0x0009e40000100800 */
.L_x_122:
[----:B------:R-:W5:Y:S01]  /*2530*/  LDCU UR8, c[0x0][0x3a4] ;  /* 0x00007480ff0877ac */ /* 0x000f620008000800 */
[----:B------:R-:W-:Y:S01]  /*2540*/  VIADD R8, R8, 0x1 ;  /* 0x0000000108087836 */ /* 0x000fe20000000000 */
[----:B------:R-:W-:-:S04]  /*2550*/  IADD3 R12, PT, PT, R7, 0x1, RZ ;  /* 0x00000001070c7810 */ /* 0x000fc80007ffe0ff */
[----:B------:R-:W-:-:S04]  /*2560*/  ISETP.NE.AND P0, PT, R12, R3, PT ;  /* 0x000000030c00720c */ /* 0x000fc80003f05270 */
[----:B------:R-:W-:Y:S02]  /*2570*/  SEL R7, R12, RZ, P0 ;  /* 0x000000ff0c077207 */ /* 0x000fe40000000000 */
[----:B-----5:R-:W-:-:S13]  /*2580*/  ISETP.NE.AND P2, PT, R8, UR8, PT ;  /* 0x0000000808007c0c */ /* 0x020fda000bf45270 */
[----:B------:R-:W-:Y:S05]  /*2590*/  @P2 BRA `(.L_x_128) ;  /* 0xffffffe400bc2947 */ /* 0x000fea000383ffff */
[----:B------:R-:W-:Y:S05]  /*25a0*/  @!P1 EXIT ;  /* 0x000000000000994d */ /* 0x000fea0003800000 */
[----:B------:R-:W-:Y:S01]  /*25b0*/  ISETP.GE.U32.AND P0, PT, R21, 0x4, PT ;  /* 0x000000041500780c */ /* 0x000fe20003f06070 */
[----:B------:R-:W-:Y:S02]  /*25c0*/  HFMA2 R0, -RZ, RZ, 0, 0 ;  /* 0x00000000ff007431 */ /* 0x000fe400000001ff */
[----:B------:R-:W-:-:S10]  /*25d0*/  IMAD R21, R38, R21, R39 ;  /* 0x0000001526157224 */ /* 0x000fd400078e0227 */
[----:B------:R-:W-:Y:S05]  /*25e0*/  @!P0 BRA `(.L_x_129) ;  /* 0x00000004003c8947 */ /* 0x000fea0003800000 */
[----:B------:R-:W5:Y:S01]  /*25f0*/  LDCU.64 UR4, c[0x0][0x398] ;  /* 0x00007300ff0477ac */ /* 0x000f620008000a00 */
[----:B------:R-:W-:Y:S01]  /*2600*/  LOP3.LUT R0, R36, 0xffff, RZ, 0xc0, !PT ;  /* 0x0000ffff24007812 */ /* 0x000fe200078ec0ff */
[----:B------:R-:W-:-:S03]  /*2610*/  IMAD.MOV.U32 R3, RZ, RZ, R2 ;  /* 0x000000ffff037224 */ /* 0x000fc600078e0002 */
[----:B------:R-:W-:-:S05]  /*2620*/  SHF.R.U32.HI R0, RZ, 0x2, R0 ;  /* 0x00000002ff007819 */ /* 0x000fca0000011600 */
[----:B------:R-:W-:-:S05]  /*2630*/  IMAD.SHL.U32 R0, R0, 0x4, RZ ;  /* 0x0000000400007824 */ /* 0x000fca00078e00ff */
[----:B--2-4-:R-:W-:Y:S02]  /*2640*/  LOP3.LUT R16, R0, 0x7c, RZ, 0xe2, !PT ;  /* 0x0000007c00107812 */ /* 0x014fe400078ee2ff */
[----:B------:R-:W-:Y:S01]  /*2650*/  MOV R0, R21 ;  /* 0x0000001500007202 */ /* 0x000fe20000000f00 */
[----:B-----5:R-:W-:Y:S01]  /*2660*/  UIADD3 UR4, UP0, UPT, UR4, 0x8, URZ ;  /* 0x0000000804047890 */ /* 0x020fe2000ff1e0ff */
[----:B------:R-:W-:-:S03]  /*2670*/  IADD3 R16, PT, PT, -R16, RZ, RZ ;  /* 0x000000ff10107210 */ /* 0x000fc60007ffe1ff */
[----:B------:R-:W-:-:S12]  /*2680*/  UIADD3.X UR5, UPT, UPT, URZ, UR5, URZ, UP0, !UPT ;  /* 0x00000005ff057290 */ /* 0x000fd800087fe4ff */
.L_x_138:
[----:B--2---:R-:W2:Y:S01]  /*2690*/  LDL.128 R8, [R3] ;  /* 0x0000000003087983 */ /* 0x004ea20000100c00 */
[----:B------:R-:W4:Y:S01]  /*26a0*/  MUFU.RCP R7, R22 ;  /* 0x0000001600077308 */ /* 0x000f220000001000 */
[----:B------:R-:W-:Y:S01]  /*26b0*/  VIADD R16, R16, 0x4 ;  /* 0x0000000410107836 */ /* 0x000fe20000000000 */
[----:B------:R-:W-:Y:S04]  /*26c0*/  BSSY.RECONVERGENT B0, `(.L_x_130) ;  /* 0x0000010000007945 */ /* 0x000fe80003800200 */
[----:B------:R-:W-:Y:S01]  /*26d0*/  ISETP.NE.AND P2, PT, R16, RZ, PT ;  /* 0x000000ff1000720c */ /* 0x000fe20003f45270 */
[----:B----4-:R-:W-:-:S04]  /*26e0*/  FFMA R6, -R22, R7, 1 ;  /* 0x3f80000016067423 */ /* 0x010fc80000000107 */
[----:B------:R-:W-:Y:S01]  /*26f0*/  FFMA R13, R7, R6, R7 ;  /* 0x00000006070d7223 */ /* 0x000fe20000000007 */
[----:B------:R-:W-:Y:S01]  /*2700*/  MOV R6, UR4 ;  /* 0x0000000400067c02 */ /* 0x000fe20008000f00 */
[----:B------:R-:W-:-:S04]  /*2710*/  IMAD.U32 R7, RZ, RZ, UR5 ;  /* 0x00000005ff077e24 */ /* 0x000fc8000f8e00ff */
[----:B------:R-:W-:Y:S01]  /*2720*/  IMAD.WIDE R6, R0, 0x4, R6 ;  /* 0x0000000400067825 */ /* 0x000fe200078e0206 */
[----:B--2---:R-:W2:Y:S03]  /*2730*/  FCHK P0, R8, R22 ;  /* 0x0000001608007302 */ /* 0x004ea60000000000 */
[----:B------:R-:W-:-:S04]  /*2740*/  FFMA R12, R8, R13, RZ ;  /* 0x0000000d080c7223 */ /* 0x000fc800000000ff */
[----:B---3--:R-:W-:-:S04]  /*2750*/  FFMA R14, -R22, R12, R8 ;  /* 0x0000000c160e7223 */ /* 0x008fc80000000108 */
[----:B------:R-:W-:Y:S01]  /*2760*/  FFMA R13, R13, R14, R12 ;  /* 0x0000000e0d0d7223 */ /* 0x000fe2000000000c */
[----:B--2---:R-:W-:Y:S06]  /*2770*/  @!P0 BRA `(.L_x_131) ;  /* 0x0000000000108947 */ /* 0x004fec0003800000 */
[----:B------:R-:W-:Y:S02]  /*2780*/  MOV R12, R8 ;  /* 0x00000008000c7202 */ /* 0x000fe40000000f00 */
[----:B------:R-:W-:-:S07]  /*2790*/  MOV R14, 0x27b0 ;  /* 0x000027b0000e7802 */ /* 0x000fce0000000f00 */
[----:B01----:R-:W-:Y:S05]  /*27a0*/  CALL.REL.NOINC `($__internal_6_$__cuda_sm3x_div_rn_noftz_f32_slowpath) ;  /* 0x00000004009c7944 */ /* 0x003fea0003c00000 */
[----:B------:R-:W-:-:S07]  /*27b0*/  IMAD.MOV.U32 R13, RZ, RZ, R15 ;  /* 0x000000ffff0d7224 */ /* 0x000fce00078e000f */
.L_x_131:
[----:B------:R-:W-:Y:S05]  /*27c0*/  BSYNC.RECONVERGENT B0 ;  /* 0x0000000000007941 */ /* 0x000fea0003800200 */
.L_x_130:
[----:B------:R-:W2:Y:S01]  /*27d0*/  MUFU.RCP R15, R22 ;  /* 0x00000016000f7308 */ /* 0x000ea20000001000 */
[----:B------:R3:W-:Y:S01]  /*27e0*/  STG.E desc[UR6][R6.64+-0x8], R13 ;  /* 0xfffff80d06007986 */ /* 0x0007e2000c101906 */
[----:B------:R-:W-:Y:S06]  /*27f0*/  BSSY.RECONVERGENT B0, `(.L_x_132) ;  /* 0x000000b000007945 */ /* 0x000fec0003800200 */
[----:B------:R-:W4:Y:S01]  /*2800*/  FCHK P0, R9, R22 ;  /* 0x0000001609007302 */ /* 0x000f220000000000 */
[----:B--2---:R-:W-:-:S04]  /*2810*/  FFMA R8, -R22, R15, 1 ;  /* 0x3f80000016087423 */ /* 0x004fc8000000010f */
[----:B------:R-:W-:-:S04]  /*2820*/  FFMA R17, R15, R8, R15 ;  /* 0x000000080f117223 */ /* 0x000fc8000000000f */
[----:B------:R-:W-:-:S04]  /*2830*/  FFMA R8, R9, R17, RZ ;  /* 0x0000001109087223 */ /* 0x000fc800000000ff */
[----:B------:R-:W-:-:S04]  /*2840*/  FFMA R15, -R22, R8, R9 ;  /* 0x00000008160f7223 */ /* 0x000fc80000000109 */
[----:B------:R-:W-:Y:S01]  /*2850*/  FFMA R15, R17, R15, R8 ;  /* 0x0000000f110f7223 */ /* 0x000fe20000000008 */
[----:B---34-:R-:W-:Y:S06]  /*2860*/  @!P0 BRA `(.L_x_133) ;  /* 0x00000000000c8947 */ /* 0x018fec0003800000 */
[----:B------:R-:W-:Y:S02]  /*2870*/  MOV R12, R9 ;  /* 0x00000009000c7202 */ /* 0x000fe40000000f00 */
[----:B------:R-:W-:-:S07]  /*2880*/  MOV R14, 0x28a0 ;  /* 0x000028a0000e7802 */ /* 0x000fce0000000f00 */
[----:B01----:R-:W-:Y:S05]  /*2890*/  CALL.REL.NOINC `($__internal_6_$__cuda_sm3x_div_rn_noftz_f32_slowpath) ;  /* 0x0000000400607944 */ /* 0x003fea0003c00000 */
.L_x_133:
[----:B------:R-:W-:Y:S05]  /*28a0*/  BSYNC.RECONVERGENT B0 ;  /* 0x0000000000007941 */ /* 0x000fea0003800200 */
.L_x_132:
        /* <DEDUP_REMOVED lines=10> */
[----:B------:R-:W-:Y:S01]  /*2950*/  IMAD.MOV.U32 R12, RZ, RZ, R10 ;  /* 0x000000ffff0c7224 */ /* 0x000fe200078e000a */
[----:B------:R-:W-:-:S07]  /*2960*/  MOV R14, 0x2980 ;  /* 0x00002980000e7802 */ /* 0x000fce0000000f00 */
[----:B01----:R-:W-:Y:S05]  /*2970*/  CALL.REL.NOINC `($__internal_6_$__cuda_sm3x_div_rn_noftz_f32_slowpath) ;  /* 0x0000000400287944 */ /* 0x003fea0003c00000 */
[----:B------:R-:W-:-:S07]  /*2980*/  MOV R9, R15 ;  /* 0x0000000f00097202 */ /* 0x000fce0000000f00 */
.L_x_135:
[----:B------:R-:W-:Y:S05]  /*2990*/  BSYNC.RECONVERGENT B0 ;  /* 0x0000000000007941 */ /* 0x000fea0003800200 */
.L_x_134:
        /* <DEDUP_REMOVED lines=14> */
.L_x_137:
[----:B------:R-:W-:Y:S05]  /*2a80*/  BSYNC.RECONVERGENT B0 ;  /* 0x0000000000007941 */ /* 0x000fea0003800200 */
.L_x_136:
[----:B------:R2:W-:Y:S01]  /*2a90*/  STG.E desc[UR6][R6.64+0x4], R13 ;  /* 0x0000040d06007986 */ /* 0x0005e2000c101906 */
[----:B------:R-:W-:Y:S01]  /*2aa0*/  VIADD R3, R3, 0x10 ;  /* 0x0000001003037836 */ /* 0x000fe20000000000 */
[----:B------:R-:W-:Y:S01]  /*2ab0*/  IADD3 R0, PT, PT, R0, 0x4, RZ ;  /* 0x0000000400007810 */ /* 0x000fe20007ffe0ff */
[----:B------:R-:W-:Y:S06]  /*2ac0*/  @P2 BRA `(.L_x_138) ;  /* 0xfffffff800f02947 */ /* 0x000fec000383ffff */
[----:B------:R-:W-:-:S07]  /*2ad0*/  IMAD.MOV.U32 R0, RZ, RZ, R5 ;  /* 0x000000ffff007224 */ /* 0x000fce00078e0005 */
.L_x_129:
[----:B------:R-:W-:-:S13]  /*2ae0*/  ISETP.NE.AND P0, PT, R4, RZ, PT ;  /* 0x000000ff0400720c */ /* 0x000fda0003f05270 */
[----:B------:R-:W-:Y:S05]  /*2af0*/  @!P0 EXIT ;  /* 0x000000000000894d */ /* 0x000fea0003800000 */
[----:B--2---:R-:W2:Y:S01]  /*2b00*/  LDC.64 R6, c[0x0][0x398] ;  /* 0x0000e600ff067b82 */ /* 0x004ea20000000a00 */
[----:B------:R-:W-:Y:S01]  /*2b10*/  IMAD R5, R0, 0x4, R2 ;  /* 0x0000000400057824 */ /* 0x000fe200078e0202 */
[----:B------:R-:W-:Y:S01]  /*2b20*/  IADD3 R21, PT, PT, R21, R0, RZ ;  /* 0x0000000015157210 */ /* 0x000fe20007ffe0ff */
[----:B------:R-:W-:-:S07]  /*2b30*/  IMAD.MOV R4, RZ, RZ, -R4 ;  /* 0x000000ffff047224 */ /* 0x000fce00078e0a04 */
.L_x_141:
[----:B------:R-:W5:Y:S01]  /*2b40*/  LDL R12, [R5] ;  /* 0x00000000050c7983 */ /* 0x000f620000100800 */
[----:B0-----:R-:W0:Y:S01]  /*2b50*/  MUFU.RCP R3, R22 ;  /* 0x0000001600037308 */ /* 0x001e220000001000 */
[----:B------:R-:W-:Y:S01]  /*2b60*/  IADD3 R4, PT, PT, R4, 0x1, RZ ;  /* 0x0000000104047810 */ /* 0x000fe20007ffe0ff */
[----:B------:R-:W-:Y:S03]  /*2b70*/  BSSY.RECONVERGENT B0, `(.L_x_139) ;  /* 0x000000d000007945 */ /* 0x000fe60003800200 */
[----:B------:R-:W-:Y:S01]  /*2b80*/  ISETP.NE.AND P2, PT, R4, RZ, PT ;  /* 0x000000ff0400720c */ /* 0x000fe20003f45270 */
[----:B0-----:R-:W-:-:S04]  /*2b90*/  FFMA R0, -R22, R3, 1 ;  /* 0x3f80000016007423 */ /* 0x001fc80000000103 */
[----:B------:R-:W-:Y:S01]  /*2ba0*/  FFMA R0, R3, R0, R3 ;  /* 0x0000000003007223 */ /* 0x000fe20000000003 */
[----:B-----5:R-:W0:Y:S03]  /*2bb0*/  FCHK P0, R12, R22 ;  /* 0x000000160c007302 */ /* 0x020e260000000000 */
[----:B------:R-:W-:-:S04]  /*2bc0*/  FFMA R3, R0, R12, RZ ;  /* 0x0000000c00037223 */ /* 0x000fc800000000ff */
[----:B------:R-:W-:-:S04]  /*2bd0*/  FFMA R2, -R22, R3, R12 ;  /* 0x0000000316027223 */ /* 0x000fc8000000010c */
[----:B------:R-:W-:Y:S01]  /*2be0*/  FFMA R9, R0, R2, R3 ;  /* 0x0000000200097223 */ /* 0x000fe20000000003 */
[----:B--2---:R-:W-:Y:S01]  /*2bf0*/  IMAD.WIDE R2, R21, 0x4, R6 ;  /* 0x0000000415027825 */ /* 0x004fe200078e0206 */
[----:B0-----:R-:W-:Y:S06]  /*2c00*/  @!P0 BRA `(.L_x_140) ;  /* 0x00000000000c8947 */ /* 0x001fec0003800000 */
[----:B---34-:R-:W-:-:S07]  /*2c10*/  MOV R14, 0x2c30 ;  /* 0x00002c30000e7802 */ /* 0x018fce0000000f00 */
[----:B-1----:R-:W-:Y:S05]  /*2c20*/  CALL.REL.NOINC `($__internal_6_$__cuda_sm3x_div_rn_noftz_f32_slowpath) ;  /* 0x00000000007c7944 */ /* 0x002fea0003c00000 */
[----:B------:R-:W-:-:S07]  /*2c30*/  IMAD.MOV.U32 R9, RZ, RZ, R15 ;  /* 0x000000ffff097224 */ /* 0x000fce00078e000f */
.L_x_140:
[----:B------:R-:W-:Y:S05]  /*2c40*/  BSYNC.RECONVERGENT B0 ;  /* 0x0000000000007941 */ /* 0x000fea0003800200 */
.L_x_139:
[----:B------:R0:W-:Y:S01]  /*2c50*/  STG.E desc[UR6][R2.64], R9 ;  /* 0x0000000902007986 */ /* 0x0001e2000c101906 */
[----:B------:R-:W-:Y:S01]  /*2c60*/  IADD3 R5, PT, PT, R5, 0x4, RZ ;  /* 0x0000000405057810 */ /* 0x000fe20007ffe0ff */
[----:B------:R-:W-:Y:S01]  /*2c70*/  VIADD R21, R21, 0x1 ;  /* 0x0000000115157836 */ /* 0x000fe20000000000 */
[----:B------:R-:W-:Y:S06]  /*2c80*/  @P2 BRA `(.L_x_141) ;  /* 0xfffffffc00ac2947 */ /* 0x000fec000383ffff */
[----:B------:R-:W-:Y:S05]  /*2c90*/  EXIT ;  /* 0x000000000000794d */ /* 0x000fea0003800000 */
        .weak           $__internal_5_$__cuda_sm20_sqrt_rn_f32_slowpath
        .type           $__internal_5_$__cuda_sm20_sqrt_rn_f32_slowpath,@function
        .size           $__internal_5_$__cuda_sm20_sqrt_rn_f32_slowpath,($__internal_6_$__cuda_sm3x_div_rn_noftz_f32_slowpath - $__internal_5_$__cuda_sm20_sqrt_rn_f32_slowpath)
$__internal_5_$__cuda_sm20_sqrt_rn_f32_slowpath:
        /* <DEDUP_REMOVED lines=20> */
.L_x_142:
[----:B------:R-:W-:Y:S01]  /*2de0*/  HFMA2 R5, -RZ, RZ, 0, 0 ;  /* 0x00000000ff057431 */ /* 0x000fe200000001ff */
[----:B------:R-:W-:Y:S01]  /*2df0*/  MOV R34, R4 ;  /* 0x0000000400227202 */ /* 0x000fe20000000f00 */
[----:B------:R-:W-:-:S04]  /*2e00*/  IMAD.MOV.U32 R4, RZ, RZ, R8 ;  /* 0x000000ffff047224 */ /* 0x000fc800078e0008 */
[----:B------:R-:W-:Y:S05]  /*2e10*/  RET.REL.NODEC R4 `(_Z27block_sync_attention_kernelPKfS0_S0_Pfiiii) ;  /* 0xffffffd004787950 */ /* 0x000fea0003c3ffff */
        .weak           $__internal_6_$__cuda_sm3x_div_rn_noftz_f32_slowpath
        .type           $__internal_6_$__cuda_sm3x_div_rn_noftz_f32_slowpath,@function
        .size           $__internal_6_$__cuda_sm3x_div_rn_noftz_f32_slowpath,(.L_x_211 - $__internal_6_$__cuda_sm3x_div_rn_noftz_f32_slowpath)
$__internal_6_$__cuda_sm3x_div_rn_noftz_f32_slowpath:
[----:B------:R-:W-:Y:S01]  /*2e20*/  SHF.R.U32.HI R13, RZ, 0x17, R22 ;  /* 0x00000017ff0d7819 */ /* 0x000fe20000011616 */
[----:B------:R-:W-:Y:S01]  /*2e30*/  BSSY.RECONVERGENT B1, `(.L_x_143) ;  /* 0x0000063000017945 */ /* 0x000fe20003800200 */
[----:B------:R-:W-:Y:S02]  /*2e40*/  SHF.R.U32.HI R18, RZ, 0x17, R12 ;  /* 0x00000017ff127819 */ /* 0x000fe4000001160c */
[----:B------:R-:W-:Y:S02]  /*2e50*/  LOP3.LUT R13, R13, 0xff, RZ, 0xc0, !PT ;  /* 0x000000ff0d0d7812 */ /* 0x000fe400078ec0ff */
[----:B------:R-:W-:Y:S02]  /*2e60*/  LOP3.LUT R18, R18, 0xff, RZ, 0xc0, !PT ;  /* 0x000000ff12127812 */ /* 0x000fe400078ec0ff */
[----:B------:R-:W-:Y:S02]  /*2e70*/  IADD3 R20, PT, PT, R13, -0x1, RZ ;  /* 0xffffffff0d147810 */ /* 0x000fe40007ffe0ff */
[----:B------:R-:W-:Y:S01]  /*2e80*/  MOV R17, R22 ;  /* 0x0000001600117202 */ /* 0x000fe20000000f00 */
        /* <DEDUP_REMOVED lines=11> */
[----:B------:R-:W-:Y:S02]  /*2f40*/  FSETP.NEU.FTZ.AND P3, PT, |R12|, +INF , PT ;  /* 0x7f8000000c00780b */ /* 0x000fe40003f7d200 */
        /* <DEDUP_REMOVED lines=16> */
.L_x_144:
        /* <DEDUP_REMOVED lines=30> */
[C---:B------:R-:W-:Y:S02]  /*3230*/  ISETP.NE.AND P3, PT, R15.reuse, RZ, PT ;  /* 0x000000ff0f00720c */ /* 0x040fe40003f65270 */
[----:B------:R-:W-:Y:S02]  /*3240*/  ISETP.NE.AND P1, PT, R15, RZ, PT ;  /* 0x000000ff0f00720c */ /* 0x000fe40003f25270 */
[----:B------:R-:W-:Y:S01]  /*3250*/  LOP3.LUT R18, R13, 0x7fffff, RZ, 0xc0, !PT ;  /* 0x007fffff0d127812 */ /* 0x000fe200078ec0ff */
[CCC-:B------:R-:W-:Y:S01]  /*3260*/  FFMA.RP R13, R17.reuse, R19.reuse, R20.reuse ;  /* 0x00000013110d7223 */ /* 0x1c0fe20000008014 */
[----:B------:R-:W-:Y:S01]  /*3270*/  FFMA.RM R20, R17, R19, R20 ;  /* 0x0000001311147223 */ /* 0x000fe20000004014 */
        /* <DEDUP_REMOVED lines=16> */
.L_x_151:
[----:B------:R-:W-:-:S04]  /*3380*/  LOP3.LUT R12, R12, 0x80000000, RZ, 0xc0, !PT ;  /* 0x800000000c0c7812 */ /* 0x000fc800078ec0ff */
[----:B------:R-:W-:Y:S01]  /*3390*/  LOP3.LUT R12, R12, 0x7f800000, RZ, 0xfc, !PT ;  /* 0x7f8000000c0c7812 */ /* 0x000fe200078efcff */
[----:B------:R-:W-:Y:S06]  /*33a0*/  BRA `(.L_x_152) ;  /* 0x0000000000047947 */ /* 0x000fec0003800000 */
.L_x_150:
[----:B------:R-:W-:-:S07]  /*33b0*/  LEA R12, R18, R12, 0x17 ;  /* 0x0000000c120c7211 */ /* 0x000fce00078eb8ff */
.L_x_152:
[----:B------:R-:W-:Y:S05]  /*33c0*/  BSYNC.RECONVERGENT B2 ;  /* 0x0000000000027941 */ /* 0x000fea0003800200 */
.L_x_149:
[----:B------:R-:W-:Y:S05]  /*33d0*/  BRA `(.L_x_153) ;  /* 0x0000000000207947 */ /* 0x000fea0003800000 */
.L_x_148:
[----:B------:R-:W-:-:S04]  /*33e0*/  LOP3.LUT R12, R17, 0x80000000, R12, 0x48, !PT ;  /* 0x80000000110c7812 */ /* 0x000fc800078e480c */
[----:B------:R-:W-:Y:S01]  /*33f0*/  LOP3.LUT R12, R12, 0x7f800000, RZ, 0xfc, !PT ;  /* 0x7f8000000c0c7812 */ /* 0x000fe200078efcff */
[----:B------:R-:W-:Y:S06]  /*3400*/  BRA `(.L_x_153) ;  /* 0x0000000000147947 */ /* 0x000fec0003800000 */
.L_x_147:
[----:B------:R-:W-:Y:S01]  /*3410*/  LOP3.LUT R12, R17, 0x80000000, R12, 0x48, !PT ;  /* 0x80000000110c7812 */ /* 0x000fe200078e480c */
[----:B------:R-:W-:Y:S06]  /*3420*/  BRA `(.L_x_153) ;  /* 0x00000000000c7947 */ /* 0x000fec0003800000 */
.L_x_146:
[----:B------:R-:W0:Y:S01]  /*3430*/  MUFU.RSQ R12, -QNAN ;  /* 0xffc00000000c7908 */ /* 0x000e220000001400 */
[----:B------:R-:W-:Y:S05]  /*3440*/  BRA `(.L_x_153) ;  /* 0x0000000000047947 */ /* 0x000fea0003800000 */
.L_x_145:
[----:B------:R-:W-:-:S07]  /*3450*/  FADD.FTZ R12, R12, R22 ;  /* 0x000000160c0c7221 */ /* 0x000fce0000010000 */
.L_x_153:
[----:B------:R-:W-:Y:S05]  /*3460*/  BSYNC.RECONVERGENT B1 ;  /* 0x0000000000017941 */ /* 0x000fea0003800200 */
.L_x_143:
[----:B------:R-:W-:Y:S02]  /*3470*/  HFMA2 R13, -RZ, RZ, 0, 0 ;  /* 0x00000000ff0d7431 */ /* 0x000fe400000001ff */
[----:B0-----:R-:W-:Y:S01]  /*3480*/  IMAD.MOV.U32 R15, RZ, RZ, R12 ;  /* 0x000000ffff0f7224 */ /* 0x001fe200078e000c */
[----:B------:R-:W-:-:S04]  /*3490*/  MOV R12, R14 ;  /* 0x0000000e000c7202 */ /* 0x000fc80000000f00 */
[----:B------:R-:W-:Y:S05]  /*34a0*/  RET.REL.NODEC R12 `(_Z27block_sync_attention_kernelPKfS0_S0_Pfiiii) ;  /* 0xffffffc80cd47950 */ /* 0x000fea0003c3ffff */
.L_x_154:
        /* <DEDUP_REMOVED lines=13> */
.L_x_211:


//--------------------- .text._Z30advanced_sync_attention_kernelPKfS0_S0_Pfiiii --------------------------
	.section	.text._Z30advanced_sync_attention_kernelPKfS0_S0_Pfiiii,"ax",@progbits
	.align	128
        .global         _Z30advanced_sync_attention_kernelPKfS0_S0_Pfiiii
        .type           _Z30advanced_sync_attention_kernelPKfS0_S0_Pfiiii,@function
        .size           _Z30advanced_sync_attention_kernelPKfS0_S0_Pfiiii,(.L_x_213 - _Z30advanced_sync_attention_kernelPKfS0_S0_Pfiiii)
        .other          _Z30advanced_sync_attention_kernelPKfS0_S0_Pfiiii,@"STO_CUDA_ENTRY STV_DEFAULT"
_Z30advanced_sync_attention_kernelPKfS0_S0_Pfiiii:
.text._Z30advanced_sync_attention_kernelPKfS0_S0_Pfiiii:
        /* <DEDUP_REMOVED lines=8> */
[----:B-1----:R-:W1:Y:S01]  /*0080*/  MUFU.RCP R0, R0 ;  /* 0x0000000000007308 */ /* 0x002e620000001000 */
[----:B---3--:R-:W-:Y:S02]  /*0090*/  SHF.R.U32.HI R13, RZ, 0x5, R13 ;  /* 0x00000005ff0d7819 */ /* 0x008fe4000001160d */
[----:B-1----:R-:W-:-:S05]  /*00a0*/  IADD3 R2, PT, PT, R0, 0xffffffe, RZ ;  /* 0x0ffffffe00027810 */ /* 0x002fca0007ffe0ff */
[----:B------:R1:W3:Y:S02]  /*00b0*/  F2I.FTZ.U32.TRUNC.NTZ R3, R2 ;  /* 0x0000000200037305 */ /* 0x0002e4000021f000 */
[----:B-1----:R-:W-:Y:S01]  /*00c0*/  HFMA2 R2, -RZ, RZ, 0, 0 ;  /* 0x00000000ff027431 */ /* 0x002fe200000001ff */
[----:B---3--:R-:W-:-:S05]  /*00d0*/  IADD3 R4, PT, PT, RZ, -R3, RZ ;  /* 0x80000003ff047210 */ /* 0x008fca0007ffe0ff */
[----:B------:R-:W-:-:S04]  /*00e0*/  IMAD R5, R4, R7, RZ ;  /* 0x0000000704057224 */ /* 0x000fc800078e02ff */
[----:B------:R-:W-:Y:S01]  /*00f0*/  IMAD.HI.U32 R3, R3, R5, R2 ;  /* 0x0000000503037227 */ /* 0x000fe200078e0002 */
[----:B------:R-:W-:Y:S01]  /*0100*/  LOP3.LUT R2, RZ, R7, RZ, 0x33, !PT ;  /* 0x00000007ff027212 */ /* 0x000fe200078e33ff */
[----:B------:R-:W1:Y:S04]  /*0110*/  S2R R5, SR_TID.X ;  /* 0x0000000000057919 */ /* 0x000e680000002100 */
[----:B0-----:R-:W-:-:S05]  /*0120*/  IMAD.HI.U32 R3, R3, UR4, RZ ;  /* 0x0000000403037c27 */ /* 0x001fca000f8e00ff */
[----:B------:R-:W-:-:S05]  /*0130*/  IADD3 R4, PT, PT, -R3, RZ, RZ ;  /* 0x000000ff03047210 */ /* 0x000fca0007ffe1ff */
[----:B------:R-:W-:Y:S01]  /*0140*/  IMAD R4, R7, R4, UR4 ;  /* 0x0000000407047e24 */ /* 0x000fe2000f8e0204 */
[----:B------:R-:W0:Y:S04]  /*0150*/  S2UR UR4, SR_CTAID.Y ;  /* 0x00000000000479c3 */ /* 0x000e280000002600 */
[----:B------:R-:W-:-:S13]  /*0160*/  ISETP.GE.U32.AND P0, PT, R4, R7, PT ;  /* 0x000000070400720c */ /* 0x000fda0003f06070 */
[-C--:B------:R-:W-:Y:S02]  /*0170*/  @P0 IADD3 R4, PT, PT, R4, -R7.reuse, RZ ;  /* 0x8000000704040210 */ /* 0x080fe40007ffe0ff */
[----:B-1----:R-:W-:Y:S02]  /*0180*/  SHF.R.U32.HI R0, RZ, 0x5, R5 ;  /* 0x00000005ff007819 */ /* 0x002fe40000011605 */
[----:B------:R-:W-:Y:S02]  /*0190*/  ISETP.GE.U32.AND P2, PT, R4, R7, PT ;  /* 0x000000070400720c */ /* 0x000fe40003f46070 */
[----:B------:R-:W-:Y:S01]  /*01a0*/  @P0 IADD3 R3, PT, PT, R3, 0x1, RZ ;  /* 0x0000000103030810 */ /* 0x000fe20007ffe0ff */
[----:B0-----:R-:W-:Y:S01]  /*01b0*/  IMAD R13, R13, UR4, R0 ;  /* 0x000000040d0d7c24 */ /* 0x001fe2000f8e0200 */
[----:B------:R-:W-:-:S04]  /*01c0*/  LOP3.LUT P1, RZ, R5, 0x1f, RZ, 0xc0, !PT ;  /* 0x0000001f05ff7812 */ /* 0x000fc8000782c0ff */
[----:B--2---:R-:W-:-:S05]  /*01d0*/  ISETP.GE.AND P0, PT, R13, UR7, PT ;  /* 0x000000070d007c0c */ /* 0x004fca000bf06270 */
[----:B------:R-:W-:-:S04]  /*01e0*/  @P2 IADD3 R3, PT, PT, R3, 0x1, RZ ;  /* 0x0000000103032810 */ /* 0x000fc80007ffe0ff */
[----:B------:R-:W-:-:S04]  /*01f0*/  SEL R3, R2, R3, !P3 ;  /* 0x0000000302037207 */ /* 0x000fc80005800000 */
[----:B------:R-:W-:-:S04]  /*0200*/  ISETP.GE.OR P0, PT, R3, UR6, P0 ;  /* 0x0000000603007c0c */ /* 0x000fc80008706670 */
[----:B------:R-:W-:-:S13]  /*0210*/  PLOP3.LUT P0, PT, P1, P0, PT, 0xf8, 0x8f ;  /* 0x00000000008f781c */ /* 0x000fda0000f01f70 */
[----:B------:R-:W-:Y:S05]  /*0220*/  @P0 EXIT ;  /* 0x000000000000094d */ /* 0x000fea0003800000 */
[----:B------:R-:W0:Y:S01]  /*0230*/  LDC R0, c[0x0][0x3a8] ;  /* 0x0000ea00ff007b82 */ /* 0x000e220000000800 */
[----:B------:R-:W-:Y:S01]  /*0240*/  IADD3 R5, PT, PT, R4, -R7, RZ ;  /* 0x8000000704057210 */ /* 0x000fe20007ffe0ff */
[----:B------:R-:W1:Y:S01]  /*0250*/  LDCU.64 UR8, c[0x0][0x358] ;  /* 0x00006b00ff0877ac */ /* 0x000e620008000a00 */
[----:B------:R-:W-:Y:S02]  /*0260*/  IADD3 R12, PT, PT, R1, 0x200, RZ ;  /* 0x00000200010c7810 */ /* 0x000fe40007ffe0ff */
[----:B------:R-:W-:-:S05]  /*0270*/  @P3 SEL R2, R5, R4, P2 ;  /* 0x0000000405023207 */ /* 0x000fca0001000000 */
[----:B------:R-:W-:Y:S01]  /*0280*/  IMAD R14, R3, R7, R2 ;  /* 0x00000007030e7224 */ /* 0x000fe200078e0202 */
[C---:B0-----:R-:W-:Y:S01]  /*0290*/  ISETP.GE.AND P1, PT, R0.reuse, 0x1, PT ;  /* 0x000000010000780c */ /* 0x041fe20003f26270 */
[C---:B------:R-:W-:Y:S01]  /*02a0*/  IMAD R5, R0.reuse, UR7, RZ ;  /* 0x0000000700057c24 */ /* 0x040fe2000f8e02ff */
[----:B------:R-:W-:-:S03]  /*02b0*/  VIMNMX R15, PT, PT, R0, 0x80, PT ;  /* 0x00000080000f7848 */ /* 0x000fc60003fe0100 */
[----:B------:R-:W-:-:S08]  /*02c0*/  IMAD R14, R14, R5, RZ ;  /* 0x000000050e0e7224 */ /* 0x000fd000078e02ff */
[----:B-1----:R-:W-:Y:S05]  /*02d0*/  @!P1 BRA `(.L_x_155) ;  /* 0x0000000400a09947 */ /* 0x002fea0003800000 */
[----:B------:R-:W-:Y:S01]  /*02e0*/  ISETP.GE.U32.AND P0, PT, R0, 0x4, PT ;  /* 0x000000040000780c */ /* 0x000fe20003f06070 */
[----:B------:R-:W-:Y:S01]  /*02f0*/  IMAD R2, R13, R0, R14 ;  /* 0x000000000d027224 */ /* 0x000fe200078e020e */
[----:B------:R-:W-:Y:S02]  /*0300*/  LOP3.LUT R25, R15, 0x3, RZ, 0xc0, !PT ;  /* 0x000000030f197812 */ /* 0x000fe400078ec0ff */
[----:B------:R-:W-:-:S09]  /*0310*/  MOV R3, RZ ;  /* 0x000000ff00037202 */ /* 0x000fd20000000f00 */
[----:B------:R-:W-:Y:S05]  /*0320*/  @!P0 BRA `(.L_x_156) ;  /* 0x0000000400588947 */ /* 0x000fea0003800000 */
[----:B------:R-:W-:Y:S01]  /*0330*/  LOP3.LUT R3, R15, 0xfc, RZ, 0xc0, !PT ;  /* 0x000000fc0f037812 */ /* 0x000fe200078ec0ff */
[----:B------:R-:W-:-:S03]  /*0340*/  HFMA2 R24, -RZ, RZ, 0, 0 ;  /* 0x00000000ff187431 */ /* 0x000fc600000001ff */
[----:B------:R-:W-:-:S13]  /*0350*/  ISETP.GT.AND P0, PT, R3, RZ, PT ;  /* 0x000000ff0300720c */ /* 0x000fda0003f04270 */
[----:B------:R-:W-:Y:S05]  /*0360*/  @!P0 BRA `(.L_x_157) ;  /* 0x0000000400188947 */ /* 0x000fea0003800000 */
[----:B------:R-:W-:Y:S02]  /*0370*/  IADD3 R4, PT, PT, R3, -R24, RZ ;  /* 0x8000001803047210 */ /* 0x000fe40007ffe0ff */
[----:B------:R-:W-:Y:S02]  /*0380*/  PLOP3.LUT P0, PT, PT, PT, PT, 0x80, 0x8 ;  /* 0x000000000008781c */ /* 0x000fe40003f0f070 */
[----:B------:R-:W-:-:S13]  /*0390*/  ISETP.GT.AND P2, PT, R4, 0xc, PT ;  /* 0x0000000c0400780c */ /* 0x000fda0003f44270 */
[----:B------:R-:W-:Y:S05]  /*03a0*/  @!P2 BRA `(.L_x_158) ;  /* 0x0000000000a4a947 */ /* 0x000fea0003800000 */
[----:B------:R-:W-:Y:S02]  /*03b0*/  PLOP3.LUT P0, PT, PT, PT, PT, 0x8, 0x80 ;  /* 0x000000000080781c */ /* 0x000fe40003f0e170 */
[----:B------:R-:W-:-:S11]  /*03c0*/  IADD3 R33, PT, PT, R3, -0xc, RZ ;  /* 0xfffffff403217810 */ /* 0x000fd60007ffe0ff */
.L_x_159:
[----:B0-----:R-:W0:Y:S01]  /*03d0*/  LDC.64 R26, c[0x0][0x380] ;  /* 0x0000e000ff1a7b82 */ /* 0x001e220000000a00 */
[C---:B------:R-:W-:Y:S01]  /*03e0*/  IADD3 R36, PT, PT, R24.reuse, 0x4, RZ ;  /* 0x0000000418247810 */ /* 0x040fe20007ffe0ff */
[C---:B------:R-:W-:Y:S01]  /*03f0*/  VIADD R34, R24.reuse, 0x8 ;  /* 0x0000000818227836 */ /* 0x040fe20000000000 */
[----:B------:R-:W-:Y:S02]  /*0400*/  IADD3 R32, PT, PT, R24, 0xc, RZ ;  /* 0x0000000c18207810 */ /* 0x000fe40007ffe0ff */
[C---:B------:R-:W-:Y:S02]  /*0410*/  IADD3 R23, PT, PT, R2.reuse, R24, RZ ;  /* 0x0000001802177210 */ /* 0x040fe40007ffe0ff */
[C---:B------:R-:W-:Y:S02]  /*0420*/  IADD3 R31, PT, PT, R2.reuse, R36, RZ ;  /* 0x00000024021f7210 */ /* 0x040fe40007ffe0ff */
[C---:B------:R-:W-:Y:S02]  /*0430*/  IADD3 R29, PT, PT, R2.reuse, R34, RZ ;  /* 0x00000022021d7210 */ /* 0x040fe40007ffe0ff */
        /* <DEDUP_REMOVED lines=21> */
[----:B------:R-:W-:-:S02]  /*0590*/  LEA R35, R24, R1, 0x2 ;  /* 0x0000000118237211 */ /* 0x000fc400078e10ff */
[-C--:B------:R-:W-:Y:S02]  /*05a0*/  LEA R36, R36, R1.reuse, 0x2 ;  /* 0x0000000124247211 */ /* 0x080fe400078e10ff */
[-C--:B------:R-:W-:Y:S02]  /*05b0*/  LEA R34, R34, R1.reuse, 0x2 ;  /* 0x0000000122227211 */ /* 0x080fe400078e10ff */
[----:B------:R-:W-:Y:S02]  /*05c0*/  LEA R32, R32, R1, 0x2 ;  /* 0x0000000120207211 */ /* 0x000fe400078e10ff */
[----:B------:R-:W-:-:S04]  /*05d0*/  IADD3 R24, PT, PT, R24, 0x10, RZ ;  /* 0x0000001018187810 */ /* 0x000fc80007ffe0ff */
[----:B------:R-:W-:Y:S01]  /*05e0*/  ISETP.GE.AND P2, PT, R24, R33, PT ;  /* 0x000000211800720c */ /* 0x000fe20003f46270 */
[----:B--2---:R0:W-:Y:S04]  /*05f0*/  STL.128 [R35], R4 ;  /* 0x0000000423007387 */ /* 0x0041e80000100c00 */
[----:B---3--:R0:W-:Y:S04]  /*0600*/  STL.128 [R36], R8 ;  /* 0x0000000824007387 */ /* 0x0081e80000100c00 */
[----:B----4-:R0:W-:Y:S04]  /*0610*/  STL.128 [R34], R16 ;  /* 0x0000001022007387 */ /* 0x0101e80000100c00 */
[----:B-----5:R0:W-:Y:S01]  /*0620*/  STL.128 [R32], R20 ;  /* 0x0000001420007387 */ /* 0x0201e20000100c00 */
[----:B------:R-:W-:Y:S05]  /*0630*/  @!P2 BRA `(.L_x_159) ;  /* 0xfffffffc0064a947 */ /* 0x000fea000383ffff */
.L_x_158:
[----:B0-----:R-:W-:-:S04]  /*0640*/  IADD3 R4, PT, PT, R3, -R24, RZ ;  /* 0x8000001803047210 */ /* 0x001fc80007ffe0ff */
[----:B------:R-:W-:-:S13]  /*0650*/  ISETP.GT.AND P2, PT, R4, 0x4, PT ;  /* 0x000000040400780c */ /* 0x000fda0003f44270 */
[----:B------:R-:W-:Y:S05]  /*0660*/  @!P2 BRA `(.L_x_160) ;  /* 0x000000000050a947 */ /* 0x000fea0003800000 */
[----:B------:R-:W0:Y:S01]  /*0670*/  LDC.64 R18, c[0x0][0x380] ;  /* 0x0000e000ff127b82 */ /* 0x000e220000000a00 */
[----:B------:R-:W-:Y:S02]  /*0680*/  IADD3 R21, PT, PT, R24, 0x4, RZ ;  /* 0x0000000418157810 */ /* 0x000fe40007ffe0ff */
[C---:B------:R-:W-:Y:S02]  /*0690*/  IADD3 R17, PT, PT, R2.reuse, R24, RZ ;  /* 0x0000001802117210 */ /* 0x040fe40007ffe0ff */
[----:B------:R-:W-:-:S03]  /*06a0*/  IADD3 R5, PT, PT, R2, R21, RZ ;  /* 0x0000001502057210 */ /* 0x000fc60007ffe0ff */
        /* <DEDUP_REMOVED lines=16> */
.L_x_160:
[----:B------:R-:W-:-:S13]  /*07b0*/  ISETP.NE.OR P0, PT, R24, R3, P0 ;  /* 0x000000031800720c */ /* 0x000fda0000705670 */
[----:B------:R-:W-:Y:S05]  /*07c0*/  @!P0 BRA `(.L_x_156) ;  /* 0x0000000000308947 */ /* 0x000fea0003800000 */
.L_x_157:
[----:B01----:R-:W0:Y:S01]  /*07d0*/  LDC.64 R4, c[0x0][0x380] ;  /* 0x0000e000ff047b82 */ /* 0x003e220000000a00 */
[----:B------:R-:W-:-:S05]  /*07e0*/  IADD3 R9, PT, PT, R2, R24, RZ ;  /* 0x0000001802097210 */ /* 0x000fca0007ffe0ff */
[----:B0-----:R-:W-:-:S05]  /*07f0*/  IMAD.WIDE R8, R9, 0x4, R4 ;  /* 0x0000000409087825 */ /* 0x001fca00078e0204 */
[----:B------:R-:W2:Y:S04]  /*0800*/  LDG.E.CONSTANT R4, desc[UR8][R8.64] ;  /* 0x0000000808047981 */ /* 0x000ea8000c1e9900 */
[----:B------:R-:W2:Y:S04]  /*0810*/  LDG.E.CONSTANT R5, desc[UR8][R8.64+0x4] ;  /* 0x0000040808057981 */ /* 0x000ea8000c1e9900 */
[----:B------:R-:W2:Y:S04]  /*0820*/  LDG.E.CONSTANT R6, desc[UR8][R8.64+0x8] ;  /* 0x0000080808067981 */ /* 0x000ea8000c1e9900 */
[----:B------:R-:W2:Y:S01]  /*0830*/  LDG.E.CONSTANT R7, desc[UR8][R8.64+0xc] ;  /* 0x00000c0808077981 */ /* 0x000ea2000c1e9900 */
[----:B------:R-:W-:-:S02]  /*0840*/  LEA R10, R24, R1, 0x2 ;  /* 0x00000001180a7211 */ /* 0x000fc400078e10ff */
[----:B------:R-:W-:-:S04]  /*0850*/  IADD3 R24, PT, PT, R24, 0x4, RZ ;  /* 0x0000000418187810 */ /* 0x000fc80007ffe0ff */
[----:B------:R-:W-:Y:S01]  /*0860*/  ISETP.NE.AND P0, PT, R24, R3, PT ;  /* 0x000000031800720c */ /* 0x000fe20003f05270 */
[----:B--2---:R1:W-:-:S12]  /*0870*/  STL.128 [R10], R4 ;  /* 0x000000040a007387 */ /* 0x0043d80000100c00 */
[----:B------:R-:W-:Y:S05]  /*0880*/  @P0 BRA `(.L_x_157) ;  /* 0xfffffffc00d00947 */ /* 0x000fea000383ffff */
.L_x_156:
[----:B------:R-:W-:-:S13]  /*0890*/  ISETP.NE.AND P0, PT, R25, RZ, PT ;  /* 0x000000ff1900720c */ /* 0x000fda0003f05270 */
[----:B------:R-:W-:Y:S05]  /*08a0*/  @!P0 BRA `(.L_x_155) ;  /* 0x00000000002c8947 */ /* 0x000fea0003800000 */
[----:B01----:R-:W0:Y:S01]  /*08b0*/  LDC.64 R6, c[0x0][0x380] ;  /* 0x0000e000ff067b82 */ /* 0x003e220000000a00 */
[----:B------:R-:W-:-:S05]  /*08c0*/  UMOV UR4, URZ ;  /* 0x000000ff00047c82 */ /* 0x000fca0008000000 */
.L_x_161:
[----:B------:R-:W-:-:S05]  /*08d0*/  IADD3 R5, PT, PT, R2, R3, RZ ;  /* 0x0000000302057210 */ /* 0x000fca0007ffe0ff */
[----:B0-2---:R-:W-:-:S06]  /*08e0*/  IMAD.WIDE R4, R5, 0x4, R6 ;  /* 0x0000000405047825 */ /* 0x005fcc00078e0206 */
[----:B------:R-:W2:Y:S01]  /*08f0*/  LDG.E.CONSTANT R4, desc[UR8][R4.64] ;  /* 0x0000000804047981 */ /* 0x000ea2000c1e9900 */
[C---:B------:R-:W-:Y:S01]  /*0900*/  LEA R9, R3.reuse, R1, 0x2 ;  /* 0x0000000103097211 */ /* 0x040fe200078e10ff */
[----:B------:R-:W-:Y:S01]  /*0910*/  UIADD3 UR4, UPT, UPT, UR4, 0x1, URZ ;  /* 0x0000000104047890 */ /* 0x000fe2000fffe0ff */
[----:B------:R-:W-:-:S05]  /*0920*/  IADD3 R3, PT, PT, R3, 0x1, RZ ;  /* 0x0000000103037810 */ /* 0x000fca0007ffe0ff */
[----:B------:R-:W-:Y:S01]  /*0930*/  ISETP.NE.AND P0, PT, R25, UR4, PT ;  /* 0x0000000419007c0c */ /* 0x000fe2000bf05270 */
[----:B--2---:R2:W-:-:S12]  /*0940*/  STL [R9], R4 ;  /* 0x0000000409007387 */ /* 0x0045d80000100800 */
[----:B------:R-:W-:Y:S05]  /*0950*/  @P0 BRA `(.L_x_161) ;  /* 0xfffffffc00dc0947 */ /* 0x000fea000383ffff */
.L_x_155:
[----:B------:R-:W-:Y:S01]  /*0960*/  I2FP.F32.S32 R0, R0 ;  /* 0x0000000000007245 */ /* 0x000fe20000201400 */
[----:B------:R3:W-:Y:S03]  /*0970*/  STL.128 [R1+0x200], RZ ;  /* 0x000200ff01007387 */ /* 0x0007e60000100c00 */
[----:B------:R-:W-:Y:S01]  /*0980*/  IADD3 R2, PT, PT, R0, -0xd000000, RZ ;  /* 0xf300000000027810 */ /* 0x000fe20007ffe0ff */
[----:B------:R3:W-:Y:S01]  /*0990*/  STL.128 [R1+0x210], RZ ;  /* 0x000210ff01007387 */ /* 0x0007e20000100c00 */
[----:B------:R3:W4:Y:S02]  /*09a0*/  MUFU.RSQ R3, R0 ;  /* 0x0000000000037308 */ /* 0x0007240000001400 */
[----:B------:R-:W-:Y:S01]  /*09b0*/  ISETP.GT.U32.AND P0, PT, R2, 0x727fffff, PT ;  /* 0x727fffff0200780c */ /* 0x000fe20003f04070 */
[----:B------:R3:W-:Y:S04]  /*09c0*/  STL.128 [R1+0x220], RZ ;  /* 0x000220ff01007387 */ /* 0x0007e80000100c00 */
        /* <DEDUP_REMOVED lines=28> */
[----:B------:R3:W-:Y:S01]  /*0b90*/  STL.128 [R1+0x3f0], RZ ;  /* 0x0003f0ff01007387 */ /* 0x0007e20000100c00 */
[----:B----4-:R-:W-:Y:S05]  /*0ba0*/  @!P0 BRA `(.L_x_162) ;  /* 0x0000000000108947 */ /* 0x010fea0003800000 */
[----:B012---:R-:W-:-:S07]  /*0bb0*/  MOV R4, 0xbd0 ;  /* 0x00000bd000047802 */ /* 0x007fce0000000f00 */
[----:B---3--:R-:W-:Y:S05]  /*0bc0*/  CALL.REL.NOINC `($__internal_7_$__cuda_sm20_sqrt_rn_f32_slowpath) ;  /* 0x0000002800687944 */ /* 0x008fea0003c00000 */
[----:B------:R-:W-:Y:S01]  /*0bd0*/  MOV R3, R0 ;  /* 0x0000000000037202 */ /* 0x000fe20000000f00 */
[----:B------:R-:W-:Y:S06]  /*0be0*/  BRA `(.L_x_163) ;  /* 0x0000000000107947 */ /* 0x000fec0003800000 */
.L_x_162:
[----:B01----:R-:W-:Y:S01]  /*0bf0*/  FMUL.FTZ R5, R0, R3 ;  /* 0x0000000300057220 */ /* 0x003fe20000410000 */
[----:B------:R-:W-:-:S03]  /*0c00*/  FMUL.FTZ R3, R3, 0.5 ;  /* 0x3f00000003037820 */ /* 0x000fc60000410000 */
[----:B---3--:R-:W-:-:S04]  /*0c10*/  FFMA R0, -R5, R5, R0 ;  /* 0x0000000505007223 */ /* 0x008fc80000000100 */
[----:B------:R-:W-:-:S07]  /*0c20*/  FFMA R3, R0, R3, R5 ;  /* 0x0000000300037223 */ /* 0x000fce0000000005 */
.L_x_163:
[----:B------:R-:W-:Y:S05]  /*0c30*/  @!P1 BRA `(.L_x_164) ;  /* 0x0000001800609947 */ /* 0x000fea0003800000 */
[----:B------:R-:W0:Y:S01]  /*0c40*/  LDCU.64 UR6, c[0x0][0x388] ;  /* 0x00007100ff0677ac */ /* 0x000e220008000a00 */
[C---:B------:R-:W-:Y:S01]  /*0c50*/  LOP3.LUT R0, R15.reuse, 0xffff, RZ, 0xc0, !PT ;  /* 0x0000ffff0f007812 */ /* 0x040fe200078ec0ff */
[----:B------:R-:W-:Y:S01]  /*0c60*/  HFMA2 R2, -RZ, RZ, 0, 0 ;  /* 0x00000000ff027431 */ /* 0x000fe200000001ff */
[C---:B------:R-:W-:Y:S01]  /*0c70*/  LOP3.LUT R28, R15.reuse, 0x7, RZ, 0xc0, !PT ;  /* 0x000000070f1c7812 */ /* 0x040fe200078ec0ff */
[----:B------:R-:W-:Y:S01]  /*0c80*/  UMOV UR4, URZ ;  /* 0x000000ff00047c82 */ /* 0x000fe20008000000 */
[----:B------:R-:W-:Y:S02]  /*0c90*/  SHF.R.U32.HI R0, RZ, 0x3, R0 ;  /* 0x00000003ff007819 */ /* 0x000fe40000011600 */
[----:B------:R-:W-:Y:S02]  /*0ca0*/  LOP3.LUT R16, R15, 0xf8, RZ, 0xc0, !PT ;  /* 0x000000f80f107812 */ /* 0x000fe400078ec0ff */
[----:B------:R-:W-:Y:S02]  /*0cb0*/  SHF.L.U32 R0, R0, 0x3, RZ ;  /* 0x0000000300007819 */ /* 0x000fe400000006ff */
[----:B------:R-:W-:-:S02]  /*0cc0*/  IADD3 R17, PT, PT, R1, 0x10, RZ ;  /* 0x0000001001117810 */ /* 0x000fc40007ffe0ff */
[----:B------:R-:W-:Y:S02]  /*0cd0*/  LOP3.LUT R19, R0, 0xf8, RZ, 0xe2, !PT ;  /* 0x000000f800137812 */ /* 0x000fe400078ee2ff */
[----:B------:R-:W-:Y:S02]  /*0ce0*/  MOV R18, 0xff800000 ;  /* 0xff80000000127802 */ /* 0x000fe40000000f00 */
[----:B------:R-:W-:Y:S01]  /*0cf0*/  IADD3 R19, PT, PT, -R19, RZ, RZ ;  /* 0x000000ff13137210 */ /* 0x000fe20007ffe1ff */
[----:B0-----:R-:W-:-:S04]  /*0d00*/  UIADD3 UR5, UP0, UPT, UR6, 0x10, URZ ;  /* 0x0000001006057890 */ /* 0x001fc8000ff1e0ff */
[----:B------:R-:W-:-:S12]  /*0d10*/  UIADD3.X UR6, UPT, UPT, URZ, UR7, URZ, UP0, !UPT ;  /* 0x00000007ff067290 */ /* 0x000fd800087fe4ff */
.L_x_174:
[----:B0-----:R-:W0:Y:S01]  /*0d20*/  LDC R5, c[0x0][0x3a8] ;  /* 0x0000ea00ff057b82 */ /* 0x001e220000000800 */
[----:B----4-:R-:W-:Y:S01]  /*0d30*/  IMAD.MOV.U32 R21, RZ, RZ, RZ ;  /* 0x000000ffff157224 */ /* 0x010fe200078e00ff */
[----:B------:R-:W-:Y:S02]  /*0d40*/  MOV R0, RZ ;  /* 0x000000ff00007202 */ /* 0x000fe40000000f00 */
[C---:B0-----:R-:W-:Y:S01]  /*0d50*/  ISETP.GE.U32.AND P2, PT, R5.reuse, 0x8, PT ;  /* 0x000000080500780c */ /* 0x041fe20003f46070 */
[----:B------:R-:W-:-:S12]  /*0d60*/  IMAD R20, R5, UR4, R14 ;  /* 0x0000000405147c24 */ /* 0x000fd8000f8e020e */
[----:B-123--:R-:W-:Y:S05]  /*0d70*/  @!P2 BRA `(.L_x_165) ;  /* 0x00000000007ca947 */ /* 0x00efea0003800000 */
[----:B------:R-:W-:Y:S01]  /*0d80*/  HFMA2 R21, -RZ, RZ, 0, 0 ;  /* 0x00000000ff157431 */ /* 0x000fe200000001ff */
[----:B------:R-:W-:Y:S02]  /*0d90*/  MOV R34, R17 ;  /* 0x0000001100227202 */ /* 0x000fe40000000f00 */
[----:B------:R-:W-:Y:S02]  /*0da0*/  MOV R25, R20 ;  /* 0x0000001400197202 */ /* 0x000fe40000000f00 */
[----:B------:R-:W-:-:S07]  /*0db0*/  MOV R0, R19 ;  /* 0x0000001300007202 */ /* 0x000fce0000000f00 */
.L_x_166:
[----:B------:R-:W-:Y:S01]  /*0dc0*/  MOV R22, UR5 ;  /* 0x0000000500167c02 */ /* 0x000fe20008000f00 */
[----:B--2---:R-:W2:Y:S01]  /*0dd0*/  LDL.128 R4, [R34+-0x10] ;  /* 0xfffff00022047983 */ /* 0x004ea20000100c00 */
[----:B------:R-:W-:-:S03]  /*0de0*/  MOV R23, UR6 ;  /* 0x0000000600177c02 */ /* 0x000fc60008000f00 */
[----:B------:R0:W3:Y:S01]  /*0df0*/  LDL.128 R8, [R34] ;  /* 0x0000000022087983 */ /* 0x0000e20000100c00 */
[----:B------:R-:W-:-:S05]  /*0e00*/  IMAD.WIDE R22, R25, 0x4, R22 ;  /* 0x0000000419167825 */ /* 0x000fca00078e0216 */
        /* <DEDUP_REMOVED lines=9> */
[----:B------:R-:W-:Y:S02]  /*0ea0*/  ISETP.NE.AND P0, PT, R0, RZ, PT ;  /* 0x000000ff0000720c */ /* 0x000fe40003f05270 */
[----:B0-----:R-:W-:Y:S02]  /*0eb0*/  IADD3 R34, PT, PT, R34, 0x20, RZ ;  /* 0x0000002022227810 */ /* 0x001fe40007ffe0ff */
        /* <DEDUP_REMOVED lines=10> */
[----:B------:R-:W-:-:S07]  /*0f60*/  MOV R0, R16 ;  /* 0x0000001000007202 */ /* 0x000fce0000000f00 */
.L_x_165:
[----:B------:R-:W-:-:S13]  /*0f70*/  ISETP.NE.AND P0, PT, R28, RZ, PT ;  /* 0x000000ff1c00720c */ /* 0x000fda0003f05270 */
[----:B------:R-:W-:Y:S05]  /*0f80*/  @!P0 BRA `(.L_x_167) ;  /* 0x0000000000808947 */ /* 0x000fea0003800000 */
[----:B--2---:R-:W0:Y:S01]  /*0f90*/  LDC.64 R8, c[0x0][0x388] ;  /* 0x0000e200ff087b82 */ /* 0x004e220000000a00 */
[----:B------:R-:W-:Y:S02]  /*0fa0*/  IADD3 R5, PT, PT, R20, R0, RZ ;  /* 0x0000000014057210 */ /* 0x000fe40007ffe0ff */
[----:B------:R-:W-:-:S03]  /*0fb0*/  LEA R0, R0, R1, 0x2 ;  /* 0x0000000100007211 */ /* 0x000fc600078e10ff */
        /* <DEDUP_REMOVED lines=29> */
.L_x_167:
[----:B------:R-:W0:Y:S01]  /*1190*/  MUFU.RCP R0, R3 ;  /* 0x0000000300007308 */ /* 0x000e220000001000 */
[----:B------:R-:W-:Y:S07]  /*11a0*/  BSSY.RECONVERGENT B0, `(.L_x_168) ;  /* 0x000000c000007945 */ /* 0x000fee0003800200 */
[----:B------:R-:W1:Y:S01]  /*11b0*/  FCHK P0, R21, R3 ;  /* 0x0000000315007302 */ /* 0x000e620000000000 */
[----:B0-----:R-:W-:-:S04]  /*11c0*/  FFMA R5, R0, -R3, 1 ;  /* 0x3f80000000057423 */ /* 0x001fc80000000803 */
[----:B------:R-:W-:-:S04]  /*11d0*/  FFMA R0, R0, R5, R0 ;  /* 0x0000000500007223 */ /* 0x000fc80000000000 */
[----:B--2---:R-:W-:-:S04]  /*11e0*/  FFMA R4, R0, R21, RZ ;  /* 0x0000001500047223 */ /* 0x004fc800000000ff */
[----:B------:R-:W-:-:S04]  /*11f0*/  FFMA R5, R4, -R3, R21 ;  /* 0x8000000304057223 */ /* 0x000fc80000000015 */
[----:B------:R-:W-:Y:S01]  /*1200*/  FFMA R5, R0, R5, R4 ;  /* 0x0000000500057223 */ /* 0x000fe20000000004 */
[----:B-1----:R-:W-:Y:S06]  /*1210*/  @!P0 BRA `(.L_x_169) ;  /* 0x0000000000108947 */ /* 0x002fec0003800000 */
[----:B------:R-:W-:Y:S02]  /*1220*/  MOV R4, R21 ;  /* 0x0000001500047202 */ /* 0x000fe40000000f00 */
[----:B------:R-:W-:-:S07]  /*1230*/  MOV R8, 0x1250 ;  /* 0x0000125000087802 */ /* 0x000fce0000000f00 */
[----:B------:R-:W-:Y:S05]  /*1240*/  CALL.REL.NOINC `($__internal_8_$__cuda_sm3x_div_rn_noftz_f32_slowpath) ;  /* 0x0000002400287944 */ /* 0x000fea0003c00000 */
[----:B------:R-:W-:-:S07]  /*1250*/  IMAD.MOV.U32 R5, RZ, RZ, R0 ;  /* 0x000000ffff057224 */ /* 0x000fce00078e0000 */
.L_x_169:
[----:B------:R-:W-:Y:S05]  /*1260*/  BSYNC.RECONVERGENT B0 ;  /* 0x0000000000007941 */ /* 0x000fea0003800200 */
.L_x_168:
[----:B------:R-:W0:Y:S01]  /*1270*/  SHFL.DOWN PT, R0, R5, 0x10, 0x1f ;  /* 0x0a001f0005007f89 */ /* 0x000e2200000e0000 */
[----:B------:R-:W-:Y:S01]  /*1280*/  HFMA2 R8, -RZ, RZ, 0.96630859375, -0.0022525787353515625 ;  /* 0x3bbb989dff087431 */ /* 0x000fe200000001ff */
        /* <DEDUP_REMOVED lines=8> */
[----:B0-----:R-:W-:-:S05]  /*1310*/  FMNMX R6, R9, R6, !PT ;  /* 0x0000000609067209 */ /* 0x001fca0007800000 */
[----:B------:R-:W0:Y:S02]  /*1320*/  SHFL.IDX PT, R11, R6, RZ, 0x1f ;  /* 0x00001fff060b7589 */ /* 0x000e2400000e0000 */
[----:B0-----:R-:W-:Y:S02]  /*1330*/  FMNMX R18, R11, R18, !PT ;  /* 0x000000120b127209 */ /* 0x001fe40007800000 */
[----:B------:R-:W-:-:S03]  /*1340*/  MOV R11, 0x437c0000 ;  /* 0x437c0000000b7802 */ /* 0x000fc60000000f00 */
[----:B------:R-:W-:-:S04]  /*1350*/  FADD R5, -R18, R5 ;  /* 0x0000000512057221 */ /* 0x000fc80000000100 */
[----:B------:R-:W-:-:S04]  /*1360*/  FFMA.SAT R0, R5, R8, 0.5 ;  /* 0x3f00000005007423 */ /* 0x000fc80000002008 */
[----:B------:R-:W-:Y:S01]  /*1370*/  FFMA.RM R0, R0, R11, 12582913 ;  /* 0x4b40000100007423 */ /* 0x000fe2000000400b */
[----:B------:R-:W-:-:S03]  /*1380*/  HFMA2 R11, -RZ, RZ, 0, 0 ;  /* 0x00000000ff0b7431 */ /* 0x000fc600000001ff */
[C---:B------:R-:W-:Y:S01]  /*1390*/  FADD R4, R0.reuse, -12583039 ;  /* 0xcb40007f00047421 */ /* 0x040fe20000000000 */
[----:B------:R-:W-:-:S03]  /*13a0*/  SHF.L.U32 R0, R0, 0x17, RZ ;  /* 0x0000001700007819 */ /* 0x000fc600000006ff */
        /* <DEDUP_REMOVED lines=15> */
[----:B0-----:R-:W-:Y:S01]  /*14a0*/  FADD R2, R9, R2 ;  /* 0x0000000209027221 */ /* 0x001fe20000000000 */
[----:B------:R-:W-:Y:S06]  /*14b0*/  @!P2 BRA `(.L_x_170) ;  /* 0x000000080024a947 */ /* 0x000fec0003800000 */
[----:B------:R-:W0:Y:S01]  /*14c0*/  LDC.64 R4, c[0x0][0x390] ;  /* 0x0000e400ff047b82 */ /* 0x000e220000000a00 */
[----:B------:R-:W-:-:S07]  /*14d0*/  MOV R7, RZ ;  /* 0x000000ff00077202 */ /* 0x000fce0000000f00 */
.L_x_171:
[----:B-1----:R-:W-:-:S05]  /*14e0*/  IADD3 R23, PT, PT, R20, R7, RZ ;  /* 0x0000000714177210 */ /* 0x002fca0007ffe0ff */
[----:B0-----:R-:W-:-:S05]  /*14f0*/  IMAD.WIDE R22, R23, 0x4, R4 ;  /* 0x0000000417167825 */ /* 0x001fca00078e0204 */
[----:B------:R-:W2:Y:S04]  /*1500*/  LDG.E.CONSTANT R35, desc[UR8][R22.64] ;  /* 0x0000000816237981 */ /* 0x000ea8000c1e9900 */
[----:B------:R-:W3:Y:S04]  /*1510*/  LDG.E.CONSTANT R39, desc[UR8][R22.64+0x4] ;  /* 0x0000040816277981 */ /* 0x000ee8000c1e9900 */
[----:B------:R-:W4:Y:S04]  /*1520*/  LDG.E.CONSTANT R27, desc[UR8][R22.64+0x10] ;  /* 0x00001008161b7981 */ /* 0x000f28000c1e9900 */
[----:B------:R-:W5:Y:S04]  /*1530*/  LDG.E.CONSTANT R37, desc[UR8][R22.64+0x8] ;  /* 0x0000080816257981 */ /* 0x000f68000c1e9900 */
[----:B------:R-:W5:Y:S04]  /*1540*/  LDG.E.CONSTANT R29, desc[UR8][R22.64+0x14] ;  /* 0x00001408161d7981 */ /* 0x000f68000c1e9900 */
[----:B------:R-:W5:Y:S04]  /*1550*/  LDG.E.CONSTANT R41, desc[UR8][R22.64+0x1c] ;  /* 0x00001c0816297981 */ /* 0x000f68000c1e9900 */
[----:B------:R-:W5:Y:S04]  /*1560*/  LDG.E.CONSTANT R33, desc[UR8][R22.64+0xc] ;  /* 0x00000c0816217981 */ /* 0x000f68000c1e9900 */
[----:B------:R-:W5:Y:S01]  /*1570*/  LDG.E.CONSTANT R31, desc[UR8][R22.64+0x18] ;  /* 0x00001808161f7981 */ /* 0x000f62000c1e9900 */
[----:B------:R-:W-:-:S05]  /*1580*/  LEA R8, R7, R12, 0x2 ;  /* 0x0000000c07087211 */ /* 0x000fca00078e10ff */
[----:B------:R-:W5:Y:S04]  /*1590*/  LDL R21, [R8] ;  /* 0x0000000008157983 */ /* 0x000f680000100800 */
[----:B------:R-:W5:Y:S04]  /*15a0*/  LDL R25, [R8+0x4] ;  /* 0x0000040008197983 */ /* 0x000f680000100800 */
[----:B------:R-:W5:Y:S04]  /*15b0*/  LDL R26, [R8+0x8] ;  /* 0x00000800081a7983 */ /* 0x000f680000100800 */
[----:B------:R-:W5:Y:S04]  /*15c0*/  LDL R24, [R8+0xc] ;  /* 0x00000c0008187983 */ /* 0x000f680000100800 */
[----:B------:R-:W5:Y:S04]  /*15d0*/  LDL R6, [R8+0x10] ;  /* 0x0000100008067983 */ /* 0x000f680000100800 */
[----:B------:R-:W5:Y:S04]  /*15e0*/  LDL R11, [R8+0x14] ;  /* 0x00001400080b7983 */ /* 0x000f680000100800 */
[----:B------:R-:W5:Y:S04]  /*15f0*/  LDL R10, [R8+0x18] ;  /* 0x00001800080a7983 */ /* 0x000f680000100800 */
[----:B------:R-:W5:Y:S01]  /*1600*/  LDL R9, [R8+0x1c] ;  /* 0x00001c0008097983 */ /* 0x000f620000100800 */
[----:B------:R-:W-:-:S04]  /*1610*/  IADD3 R7, PT, PT, R7, 0x8, RZ ;  /* 0x0000000807077810 */ /* 0x000fc80007ffe0ff */
[----:B------:R-:W-:Y:S01]  /*1620*/  ISETP.NE.AND P0, PT, R7, R16, PT ;  /* 0x000000100700720c */ /* 0x000fe20003f05270 */
[C---:B--2---:R-:W-:Y:S01]  /*1630*/  FMUL R35, R0.reuse, R35 ;  /* 0x0000002300237220 */ /* 0x044fe20000400000 */
[C---:B---3--:R-:W-:Y:S01]  /*1640*/  FMUL R39, R0.reuse, R39 ;  /* 0x0000002700277220 */ /* 0x048fe20000400000 */
[C---:B----4-:R-:W-:Y:S01]  /*1650*/  FMUL R34, R0.reuse, R27 ;  /* 0x0000001b00227220 */ /* 0x050fe20000400000 */
[C---:B-----5:R-:W-:Y:S01]  /*1660*/  FMUL R37, R0.reuse, R37 ;  /* 0x0000002500257220 */ /* 0x060fe20000400000 */
[C---:B------:R-:W-:Y:S01]  /*1670*/  FMUL R32, R0.reuse, R29 ;  /* 0x0000001d00207220 */ /* 0x040fe20000400000 */
[C---:B------:R-:W-:Y:S01]  /*1680*/  FMUL R30, R0.reuse, R41 ;  /* 0x00000029001e7220 */ /* 0x040fe20000400000 */
[----:B------:R-:W0:Y:S01]  /*1690*/  SHFL.DOWN PT, R42, R35, 0x10, 0x1f ;  /* 0x0a001f00232a7f89 */ /* 0x000e2200000e0000 */
[----:B------:R-:W-:-:S03]  /*16a0*/  FMUL R33, R0, R33 ;  /* 0x0000002100217220 */ /* 0x000fc60000400000 */
[----:B------:R-:W1:Y:S01]  /*16b0*/  SHFL.DOWN PT, R40, R39, 0x10, 0x1f ;  /* 0x0a001f0027287f89 */ /* 0x000e6200000e0000 */
[----:B------:R-:W-:-:S03]  /*16c0*/  FMUL R31, R0, R31 ;  /* 0x0000001f001f7220 */ /* 0x000fc60000400000 */
[----:B------:R-:W2:Y:S04]  /*16d0*/  SHFL.DOWN PT, R29, R34, 0x10, 0x1f ;  /* 0x0a001f00221d7f89 */ /* 0x000ea800000e0000 */
[----:B------:R-:W3:Y:S04]  /*16e0*/  SHFL.DOWN PT, R38, R37, 0x10, 0x1f ;  /* 0x0a001f0025267f89 */ /* 0x000ee800000e0000 */
[----:B------:R-:W4:Y:S04]  /*16f0*/  SHFL.DOWN PT, R27, R32, 0x10, 0x1f ;  /* 0x0a001f00201b7f89 */ /* 0x000f2800000e0000 */
[----:B------:R-:W5:Y:S04]  /*1700*/  SHFL.DOWN PT, R23, R30, 0x10, 0x1f ;  /* 0x0a001f001e177f89 */ /* 0x000f6800000e0000 */
[----:B------:R-:W5:Y:S04]  /*1710*/  SHFL.DOWN PT, R36, R33, 0x10, 0x1f ;  /* 0x0a001f0021247f89 */ /* 0x000f6800000e0000 */
[----:B------:R-:W5:Y:S01]  /*1720*/  SHFL.DOWN PT, R22, R31, 0x10, 0x1f ;  /* 0x0a001f001f167f89 */ /* 0x000f6200000e0000 */
[----:B0-----:R-:W-:Y:S01]  /*1730*/  FADD R35, R35, R42 ;  /* 0x0000002a23237221 */ /* 0x001fe20000000000 */
[----:B-1----:R-:W-:Y:S01]  /*1740*/  FADD R39, R39, R40 ;  /* 0x0000002827277221 */ /* 0x002fe20000000000 */
[----:B--2---:R-:W-:Y:S01]  /*1750*/  FADD R34, R34, R29 ;  /* 0x0000001d22227221 */ /* 0x004fe20000000000 */
[----:B---3--:R-:W-:Y:S01]  /*1760*/  FADD R37, R37, R38 ;  /* 0x0000002625257221 */ /* 0x008fe20000000000 */
[----:B----4-:R-:W-:Y:S01]  /*1770*/  FADD R32, R32, R27 ;  /* 0x0000001b20207221 */ /* 0x010fe20000000000 */
[----:B-----5:R-:W-:Y:S01]  /*1780*/  FADD R30, R30, R23 ;  /* 0x000000171e1e7221 */ /* 0x020fe20000000000 */
[----:B------:R-:W0:Y:S01]  /*1790*/  SHFL.DOWN PT, R42, R35, 0x8, 0x1f ;  /* 0x09001f00232a7f89 */ /* 0x000e2200000e0000 */
[----:B------:R-:W-:-:S03]  /*17a0*/  FADD R33, R33, R36 ;  /* 0x0000002421217221 */ /* 0x000fc60000000000 */
[----:B------:R-:W1:Y:S01]  /*17b0*/  SHFL.DOWN PT, R40, R39, 0x8, 0x1f ;  /* 0x09001f0027287f89 */ /* 0x000e6200000e0000 */
[----:B------:R-:W-:-:S03]  /*17c0*/  FADD R31, R31, R22 ;  /* 0x000000161f1f7221 */ /* 0x000fc60000000000 */
        /* <DEDUP_REMOVED lines=29> */
[----:B------:R-:W-:Y:S01]  /*19a0*/  FADD R36, R33, R36 ;  /* 0x0000002421247221 */ /* 0x000fe20000000000 */
[----:B------:R-:W-:-:S02]  /*19b0*/  FADD R22, R31, R22 ;  /* 0x000000161f167221 */ /* 0x000fc40000000000 */
[----:B------:R-:W1:Y:S04]  /*19c0*/  SHFL.DOWN PT, R38, R39, 0x2, 0x1f ;  /* 0x08401f0027267f89 */ /* 0x000e6800000e0000 */
        /* <DEDUP_REMOVED lines=9> */
[----:B---3--:R-:W-:-:S02]  /*1a60*/  FADD R31, R34, R31 ;  /* 0x0000001f221f7221 */ /* 0x008fc40000000000 */
[----:B------:R-:W0:Y:S01]  /*1a70*/  SHFL.DOWN PT, R35, R42, 0x1, 0x1f ;  /* 0x08201f002a237f89 */ /* 0x000e2200000e0000 */
[----:B----4-:R-:W-:Y:S01]  /*1a80*/  FADD R37, R40, R37 ;  /* 0x0000002528257221 */ /* 0x010fe20000000000 */
[----:B-----5:R-:W-:Y:S01]  /*1a90*/  FADD R29, R36, R29 ;  /* 0x0000001d241d7221 */ /* 0x020fe20000000000 */
[----:B------:R-:W-:Y:S01]  /*1aa0*/  FADD R30, R27, R30 ;  /* 0x0000001e1b1e7221 */ /* 0x000fe20000000000 */
[----:B------:R-:W-:Y:S01]  /*1ab0*/  FADD R33, R22, R33 ;  /* 0x0000002116217221 */ /* 0x000fe20000000000 */
        /* <DEDUP_REMOVED lines=13> */
[----:B------:R-:W-:Y:S01]  /*1b90*/  FADD R30, R30, R23 ;  /* 0x000000171e1e7221 */ /* 0x000fe20000000000 */
[----:B------:R-:W-:Y:S01]  /*1ba0*/  FADD R34, R33, R34 ;  /* 0x0000002221227221 */ /* 0x000fe20000000000 */
[----:B------:R-:W0:Y:S04]  /*1bb0*/  SHFL.IDX PT, R40, R42, RZ, 0x1f ;  /* 0x00001fff2a287589 */ /* 0x000e2800000e0000 */
[----:B------:R-:W1:Y:S04]  /*1bc0*/  SHFL.IDX PT, R38, R37, RZ, 0x1f ;  /* 0x00001fff25267589 */ /* 0x000e6800000e0000 */
[----:B------:R-:W2:Y:S04]  /*1bd0*/  SHFL.IDX PT, R35, R35, RZ, 0x1f ;  /* 0x00001fff23237589 */ /* 0x000ea800000e0000 */
[----:B------:R-:W3:Y:S04]  /*1be0*/  SHFL.IDX PT, R23, R36, RZ, 0x1f ;  /* 0x00001fff24177589 */ /* 0x000ee800000e0000 */
[----:B------:R-:W4:Y:S04]  /*1bf0*/  SHFL.IDX PT, R27, R30, RZ, 0x1f ;  /* 0x00001fff1e1b7589 */ /* 0x000f2800000e0000 */
[----:B------:R-:W5:Y:S04]  /*1c00*/  SHFL.IDX PT, R32, R32, RZ, 0x1f ;  /* 0x00001fff20207589 */ /* 0x000f6800000e0000 */
[----:B------:R-:W5:Y:S04]  /*1c10*/  SHFL.IDX PT, R29, R34, RZ, 0x1f ;  /* 0x00001fff221d7589 */ /* 0x000f6800000e0000 */
[----:B------:R-:W5:Y:S01]  /*1c20*/  SHFL.IDX PT, R22, R22, RZ, 0x1f ;  /* 0x00001fff16167589 */ /* 0x000f6200000e0000 */
        /* <DEDUP_REMOVED lines=8> */
[----:B------:R1:W-:Y:S04]  /*1cb0*/  STL [R8], R21 ;  /* 0x0000001508007387 */ /* 0x0003e80000100800 */
[----:B------:R1:W-:Y:S04]  /*1cc0*/  STL [R8+0x4], R25 ;  /* 0x0000041908007387 */ /* 0x0003e80000100800 */
[----:B------:R1:W-:Y:S04]  /*1cd0*/  STL [R8+0x8], R35 ;  /* 0x0000082308007387 */ /* 0x0003e80000100800 */
[----:B------:R1:W-:Y:S04]  /*1ce0*/  STL [R8+0xc], R23 ;  /* 0x00000c1708007387 */ /* 0x0003e80000100800 */
[----:B------:R1:W-:Y:S04]  /*1cf0*/  STL [R8+0x10], R27 ;  /* 0x0000101b08007387 */ /* 0x0003e80000100800 */
[----:B------:R1:W-:Y:S04]  /*1d00*/  STL [R8+0x14], R11 ;  /* 0x0000140b08007387 */ /* 0x0003e80000100800 */
[----:B------:R1:W-:Y:S04]  /*1d10*/  STL [R8+0x18], R29 ;  /* 0x0000181d08007387 */ /* 0x0003e80000100800 */
[----:B------:R1:W-:Y:S01]  /*1d20*/  STL [R8+0x1c], R9 ;  /* 0x00001c0908007387 */ /* 0x0003e20000100800 */
[----:B------:R-:W-:Y:S05]  /*1d30*/  @P0 BRA `(.L_x_171) ;  /* 0xfffffff400e80947 */ /* 0x000fea000383ffff */
[----:B-1----:R-:W-:-:S07]  /*1d40*/  MOV R11, R16 ;  /* 0x00000010000b7202 */ /* 0x002fce0000000f00 */
.L_x_170:
[----:B------:R-:W-:-:S13]  /*1d50*/  ISETP.NE.AND P0, PT, R28, RZ, PT ;  /* 0x000000ff1c00720c */ /* 0x000fda0003f05270 */
[----:B------:R-:W-:Y:S05]  /*1d60*/  @!P0 BRA `(.L_x_172) ;  /* 0x0000000800008947 */ /* 0x000fea0003800000 */
[----:B------:R-:W0:Y:S01]  /*1d70*/  LDC.64 R4, c[0x0][0x390] ;  /* 0x0000e400ff047b82 */ /* 0x000e220000000a00 */
[----:B------:R-:W-:-:S05]  /*1d80*/  IADD3 R7, PT, PT, R20, R11, RZ ;  /* 0x0000000b14077210 */ /* 0x000fca0007ffe0ff */
[----:B0-----:R-:W-:-:S05]  /*1d90*/  IMAD.WIDE R4, R7, 0x4, R4 ;  /* 0x0000000407047825 */ /* 0x001fca00078e0204 */
[----:B------:R-:W2:Y:S01]  /*1da0*/  LDG.E.CONSTANT R7, desc[UR8][R4.64] ;  /* 0x0000000804077981 */ /* 0x000ea2000c1e9900 */
[----:B------:R-:W-:-:S05]  /*1db0*/  LEA R6, R11, R12, 0x2 ;  /* 0x0000000c0b067211 */ /* 0x000fca00078e10ff */
[----:B------:R-:W3:Y:S01]  /*1dc0*/  LDL R21, [R6] ;  /* 0x0000000006157983 */ /* 0x000ee20000100800 */
[----:B------:R-:W-:Y:S01]  /*1dd0*/  ISETP.NE.AND P0, PT, R28, 0x1, PT ;  /* 0x000000011c00780c */ /* 0x000fe20003f05270 */
[----:B--2---:R-:W-:-:S05]  /*1de0*/  FMUL R7, R0, R7 ;  /* 0x0000000700077220 */ /* 0x004fca0000400000 */
        /* <DEDUP_REMOVED lines=10> */
[----:B------:R-:W3:Y:S02]  /*1e90*/  SHFL.IDX PT, R20, R20, RZ, 0x1f ;  /* 0x00001fff14147589 */ /* 0x000ee400000e0000 */
[----:B---3--:R-:W-:-:S05]  /*1ea0*/  FADD R21, R20, R21 ;  /* 0x0000001514157221 */ /* 0x008fca0000000000 */
[----:B------:R0:W-:Y:S01]  /*1eb0*/  STL [R6], R21 ;  /* 0x0000001506007387 */ /* 0x0001e20000100800 */
[----:B------:R-:W-:Y:S05]  /*1ec0*/  @!P0 BRA `(.L_x_172) ;  /* 0x0000000400a88947 */ /* 0x000fea0003800000 */
[----:B------:R-:W2:Y:S04]  /*1ed0*/  LDG.E.CONSTANT R7, desc[UR8][R4.64+0x4] ;  /* 0x0000040804077981 */ /* 0x000ea8000c1e9900 */
[----:B0-----:R-:W3:Y:S01]  /*1ee0*/  LDL R21, [R6+0x4] ;  /* 0x0000040006157983 */ /* 0x001ee20000100800 */
        /* <DEDUP_REMOVED lines=14> */
[----:B------:R1:W-:Y:S01]  /*1fd0*/  STL [R6+0x4], R7 ;  /* 0x0000040706007387 */ /* 0x0003e20000100800 */
[----:B------:R-:W-:Y:S05]  /*1fe0*/  @!P0 BRA `(.L_x_172) ;  /* 0x0000000400608947 */ /* 0x000fea0003800000 */
[----:B-1----:R-:W2:Y:S04]  /*1ff0*/  LDG.E.CONSTANT R7, desc[UR8][R4.64+0x8] ;  /* 0x0000080804077981 */ /* 0x002ea8000c1e9900 */
[----:B------:R-:W3:Y:S01]  /*2000*/  LDL R21, [R6+0x8] ;  /* 0x0000080006157983 */ /* 0x000ee20000100800 */
        /* <DEDUP_REMOVED lines=16> */
[----:B--2---:R-:W2:Y:S04]  /*2110*/  LDG.E.CONSTANT R7, desc[UR8][R4.64+0xc] ;  /* 0x00000c0804077981 */ /* 0x004ea8000c1e9900 */
        /* <DEDUP_REMOVED lines=17> */
[----:B---3--:R-:W2:Y:S04]  /*2230*/  LDG.E.CONSTANT R7, desc[UR8][R4.64+0x10] ;  /* 0x0000100804077981 */ /* 0x008ea8000c1e9900 */
        /* <DEDUP_REMOVED lines=17> */
[----:B------:R-:W2:Y:S04]  /*2350*/  LDG.E.CONSTANT R7, desc[UR8][R4.64+0x14] ;  /* 0x0000140804077981 */ /* 0x000ea8000c1e9900 */
[----:B----4-:R-:W3:Y:S01]  /*2360*/  LDL R21, [R6+0x14] ;  /* 0x0000140006157983 */ /* 0x010ee20000100800 */
        /* <DEDUP_REMOVED lines=17> */
[----:B------:R-:W3:Y:S01]  /*2480*/  LDL R20, [R6+0x18] ;  /* 0x0000180006147983 */ /* 0x000ee20000100800 */
[----:B--2---:R-:W-:-:S05]  /*2490*/  FMUL R0, R0, R5 ;  /* 0x0000000500007220 */ /* 0x004fca0000400000 */
[----:B0-----:R-:W0:Y:S02]  /*24a0*/  SHFL.DOWN PT, R7, R0, 0x10, 0x1f ;  /* 0x0a001f0000077f89 */ /* 0x001e2400000e0000 */
        /* <DEDUP_REMOVED lines=11> */
[----:B------:R0:W-:Y:S02]  /*2560*/  STL [R6+0x18], R11 ;  /* 0x0000180b06007387 */ /* 0x0001e40000100800 */
.L_x_172:
[----:B------:R-:W5:Y:S01]  /*2570*/  LDCU UR7, c[0x0][0x3a4] ;  /* 0x00007480ff0777ac */ /* 0x000f620008000800 */
[----:B------:R-:W-:-:S04]  /*2580*/  UIADD3 UR4, UPT, UPT, UR4, 0x1, URZ ;  /* 0x0000000104047890 */ /* 0x000fc8000fffe0ff */
[----:B-----5:R-:W-:-:S09]  /*2590*/  UISETP.NE.AND UP0, UPT, UR4, UR7, UPT ;  /* 0x000000070400728c */ /* 0x020fd2000bf05270 */
[----:B------:R-:W-:Y:S05]  /*25a0*/  BRA.U !UP0, `(.L_x_173) ;  /* 0x00000009080c7547 */ /* 0x000fea000b800000 */
[----:B------:R-:W-:Y:S05]  /*25b0*/  BRA `(.L_x_174) ;  /* 0xffffffe400d87947 */ /* 0x000fea000383ffff */
.L_x_164:
[----:B------:R-:W0:Y:S01]  /*25c0*/  LDCU UR5, c[0x0][0x3a4] ;  /* 0x00007480ff0577ac */ /* 0x000e220008000800 */
[----:B------:R-:W-:Y:S01]  /*25d0*/  HFMA2 R2, -RZ, RZ, 0, 0 ;  /* 0x00000000ff027431 */ /* 0x000fe200000001ff */
[----:B------:R-:W-:Y:S01]  /*25e0*/  MOV R5, 0xff800000 ;  /* 0xff80000000057802 */ /* 0x000fe20000000f00 */
[----:B0-----:R-:W-:-:S09]  /*25f0*/  UISETP.NE.AND UP0, UPT, UR5, 0x1, UPT ;  /* 0x000000010500788c */ /* 0x001fd2000bf05270 */
[----:B------:R-:W-:Y:S05]  /*2600*/  BRA.U !UP0, `(.L_x_175) ;  /* 0x0000000508307547 */ /* 0x000fea000b800000 */
[----:B------:R-:W0:Y:S01]  /*2610*/  MUFU.RCP R0, R3 ;  /* 0x0000000300007308 */ /* 0x000e220000001000 */
[----:B------:R-:W-:-:S07]  /*2620*/  MOV R2, RZ ;  /* 0x000000ff00027202 */ /* 0x000fce0000000f00 */
[----:B------:R-:W1:Y:S01]  /*2630*/  FCHK P0, RZ, R3 ;  /* 0x00000003ff007302 */ /* 0x000e620000000000 */
[----:B0-----:R-:W-:-:S04]  /*2640*/  FFMA R5, R0, -R3, 1 ;  /* 0x3f80000000057423 */ /* 0x001fc80000000803 */
[----:B------:R-:W-:-:S04]  /*2650*/  FFMA R7, R0, R5, R0 ;  /* 0x0000000500077223 */ /* 0x000fc80000000000 */
[----:B------:R-:W-:-:S04]  /*2660*/  FFMA R0, RZ, R7, RZ ;  /* 0x00000007ff007223 */ /* 0x000fc800000000ff */
[----:B------:R-:W-:-:S04]  /*2670*/  FFMA R5, R0, -R3, RZ ;  /* 0x8000000300057223 */ /* 0x000fc800000000ff */
[----:B------:R-:W-:Y:S01]  /*2680*/  FFMA R0, R7, R5, R0 ;  /* 0x0000000507007223 */ /* 0x000fe20000000000 */
[----:B-1----:R-:W-:Y:S06]  /*2690*/  @!P0 BRA `(.L_x_176) ;  /* 0x00000000000c8947 */ /* 0x002fec0003800000 */
[----:B--2---:R-:W-:Y:S01]  /*26a0*/  IMAD.MOV.U32 R4, RZ, RZ, RZ ;  /* 0x000000ffff047224 */ /* 0x004fe200078e00ff */
[----:B------:R-:W-:-:S07]  /*26b0*/  MOV R8, 0x26d0 ;  /* 0x000026d000087802 */ /* 0x000fce0000000f00 */
[----:B------:R-:W-:Y:S05]  /*26c0*/  CALL.REL.NOINC `($__internal_8_$__cuda_sm3x_div_rn_noftz_f32_slowpath) ;  /* 0x0000001000087944 */ /* 0x000fea0003c00000 */
.L_x_176:
[----:B------:R-:W0:Y:S01]  /*26d0*/  LDCU UR5, c[0x0][0x3a4] ;  /* 0x00007480ff0577ac */ /* 0x000e220008000800 */
[----:B------:R-:W-:Y:S01]  /*26e0*/  MOV R5, 0xff800000 ;  /* 0xff80000000057802 */ /* 0x000fe20000000f00 */
[----:B------:R-:W-:Y:S01]  /*26f0*/  UMOV UR4, URZ ;  /* 0x000000ff00047c82 */ /* 0x000fe20008000000 */
[----:B0-----:R-:W-:-:S12]  /*2700*/  ULOP3.LUT UR6, UR5, 0x7ffffffe, URZ, 0xc0, !UPT ;  /* 0x7ffffffe05067892 */ /* 0x001fd8000f8ec0ff */
.L_x_177:
[----:B------:R-:W0:Y:S01]  /*2710*/  SHFL.DOWN PT, R7, R0, 0x10, 0x1f ;  /* 0x0a001f0000077f89 */ /* 0x000e2200000e0000 */
[----:B------:R-:W-:Y:S01]  /*2720*/  HFMA2 R10, -RZ, RZ, 0.96630859375, -0.0022525787353515625 ;  /* 0x3bbb989dff0a7431 */ /* 0x000fe200000001ff */
[----:B------:R-:W-:Y:S01]  /*2730*/  MOV R16, 0x437c0000 ;  /* 0x437c000000107802 */ /* 0x000fe20000000f00 */
[----:B------:R-:W-:-:S04]  /*2740*/  UIADD3 UR4, UPT, UPT, UR4, 0x2, URZ ;  /* 0x0000000204047890 */ /* 0x000fc8000fffe0ff */
[----:B------:R-:W-:Y:S01]  /*2750*/  UISETP.NE.AND UP0, UPT, UR4, UR6, UPT ;  /* 0x000000060400728c */ /* 0x000fe2000bf05270 */
[----:B0-----:R-:W-:-:S05]  /*2760*/  FMNMX R7, R7, R0, !PT ;  /* 0x0000000007077209 */ /* 0x001fca0007800000 */
        /* <DEDUP_REMOVED lines=9> */
[----:B0-----:R-:W-:-:S04]  /*2800*/  FMNMX R17, R8, R5, !PT ;  /* 0x0000000508117209 */ /* 0x001fc80007800000 */
[----:B------:R-:W-:Y:S01]  /*2810*/  FMNMX R5, R8, R17, !PT ;  /* 0x0000001108057209 */ /* 0x000fe20007800000 */
[----:B------:R-:W-:-:S04]  /*2820*/  FADD R17, -R17, R0 ;  /* 0x0000000011117221 */ /* 0x000fc80000000100 */
[----:B------:R-:W-:Y:S01]  /*2830*/  FFMA.SAT R4, R17, R10, 0.5 ;  /* 0x3f00000011047423 */ /* 0x000fe2000000200a */
[----:B------:R-:W-:-:S03]  /*2840*/  FADD R8, -R5, R0 ;  /* 0x0000000005087221 */ /* 0x000fc60000000100 */
[----:B------:R-:W-:Y:S01]  /*2850*/  FFMA.RM R4, R4, R16, 12582913 ;  /* 0x4b40000104047423 */ /* 0x000fe20000004010 */
[----:B------:R-:W-:-:S03]  /*2860*/  FFMA.SAT R7, R8, R10, 0.5 ;  /* 0x3f00000008077423 */ /* 0x000fc6000000200a */
[C---:B------:R-:W-:Y:S01]  /*2870*/  FADD R6, R4.reuse, -12583039 ;  /* 0xcb40007f04067421 */ /* 0x040fe20000000000 */
[----:B------:R-:W-:Y:S01]  /*2880*/  FFMA.RM R9, R7, R16, 12582913 ;  /* 0x4b40000107097423 */ /* 0x000fe20000004010 */
[----:B------:R-:W-:Y:S02]  /*2890*/  SHF.L.U32 R4, R4, 0x17, RZ ;  /* 0x0000001704047819 */ /* 0x000fe400000006ff */
[----:B------:R-:W-:Y:S01]  /*28a0*/  FFMA R6, R17, 1.4426950216293334961, -R6 ;  /* 0x3fb8aa3b11067823 */ /* 0x000fe20000000806 */
[C---:B------:R-:W-:Y:S01]  /*28b0*/  FADD R7, R9.reuse, -12583039 ;  /* 0xcb40007f09077421 */ /* 0x040fe20000000000 */
[----:B------:R-:W-:Y:S02]  /*28c0*/  SHF.L.U32 R9, R9, 0x17, RZ ;  /* 0x0000001709097819 */ /* 0x000fe400000006ff */
[----:B------:R-:W-:Y:S01]  /*28d0*/  FFMA R6, R17, 1.925963033500011079e-08, R6 ;  /* 0x32a5706011067823 */ /* 0x000fe20000000006 */
[----:B------:R-:W-:-:S03]  /*28e0*/  FFMA R11, R8, 1.4426950216293334961, -R7 ;  /* 0x3fb8aa3b080b7823 */ /* 0x000fc60000000807 */
[----:B------:R-:W0:Y:S01]  /*28f0*/  MUFU.EX2 R7, R6 ;  /* 0x0000000600077308 */ /* 0x000e220000000800 */
[----:B------:R-:W-:-:S07]  /*2900*/  FFMA R11, R8, 1.925963033500011079e-08, R11 ;  /* 0x32a57060080b7823 */ /* 0x000fce000000000b */
[----:B------:R-:W1:Y:S01]  /*2910*/  MUFU.EX2 R8, R11 ;  /* 0x0000000b00087308 */ /* 0x000e620000000800 */
[----:B0-----:R-:W-:-:S05]  /*2920*/  FMUL R4, R4, R7 ;  /* 0x0000000704047220 */ /* 0x001fca0000400000 */
[----:B------:R-:W0:Y:S01]  /*2930*/  SHFL.DOWN PT, R7, R4, 0x10, 0x1f ;  /* 0x0a001f0004077f89 */ /* 0x000e2200000e0000 */
[----:B-1----:R-:W-:-:S05]  /*2940*/  FMUL R8, R9, R8 ;  /* 0x0000000809087220 */ /* 0x002fca0000400000 */
[----:B------:R-:W1:Y:S01]  /*2950*/  SHFL.DOWN PT, R9, R8, 0x10, 0x1f ;  /* 0x0a001f0008097f89 */ /* 0x000e6200000e0000 */
[----:B0-----:R-:W-:-:S05]  /*2960*/  FADD R7, R4, R7 ;  /* 0x0000000704077221 */ /* 0x001fca0000000000 */
[----:B------:R-:W0:Y:S01]  /*2970*/  SHFL.DOWN PT, R6, R7, 0x8, 0x1f ;  /* 0x09001f0007067f89 */ /* 0x000e2200000e0000 */
[----:B-1----:R-:W-:-:S05]  /*2980*/  FADD R10, R8, R9 ;  /* 0x00000009080a7221 */ /* 0x002fca0000000000 */
[----:B------:R-:W1:Y:S01]  /*2990*/  SHFL.DOWN PT, R9, R10, 0x8, 0x1f ;  /* 0x09001f000a097f89 */ /* 0x000e6200000e0000 */
[----:B0-----:R-:W-:Y:S01]  /*29a0*/  FADD R6, R7, R6 ;  /* 0x0000000607067221 */ /* 0x001fe20000000000 */
[----:B-1----:R-:W-:-:S04]  /*29b0*/  FADD R11, R10, R9 ;  /* 0x000000090a0b7221 */ /* 0x002fc80000000000 */
[----:B------:R-:W0:Y:S04]  /*29c0*/  SHFL.DOWN PT, R9, R6, 0x4, 0x1f ;  /* 0x08801f0006097f89 */ /* 0x000e2800000e0000 */
        /* <DEDUP_REMOVED lines=10> */
[----:B-1----:R-:W-:-:S05]  /*2a70*/  FADD R8, R17, R8 ;  /* 0x0000000811087221 */ /* 0x002fca0000000000 */
[----:B------:R-:W0:Y:S04]  /*2a80*/  SHFL.IDX PT, R7, R7, RZ, 0x1f ;  /* 0x00001fff07077589 */ /* 0x000e2800000e0000 */
[----:B------:R-:W1:Y:S01]  /*2a90*/  SHFL.IDX PT, R11, R8, RZ, 0x1f ;  /* 0x00001fff080b7589 */ /* 0x000e6200000e0000 */
[----:B0-----:R-:W-:-:S04]  /*2aa0*/  FADD R2, R7, R2 ;  /* 0x0000000207027221 */ /* 0x001fc80000000000 */
[----:B-1----:R-:W-:Y:S01]  /*2ab0*/  FADD R2, R2, R11 ;  /* 0x0000000b02027221 */ /* 0x002fe20000000000 */
[----:B------:R-:W-:Y:S06]  /*2ac0*/  BRA.U UP0, `(.L_x_177) ;  /* 0xfffffffd00107547 */ /* 0x000fec000b83ffff */
.L_x_175:
[----:B------:R-:W-:-:S04]  /*2ad0*/  ULOP3.LUT UR4, UR5, 0x1, URZ, 0xc0, !UPT ;  /* 0x0000000105047892 */ /* 0x000fc8000f8ec0ff */
[----:B------:R-:W-:-:S09]  /*2ae0*/  UISETP.NE.U32.AND UP0, UPT, UR4, 0x1, UPT ;  /* 0x000000010400788c */ /* 0x000fd2000bf05070 */
[----:B------:R-:W-:Y:S05]  /*2af0*/  BRA.U UP0, `(.L_x_173) ;  /* 0x0000000100b87547 */ /* 0x000fea000b800000 */
[----:B------:R-:W0:Y:S08]  /*2b00*/  MUFU.RCP R0, R3 ;  /* 0x0000000300007308 */ /* 0x000e300000001000 */
[----:B------:R-:W1:Y:S01]  /*2b10*/  FCHK P0, RZ, R3 ;  /* 0x00000003ff007302 */ /* 0x000e620000000000 */
[----:B0-----:R-:W-:-:S04]  /*2b20*/  FFMA R7, R0, -R3, 1 ;  /* 0x3f80000000077423 */ /* 0x001fc80000000803 */
[----:B------:R-:W-:-:S04]  /*2b30*/  FFMA R7, R0, R7, R0 ;  /* 0x0000000700077223 */ /* 0x000fc80000000000 */
[----:B------:R-:W-:-:S04]  /*2b40*/  FFMA R0, RZ, R7, RZ ;  /* 0x00000007ff007223 */ /* 0x000fc800000000ff */
[----:B--2---:R-:W-:-:S04]  /*2b50*/  FFMA R4, R0, -R3, RZ ;  /* 0x8000000300047223 */ /* 0x004fc800000000ff */
[----:B------:R-:W-:Y:S01]  /*2b60*/  FFMA R0, R7, R4, R0 ;  /* 0x0000000407007223 */ /* 0x000fe20000000000 */
[----:B-1----:R-:W-:Y:S06]  /*2b70*/  @!P0 BRA `(.L_x_178) ;  /* 0x00000000000c8947 */ /* 0x002fec0003800000 */
[----:B------:R-:W-:Y:S01]  /*2b80*/  HFMA2 R4, -RZ, RZ, 0, 0 ;  /* 0x00000000ff047431 */ /* 0x000fe200000001ff */
[----:B------:R-:W-:-:S07]  /*2b90*/  MOV R8, 0x2bb0 ;  /* 0x00002bb000087802 */ /* 0x000fce0000000f00 */
[----:B------:R-:W-:Y:S05]  /*2ba0*/  CALL.REL.NOINC `($__internal_8_$__cuda_sm3x_div_rn_noftz_f32_slowpath) ;  /* 0x0000000800d07944 */ /* 0x000fea0003c00000 */
.L_x_178:
[----:B------:R-:W0:Y:S02]  /*2bb0*/  SHFL.DOWN PT, R3, R0, 0x10, 0x1f ;  /* 0x0a001f0000037f89 */ /* 0x000e2400000e0000 */
[----:B0-----:R-:W-:-:S05]  /*2bc0*/  FMNMX R3, R3, R0, !PT ;  /* 0x0000000003037209 */ /* 0x001fca0007800000 */
[----:B------:R-:W0:Y:S02]  /*2bd0*/  SHFL.DOWN PT, R4, R3, 0x8, 0x1f ;  /* 0x09001f0003047f89 */ /* 0x000e2400000e0000 */
[----:B0-----:R-:W-:Y:S01]  /*2be0*/  FMNMX R4, R3, R4, !PT ;  /* 0x0000000403047209 */ /* 0x001fe20007800000 */
[----:B------:R-:W-:-:S04]  /*2bf0*/  HFMA2 R3, -RZ, RZ, 3.7421875, 0 ;  /* 0x437c0000ff037431 */ /* 0x000fc800000001ff */
        /* <DEDUP_REMOVED lines=11> */
[----:B------:R-:W-:-:S04]  /*2cb0*/  FFMA.RM R0, R0, R3, 12582913 ;  /* 0x4b40000100007423 */ /* 0x000fc80000004003 */
        /* <DEDUP_REMOVED lines=17> */
[----:B0-----:R-:W-:-:S07]  /*2dd0*/  FADD R2, R2, R7 ;  /* 0x0000000702027221 */ /* 0x001fce0000000000 */
.L_x_173:
[----:B------:R-:W5:Y:S02]  /*2de0*/  LDC R0, c[0x0][0x3a8] ;  /* 0x0000ea00ff007b82 */ /* 0x000f640000000800 */
[----:B-----5:R-:W-:-:S13]  /*2df0*/  ISETP.GE.AND P0, PT, R0, 0x1, PT ;  /* 0x000000010000780c */ /* 0x020fda0003f06270 */
[----:B------:R-:W-:Y:S05]  /*2e00*/  @!P0 EXIT ;  /* 0x000000000000894d */ /* 0x000fea0003800000 */
[----:B------:R-:W-:Y:S01]  /*2e10*/  ISETP.GE.U32.AND P0, PT, R0, 0x4, PT ;  /* 0x000000040000780c */ /* 0x000fe20003f06070 */
[----:B------:R-:W-:Y:S01]  /*2e20*/  IMAD R14, R13, R0, R14 ;  /* 0x000000000d0e7224 */ /* 0x000fe200078e020e */
[----:B------:R-:W-:Y:S02]  /*2e30*/  LOP3.LUT R13, R15, 0x3, RZ, 0xc0, !PT ;  /* 0x000000030f0d7812 */ /* 0x000fe400078ec0ff */
[----:B------:R-:W-:-:S09]  /*2e40*/  MOV R17, RZ ;  /* 0x000000ff00117202 */ /* 0x000fd20000000f00 */
[----:B------:R-:W-:Y:S05]  /*2e50*/  @!P0 BRA `(.L_x_179) ;  /* 0x00000004004c8947 */ /* 0x000fea0003800000 */
[----:B------:R-:W5:Y:S01]  /*2e60*/  LDCU.64 UR4, c[0x0][0x398] ;  /* 0x00007300ff0477ac */ /* 0x000f620008000a00 */
[C---:B------:R-:W-:Y:S02]  /*2e70*/  LOP3.LUT R0, R15.reuse, 0xffff, RZ, 0xc0, !PT ;  /* 0x0000ffff0f007812 */ /* 0x040fe400078ec0ff */
[----:B------:R-:W-:Y:S02]  /*2e80*/  LOP3.LUT R17, R15, 0xfc, RZ, 0xc0, !PT ;  /* 0x000000fc0f117812 */ /* 0x000fe400078ec0ff */
[----:B------:R-:W-:Y:S02]  /*2e90*/  SHF.R.U32.HI R0, RZ, 0x2, R0 ;  /* 0x00000002ff007819 */ /* 0x000fe40000011600 */
[----:B------:R-:W-:Y:S02]  /*2ea0*/  MOV R15, R14 ;  /* 0x0000000e000f7202 */ /* 0x000fe40000000f00 */
[----:B------:R-:W-:Y:S02]  /*2eb0*/  SHF.L.U32 R0, R0, 0x2, RZ ;  /* 0x0000000200007819 */ /* 0x000fe400000006ff */
[----:B------:R-:W-:-:S02]  /*2ec0*/  MOV R16, R12 ;  /* 0x0000000c00107202 */ /* 0x000fc40000000f00 */
[----:B------:R-:W-:-:S04]  /*2ed0*/  LOP3.LUT R18, R0, 0xfc, RZ, 0xe2, !PT ;  /* 0x000000fc00127812 */ /* 0x000fc800078ee2ff */
[----:B------:R-:W-:Y:S01]  /*2ee0*/  IADD3 R18, PT, PT, -R18, RZ, RZ ;  /* 0x000000ff12127210 */ /* 0x000fe20007ffe1ff */
[----:B-----5:R-:W-:-:S04]  /*2ef0*/  UIADD3 UR4, UP0, UPT, UR4, 0x8, URZ ;  /* 0x0000000804047890 */ /* 0x020fc8000ff1e0ff */
[----:B------:R-:W-:-:S12]  /*2f00*/  UIADD3.X UR5, UPT, UPT, URZ, UR5, URZ, UP0, !UPT ;  /* 0x00000005ff057290 */ /* 0x000fd800087fe4ff */
.L_x_188:
[----:B01234-:R-:W2:Y:S01]  /*2f10*/  LDL.128 R4, [R16] ;  /* 0x0000000010047983 */ /* 0x01fea20000100c00 */
[----:B------:R-:W0:Y:S01]  /*2f20*/  MUFU.RCP R3, R2 ;  /* 0x0000000200037308 */ /* 0x000e220000001000 */
[----:B------:R-:W-:Y:S01]  /*2f30*/  VIADD R18, R18, 0x4 ;  /* 0x0000000412127836 */ /* 0x000fe20000000000 */
[----:B------:R-:W-:Y:S01]  /*2f40*/  MOV R10, UR4 ;  /* 0x00000004000a7c02 */ /* 0x000fe20008000f00 */
[----:B------:R-:W-:Y:S01]  /*2f50*/  BSSY.RECONVERGENT B0, `(.L_x_180) ;  /* 0x000000f000007945 */ /* 0x000fe20003800200 */
[----:B------:R-:W-:Y:S02]  /*2f60*/  MOV R11, UR5 ;  /* 0x00000005000b7c02 */ /* 0x000fe40008000f00 */
[----:B------:R-:W-:Y:S01]  /*2f70*/  ISETP.NE.AND P2, PT, R18, RZ, PT ;  /* 0x000000ff1200720c */ /* 0x000fe20003f45270 */
[----:B------:R-:W-:-:S04]  /*2f80*/  IMAD.WIDE R10, R15, 0x4, R10 ;  /* 0x000000040f0a7825 */ /* 0x000fc800078e020a */
[----:B0-----:R-:W-:-:S04]  /*2f90*/  FFMA R0, R3, -R2, 1 ;  /* 0x3f80000003007423 */ /* 0x001fc80000000802 */
[----:B------:R-:W-:Y:S01]  /*2fa0*/  FFMA R3, R3, R0, R3 ;  /* 0x0000000003037223 */ /* 0x000fe20000000003 */
[----:B--2---:R-:W0:Y:S03]  /*2fb0*/  FCHK P0, R4, R2 ;  /* 0x0000000204007302 */ /* 0x004e260000000000 */
[----:B------:R-:W-:-:S04]  /*2fc0*/  FFMA R9, R4, R3, RZ ;  /* 0x0000000304097223 */ /* 0x000fc800000000ff */
[----:B------:R-:W-:-:S04]  /*2fd0*/  FFMA R0, R9, -R2, R4 ;  /* 0x8000000209007223 */ /* 0x000fc80000000004 */
[----:B------:R-:W-:Y:S01]  /*2fe0*/  FFMA R3, R3, R0, R9 ;  /* 0x0000000003037223 */ /* 0x000fe20000000009 */
[----:B0-----:R-:W-:Y:S06]  /*2ff0*/  @!P0 BRA `(.L_x_181) ;  /* 0x0000000000108947 */ /* 0x001fec0003800000 */
[----:B------:R-:W-:Y:S02]  /*3000*/  MOV R3, R2 ;  /* 0x0000000200037202 */ /* 0x000fe40000000f00 */
[----:B------:R-:W-:-:S07]  /*3010*/  MOV R8, 0x3030 ;  /* 0x0000303000087802 */ /* 0x000fce0000000f00 */
[----:B------:R-:W-:Y:S05]  /*3020*/  CALL.REL.NOINC `($__internal_8_$__cuda_sm3x_div_rn_noftz_f32_slowpath) ;  /* 0x0000000400b07944 */ /* 0x000fea0003c00000 */
[----:B------:R-:W-:-:S07]  /*3030*/  MOV R3, R0 ;  /* 0x0000000000037202 */ /* 0x000fce0000000f00 */
.L_x_181:
[----:B------:R-:W-:Y:S05]  /*3040*/  BSYNC.RECONVERGENT B0 ;  /* 0x0000000000007941 */ /* 0x000fea0003800200 */
.L_x_180:
[----:B------:R-:W0:Y:S01]  /*3050*/  MUFU.RCP R9, R2 ;  /* 0x0000000200097308 */ /* 0x000e220000001000 */
[----:B------:R1:W-:Y:S01]  /*3060*/  STG.E desc[UR8][R10.64+-0x8], R3 ;  /* 0xfffff8030a007986 */ /* 0x0003e2000c101908 */
[----:B------:R-:W-:Y:S06]  /*3070*/  BSSY.RECONVERGENT B0, `(.L_x_182) ;  /* 0x000000d000007945 */ /* 0x000fec0003800200 */
[----:B------:R-:W2:Y:S01]  /*3080*/  FCHK P0, R5, R2 ;  /* 0x0000000205007302 */ /* 0x000ea20000000000 */
[----:B0-----:R-:W-:-:S04]  /*3090*/  FFMA R0, R9, -R2, 1 ;  /* 0x3f80000009007423 */ /* 0x001fc80000000802 */
[----:B------:R-:W-:-:S04]  /*30a0*/  FFMA R19, R9, R0, R9 ;  /* 0x0000000009137223 */ /* 0x000fc80000000009 */
[----:B------:R-:W-:-:S04]  /*30b0*/  FFMA R0, R5, R19, RZ ;  /* 0x0000001305007223 */ /* 0x000fc800000000ff */
[----:B------:R-:W-:-:S04]  /*30c0*/  FFMA R9, R0, -R2, R5 ;  /* 0x8000000200097223 */ /* 0x000fc80000000005 */
[----:B------:R-:W-:Y:S01]  /*30d0*/  FFMA R9, R19, R9, R0 ;  /* 0x0000000913097223 */ /* 0x000fe20000000000 */
[----:B-12---:R-:W-:Y:S06]  /*30e0*/  @!P0 BRA `(.L_x_183) ;  /* 0x0000000000148947 */ /* 0x006fec0003800000 */
[----:B------:R-:W-:Y:S02]  /*30f0*/  MOV R4, R5 ;  /* 0x0000000500047202 */ /* 0x000fe40000000f00 */
[----:B------:R-:W-:Y:S02]  /*3100*/  MOV R3, R2 ;  /* 0x0000000200037202 */ /* 0x000fe40000000f00 */
[----:B------:R-:W-:-:S07]  /*3110*/  MOV R8, 0x3130 ;  /* 0x0000313000087802 */ /* 0x000fce0000000f00 */
[----:B------:R-:W-:Y:S05]  /*3120*/  CALL.REL.NOINC `($__internal_8_$__cuda_sm3x_div_rn_noftz_f32_slowpath) ;  /* 0x0000000400707944 */ /* 0x000fea0003c00000 */
[----:B------:R-:W-:-:S07]  /*3130*/  MOV R9, R0 ;  /* 0x0000000000097202 */ /* 0x000fce0000000f00 */
.L_x_183:
[----:B------:R-:W-:Y:S05]  /*3140*/  BSYNC.RECONVERGENT B0 ;  /* 0x0000000000007941 */ /* 0x000fea0003800200 */
.L_x_182:
        /* <DEDUP_REMOVED lines=15> */
.L_x_185:
[----:B------:R-:W-:Y:S05]  /*3240*/  BSYNC.RECONVERGENT B0 ;  /* 0x0000000000007941 */ /* 0x000fea0003800200 */
.L_x_184:
        /* <DEDUP_REMOVED lines=15> */
.L_x_187:
[----:B------:R-:W-:Y:S05]  /*3340*/  BSYNC.RECONVERGENT B0 ;  /* 0x0000000000007941 */ /* 0x000fea0003800200 */
.L_x_186:
[----:B------:R0:W-:Y:S01]  /*3350*/  STG.E desc[UR8][R10.64+0x4], R5 ;  /* 0x000004050a007986 */ /* 0x0001e2000c101908 */
[----:B------:R-:W-:Y:S02]  /*3360*/  IADD3 R16, PT, PT, R16, 0x10, RZ ;  /* 0x0000001010107810 */ /* 0x000fe40007ffe0ff */
[----:B------:R-:W-:Y:S01]  /*3370*/  IADD3 R15, PT, PT, R15, 0x4, RZ ;  /* 0x000000040f0f7810 */ /* 0x000fe20007ffe0ff */
[----:B------:R-:W-:Y:S06]  /*3380*/  @P2 BRA `(.L_x_188) ;  /* 0xfffffff800e02947 */ /* 0x000fec000383ffff */
.L_x_179:
[----:B------:R-:W-:-:S13]  /*3390*/  ISETP.NE.AND P0, PT, R13, RZ, PT ;  /* 0x000000ff0d00720c */ /* 0x000fda0003f05270 */
[----:B------:R-:W-:Y:S05]  /*33a0*/  @!P0 EXIT ;  /* 0x000000000000894d */ /* 0x000fea0003800000 */
[----:B01234-:R-:W0:Y:S01]  /*33b0*/  LDC.64 R6, c[0x0][0x398] ;  /* 0x0000e600ff067b82 */ /* 0x01fe220000000a00 */
[----:B------:R-:W-:Y:S01]  /*33c0*/  IMAD R12, R17, 0x4, R12 ;  /* 0x00000004110c7824 */ /* 0x000fe200078e020c */
[----:B------:R-:W-:Y:S01]  /*33d0*/  IADD3 R13, PT, PT, -R13, RZ, RZ ;  /* 0x000000ff0d0d7210 */ /* 0x000fe20007ffe1ff */
[----:B------:R-:W-:-:S07]  /*33e0*/  IMAD.IADD R17, R14, 0x1, R17 ;  /* 0x000000010e117824 */ /* 0x000fce00078e0211 */
.L_x_191:
[----:B------:R-:W2:Y:S01]  /*33f0*/  LDL R5, [R12] ;  /* 0x000000000c057983 */ /* 0x000ea20000100800 */
[----:B-1----:R-:W1:Y:S01]  /*3400*/  MUFU.RCP R3, R2 ;  /* 0x0000000200037308 */ /* 0x002e620000001000 */
[----:B------:R-:W-:Y:S01]  /*3410*/  IADD3 R13, PT, PT, R13, 0x1, RZ ;  /* 0x000000010d0d7810 */ /* 0x000fe20007ffe0ff */
[----:B------:R-:W-:Y:S01]  /*3420*/  BSSY.RECONVERGENT B0, `(.L_x_189) ;  /* 0x000000f000007945 */ /* 0x000fe20003800200 */
[----:B0-----:R-:W-:Y:S02]  /*3430*/  IMAD.WIDE R10, R17, 0x4, R6 ;  /* 0x00000004110a7825 */ /* 0x001fe400078e0206 */
[----:B------:R-:W-:Y:S02]  /*3440*/  ISETP.NE.AND P2, PT, R13, RZ, PT ;  /* 0x000000ff0d00720c */ /* 0x000fe40003f45270 */
[----:B-1----:R-:W-:-:S04]  /*3450*/  FFMA R0, R3, -R2, 1 ;  /* 0x3f80000003007423 */ /* 0x002fc80000000802 */
[----:B------:R-:W-:Y:S01]  /*3460*/  FFMA R0, R3, R0, R3 ;  /* 0x0000000003007223 */ /* 0x000fe20000000003 */
[----:B--2---:R-:W0:Y:S03]  /*3470*/  FCHK P0, R5, R2 ;  /* 0x0000000205007302 */ /* 0x004e260000000000 */
[----:B------:R-:W-:-:S04]  /*3480*/  FFMA R3, R0, R5, RZ ;  /* 0x0000000500037223 */ /* 0x000fc800000000ff */
[----:B------:R-:W-:-:S04]  /*3490*/  FFMA R4, R3, -R2, R5 ;  /* 0x8000000203047223 */ /* 0x000fc80000000005 */
[----:B------:R-:W-:Y:S01]  /*34a0*/  FFMA R3, R0, R4, R3 ;  /* 0x0000000400037223 */ /* 0x000fe20000000003 */
[----:B0-----:R-:W-:Y:S06]  /*34b0*/  @!P0 BRA `(.L_x_190) ;  /* 0x0000000000148947 */ /* 0x001fec0003800000 */
[----:B------:R-:W-:Y:S02]  /*34c0*/  MOV R4, R5 ;  /* 0x0000000500047202 */ /* 0x000fe40000000f00 */
[----:B------:R-:W-:Y:S02]  /*34d0*/  MOV R3, R2 ;  /* 0x0000000200037202 */ /* 0x000fe40000000f00 */
[----:B------:R-:W-:-:S07]  /*34e0*/  MOV R8, 0x3500 ;  /* 0x0000350000087802 */ /* 0x000fce0000000f00 */
[----:B------:R-:W-:Y:S05]  /*34f0*/  CALL.REL.NOINC `($__internal_8_$__cuda_sm3x_div_rn_noftz_f32_slowpath) ;  /* 0x00000000007c7944 */ /* 0x000fea0003c00000 */
[----:B------:R-:W-:-:S07]  /*3500*/  MOV R3, R0 ;  /* 0x0000000000037202 */ /* 0x000fce0000000f00 */
.L_x_190:
[----:B------:R-:W-:Y:S05]  /*3510*/  BSYNC.RECONVERGENT B0 ;  /* 0x0000000000007941 */ /* 0x000fea0003800200 */
.L_x_189:
[----:B------:R1:W-:Y:S01]  /*3520*/  STG.E desc[UR8][R10.64], R3 ;  /* 0x000000030a007986 */ /* 0x0003e2000c101908 */
[----:B------:R-:W-:Y:S02]  /*3530*/  IADD3 R12, PT, PT, R12, 0x4, RZ ;  /* 0x000000040c0c7810 */ /* 0x000fe40007ffe0ff */
[----:B------:R-:W-:Y:S01]  /*3540*/  IADD3 R17, PT, PT, R17, 0x1, RZ ;  /* 0x0000000111117810 */ /* 0x000fe20007ffe0ff */
[----:B------:R-:W-:Y:S06]  /*3550*/  @P2 BRA `(.L_x_191) ;  /* 0xfffffffc00a42947 */ /* 0x000fec000383ffff */
[----:B------:R-:W-:Y:S05]  /*3560*/  EXIT ;  /* 0x000000000000794d */ /* 0x000fea0003800000 */
        .weak           $__internal_7_$__cuda_sm20_sqrt_rn_f32_slowpath
        .type           $__internal_7_$__cuda_sm20_sqrt_rn_f32_slowpath,@function
        .size           $__internal_7_$__cuda_sm20_sqrt_rn_f32_slowpath,($__internal_8_$__cuda_sm3x_div_rn_noftz_f32_slowpath - $__internal_7_$__cuda_sm20_sqrt_rn_f32_slowpath)
$__internal_7_$__cuda_sm20_sqrt_rn_f32_slowpath:
[----:B------:R-:W-:-:S13]  /*3570*/  LOP3.LUT P0, RZ, R0, 0x7fffffff, RZ, 0xc0, !PT ;  /* 0x7fffffff00ff7812 */ /* 0x000fda000780c0ff */
[----:B------:R-:W-:Y:S01]  /*3580*/  @!P0 MOV R2, R0 ;  /* 0x0000000000028202 */ /* 0x000fe20000000f00 */
        /* <DEDUP_REMOVED lines=18> */
.L_x_192:
[----:B------:R-:W-:Y:S01]  /*36b0*/  HFMA2 R3, -RZ, RZ, 0, 0 ;  /* 0x00000000ff037431 */ /* 0x000fe200000001ff */
[----:B------:R-:W-:Y:S02]  /*36c0*/  MOV R0, R2 ;  /* 0x0000000200007202 */ /* 0x000fe40000000f00 */
[----:B------:R-:W-:-:S04]  /*36d0*/  MOV R2, R4 ;  /* 0x0000000400027202 */ /* 0x000fc80000000f00 */
[----:B------:R-:W-:Y:S05]  /*36e0*/  RET.REL.NODEC R2 `(_Z30advanced_sync_attention_kernelPKfS0_S0_Pfiiii) ;  /* 0xffffffc802447950 */ /* 0x000fea0003c3ffff */
        .weak           $__internal_8_$__cuda_sm3x_div_rn_noftz_f32_slowpath
        .type           $__internal_8_$__cuda_sm3x_div_rn_noftz_f32_slowpath,@function
        .size           $__internal_8_$__cuda_sm3x_div_rn_noftz_f32_slowpath,(.L_x_213 - $__internal_8_$__cuda_sm3x_div_rn_noftz_f32_slowpath)
$__internal_8_$__cuda_sm3x_div_rn_noftz_f32_slowpath:
[----:B------:R-:W-:Y:S01]  /*36f0*/  SHF.R.U32.HI R9, RZ, 0x17, R3 ;  /* 0x00000017ff097819 */ /* 0x000fe20000011603 */
[----:B------:R-:W-:Y:S01]  /*3700*/  BSSY.RECONVERGENT B1, `(.L_x_193) ;  /* 0x0000064000017945 */ /* 0x000fe20003800200 */
[--C-:B------:R-:W-:Y:S01]  /*3710*/  SHF.R.U32.HI R0, RZ, 0x17, R4.reuse ;  /* 0x00000017ff007819 */ /* 0x100fe20000011604 */
[----:B------:R-:W-:Y:S01]  /*3720*/  IMAD.MOV.U32 R25, RZ, RZ, R4 ;  /* 0x000000ffff197224 */ /* 0x000fe200078e0004 */
[----:B------:R-:W-:Y:S02]  /*3730*/  LOP3.LUT R9, R9, 0xff, RZ, 0xc0, !PT ;  /* 0x000000ff09097812 */ /* 0x000fe400078ec0ff */
[----:B------:R-:W-:Y:S02]  /*3740*/  LOP3.LUT R0, R0, 0xff, RZ, 0xc0, !PT ;  /* 0x000000ff00007812 */ /* 0x000fe400078ec0ff */
[----:B------:R-:W-:Y:S02]  /*3750*/  IADD3 R24, PT, PT, R9, -0x1, RZ ;  /* 0xffffffff09187810 */ /* 0x000fe40007ffe0ff */
[----:B------:R-:W-:-:S02]  /*3760*/  IADD3 R23, PT, PT, R0, -0x1, RZ ;  /* 0xffffffff00177810 */ /* 0x000fc40007ffe0ff */
[----:B------:R-:W-:Y:S02]  /*3770*/  ISETP.GT.U32.AND P0, PT, R24, 0xfd, PT ;  /* 0x000000fd1800780c */ /* 0x000fe40003f04070 */
[----:B------:R-:W-:Y:S02]  /*3780*/  MOV R22, R3 ;  /* 0x0000000300167202 */ /* 0x000fe40000000f00 */
        /* <DEDUP_REMOVED lines=21> */
[----:B------:R-:W-:Y:S01]  /*38e0*/  @P0 MOV R21, RZ ;  /* 0x000000ff00150202 */ /* 0x000fe20000000f00 */
[----:B------:R-:W-:Y:S01]  /*38f0*/  @!P0 FFMA R25, R4, 1.84467440737095516160e+19, RZ ;  /* 0x5f80000004198823 */ /* 0x000fe200000000ff */
[----:B------:R-:W-:Y:S01]  /*3900*/  @!P0 MOV R21, 0xffffffc0 ;  /* 0xffffffc000158802 */ /* 0x000fe20000000f00 */
[----:B------:R-:W-:-:S03]  /*3910*/  @!P1 FFMA R22, R3, 1.84467440737095516160e+19, RZ ;  /* 0x5f80000003169823 */ /* 0x000fc600000000ff */
[----:B------:R-:W-:-:S07]  /*3920*/  @!P1 IADD3 R21, PT, PT, R21, 0x40, RZ ;  /* 0x0000004015159810 */ /* 0x000fce0007ffe0ff */
.L_x_194:
[----:B------:R-:W-:Y:S01]  /*3930*/  LEA R23, R9, 0xc0800000, 0x17 ;  /* 0xc080000009177811 */ /* 0x000fe200078eb8ff */
[----:B------:R-:W-:Y:S01]  /*3940*/  BSSY.RECONVERGENT B2, `(.L_x_199) ;  /* 0x0000036000027945 */ /* 0x000fe20003800200 */
[----:B------:R-:W-:Y:S02]  /*3950*/  IADD3 R4, PT, PT, R0, -0x7f, RZ ;  /* 0xffffff8100047810 */ /* 0x000fe40007ffe0ff */
[----:B------:R-:W-:-:S03]  /*3960*/  IADD3 R24, PT, PT, -R23, R22, RZ ;  /* 0x0000001617187210 */ /* 0x000fc60007ffe1ff */
[----:B------:R-:W-:Y:S01]  /*3970*/  IMAD R0, R4, -0x800000, R25 ;  /* 0xff80000004007824 */ /* 0x000fe200078e0219 */
[----:B------:R0:W1:Y:S01]  /*3980*/  MUFU.RCP R22, R24 ;  /* 0x0000001800167308 */ /* 0x0000620000001000 */
[----:B------:R-:W-:Y:S01]  /*3990*/  FADD.FTZ R23, -R24, -RZ ;  /* 0x800000ff18177221 */ /* 0x000fe20000010100 */
[----:B0-----:R-:W-:-:S04]  /*39a0*/  IADD3 R24, PT, PT, R4, 0x7f, -R9 ;  /* 0x0000007f04187810 */ /* 0x001fc80007ffe809 */
[----:B------:R-:W-:Y:S01]  /*39b0*/  IADD3 R21, PT, PT, R24, R21, RZ ;  /* 0x0000001518157210 */ /* 0x000fe20007ffe0ff */
[----:B-1----:R-:W-:-:S04]  /*39c0*/  FFMA R27, R22, R23, 1 ;  /* 0x3f800000161b7423 */ /* 0x002fc80000000017 */
[----:B------:R-:W-:-:S04]  /*39d0*/  FFMA R25, R22, R27, R22 ;  /* 0x0000001b16197223 */ /* 0x000fc80000000016 */
[----:B------:R-:W-:-:S04]  /*39e0*/  FFMA R22, R0, R25, RZ ;  /* 0x0000001900167223 */ /* 0x000fc800000000ff */
[----:B------:R-:W-:-:S04]  /*39f0*/  FFMA R26, R23, R22, R0 ;  /* 0x00000016171a7223 */ /* 0x000fc80000000000 */
[----:B------:R-:W-:-:S04]  /*3a00*/  FFMA R22, R25, R26, R22 ;  /* 0x0000001a19167223 */ /* 0x000fc80000000016 */
[----:B------:R-:W-:-:S04]  /*3a10*/  FFMA R23, R23, R22, R0 ;  /* 0x0000001617177223 */ /* 0x000fc80000000000 */
[----:B------:R-:W-:-:S05]  /*3a20*/  FFMA R0, R25, R23, R22 ;  /* 0x0000001719007223 */ /* 0x000fca0000000016 */
[----:B------:R-:W-:-:S04]  /*3a30*/  SHF.R.U32.HI R4, RZ, 0x17, R0 ;  /* 0x00000017ff047819 */ /* 0x000fc80000011600 */
[----:B------:R-:W-:-:S04]  /*3a40*/  LOP3.LUT R4, R4, 0xff, RZ, 0xc0, !PT ;  /* 0x000000ff04047812 */ /* 0x000fc800078ec0ff */
[----:B------:R-:W-:-:S04]  /*3a50*/  IADD3 R4, PT, PT, R4, R21, RZ ;  /* 0x0000001504047210 */ /* 0x000fc80007ffe0ff */
        /* <DEDUP_REMOVED lines=16> */
[----:B------:R-:W-:Y:S02]  /*3b60*/  ISETP.NE.AND P1, PT, R4, RZ, PT ;  /* 0x000000ff0400720c */ /* 0x000fe40003f25270 */
[----:B------:R-:W-:-:S02]  /*3b70*/  LOP3.LUT R21, R21, 0x800000, RZ, 0xfc, !PT ;  /* 0x0080000015157812 */ /* 0x000fc400078efcff */
[----:B------:R-:W-:Y:S02]  /*3b80*/  IADD3 R4, PT, PT, -R4, RZ, RZ ;  /* 0x000000ff04047210 */ /* 0x000fe40007ffe1ff */
[----:B------:R-:W-:Y:S02]  /*3b90*/  SHF.L.U32 R24, R21, R24, RZ ;  /* 0x0000001815187219 */ /* 0x000fe400000006ff */
[----:B------:R-:W-:Y:S02]  /*3ba0*/  FSETP.NEU.FTZ.AND P0, PT, R9, R22, PT ;  /* 0x000000160900720b */ /* 0x000fe40003f1d000 */
[----:B------:R-:W-:Y:S02]  /*3bb0*/  SEL R4, R4, RZ, P3 ;  /* 0x000000ff04047207 */ /* 0x000fe40001800000 */
[----:B------:R-:W-:Y:S02]  /*3bc0*/  ISETP.NE.AND P1, PT, R24, RZ, P1 ;  /* 0x000000ff1800720c */ /* 0x000fe40000f25270 */
[----:B------:R-:W-:-:S02]  /*3bd0*/  SHF.R.U32.HI R4, RZ, R4, R21 ;  /* 0x00000004ff047219 */ /* 0x000fc40000011615 */
[----:B------:R-:W-:Y:S02]  /*3be0*/  PLOP3.LUT P0, PT, P0, P1, PT, 0xf8, 0x8f ;  /* 0x00000000008f781c */ /* 0x000fe40000703f70 */
[----:B------:R-:W-:Y:S02]  /*3bf0*/  SHF.R.U32.HI R22, RZ, 0x1, R4 ;  /* 0x00000001ff167819 */ /* 0x000fe40000011604 */
[----:B------:R-:W-:-:S04]  /*3c00*/  SEL R9, RZ, 0x1, !P0 ;  /* 0x00000001ff097807 */ /* 0x000fc80004000000 */
[----:B------:R-:W-:-:S04]  /*3c10*/  LOP3.LUT R9, R9, 0x1, R22, 0xf8, !PT ;  /* 0x0000000109097812 */ /* 0x000fc800078ef816 */
[----:B------:R-:W-:-:S04]  /*3c20*/  LOP3.LUT R9, R9, R4, RZ, 0xc0, !PT ;  /* 0x0000000409097212 */ /* 0x000fc800078ec0ff */
[----:B------:R-:W-:-:S04]  /*3c30*/  IADD3 R9, PT, PT, R22, R9, RZ ;  /* 0x0000000916097210 */ /* 0x000fc80007ffe0ff */
[----:B------:R-:W-:Y:S01]  /*3c40*/  LOP3.LUT R0, R9, R0, RZ, 0xfc, !PT ;  /* 0x0000000009007212 */ /* 0x000fe200078efcff */
[----:B------:R-:W-:Y:S06]  /*3c50*/  BRA `(.L_x_202) ;  /* 0x0000000000107947 */ /* 0x000fec0003800000 */
.L_x_201:
[----:B------:R-:W-:-:S04]  /*3c60*/  LOP3.LUT R0, R0, 0x80000000, RZ, 0xc0, !PT ;  /* 0x8000000000007812 */ /* 0x000fc800078ec0ff */
[----:B------:R-:W-:Y:S01]  /*3c70*/  LOP3.LUT R0, R0, 0x7f800000, RZ, 0xfc, !PT ;  /* 0x7f80000000007812 */ /* 0x000fe200078efcff */
[----:B------:R-:W-:Y:S06]  /*3c80*/  BRA `(.L_x_202) ;  /* 0x0000000000047947 */ /* 0x000fec0003800000 */
.L_x_200:
[----:B------:R-:W-:-:S07]  /*3c90*/  LEA R0, R21, R0, 0x17 ;  /* 0x0000000015007211 */ /* 0x000fce00078eb8ff */
.L_x_202:
[----:B------:R-:W-:Y:S05]  /*3ca0*/  BSYNC.RECONVERGENT B2 ;  /* 0x0000000000027941 */ /* 0x000fea0003800200 */
.L_x_199:
[----:B------:R-:W-:Y:S05]  /*3cb0*/  BRA `(.L_x_203) ;  /* 0x0000000000207947 */ /* 0x000fea0003800000 */
.L_x_198:
[----:B------:R-:W-:-:S04]  /*3cc0*/  LOP3.LUT R0, R22, 0x80000000, R25, 0x48, !PT ;  /* 0x8000000016007812 */ /* 0x000fc800078e4819 */
[----:B------:R-:W-:Y:S01]  /*3cd0*/  LOP3.LUT R0, R0, 0x7f800000, RZ, 0xfc, !PT ;  /* 0x7f80000000007812 */ /* 0x000fe200078efcff */
[----:B------:R-:W-:Y:S06]  /*3ce0*/  BRA `(.L_x_203) ;  /* 0x0000000000147947 */ /* 0x000fec0003800000 */
.L_x_197:
[----:B------:R-:W-:Y:S01]  /*3cf0*/  LOP3.LUT R0, R22, 0x80000000, R25, 0x48, !PT ;  /* 0x8000000016007812 */ /* 0x000fe200078e4819 */
[----:B------:R-:W-:Y:S06]  /*3d00*/  BRA `(.L_x_203) ;  /* 0x00000000000c7947 */ /* 0x000fec0003800000 */
.L_x_196:
[----:B------:R-:W0:Y:S01]  /*3d10*/  MUFU.RSQ R0, -QNAN ;  /* 0xffc0000000007908 */ /* 0x000e220000001400 */
[----:B------:R-:W-:Y:S05]  /*3d20*/  BRA `(.L_x_203) ;  /* 0x0000000000047947 */ /* 0x000fea0003800000 */
.L_x_195:
[----:B------:R-:W-:-:S07]  /*3d30*/  FADD.FTZ R0, R4, R3 ;  /* 0x0000000304007221 */ /* 0x000fce0000010000 */
.L_x_203:
[----:B------:R-:W-:Y:S05]  /*3d40*/  BSYNC.RECONVERGENT B1 ;  /* 0x0000000000017941 */ /* 0x000fea0003800200 */
.L_x_193:
[----:B------:R-:W-:-:S04]  /*3d50*/  HFMA2 R9, -RZ, RZ, 0, 0 ;  /* 0x00000000ff097431 */ /* 0x000fc800000001ff */
[----:B0-----:R-:W-:Y:S05]  /*3d60*/  RET.REL.NODEC R8 `(_Z30advanced_sync_attention_kernelPKfS0_S0_Pfiiii) ;  /* 0xffffffc008a47950 */ /* 0x001fea0003c3ffff */
.L_x_204:
        /* <DEDUP_REMOVED lines=9> */
.L_x_213:


//--------------------- .nv.shared._Z17async_sync_kernelPKfPfi --------------------------
	.section	.nv.shared._Z17async_sync_kernelPKfPfi,"aw",@nobits
	.sectionflags	@""
	.align	16
	.zero		1024


//--------------------- .nv.shared.reserved.0     --------------------------
	.section	.nv.shared.reserved.0,"aw",@nobits
	.weak		__nv_reservedSMEM_offset_0_alias
	.size		__nv_reservedSMEM_offset_0_alias, 0, 64
	.other		__nv_reservedSMEM_offset_0_alias,@"STO_CUDA_RESERVED_SHARED STV_DEFAULT"
__nv_reservedSMEM_offset_0_alias:
	.zero		0
	.zero		64


//--------------------- .nv.shared._Z28block_sync_layer_norm_kernelPKfS0_S0_Pfiif --------------------------
	.section	.nv.shared._Z28block_sync_layer_norm_kernelPKfS0_S0_Pfiif,"aw",@nobits
	.sectionflags	@""
	.align	16
	.zero		1024


//--------------------- .nv.shared._Z24warp_sync_softmax_kernelPKfPfii --------------------------
	.section	.nv.shared._Z24warp_sync_softmax_kernelPKfPfii,"aw",@nobits
	.sectionflags	@""
	.align	16
	.zero		1024


//--------------------- .nv.shared._Z27advanced_sync_matmul_kernelPKfS0_Pfiii --------------------------
	.section	.nv.shared._Z27advanced_sync_matmul_kernelPKfS0_Pfiii,"aw",@nobits
	.sectionflags	@""
	.align	16
.nv.shared._Z27advanced_sync_matmul_kernelPKfS0_Pfiii:
	.zero		3200


//--------------------- .nv.shared._Z26grid_sync_attention_kernelPKfS0_S0_Pfiiii --------------------------
	.section	.nv.shared._Z26grid_sync_attention_kernelPKfS0_S0_Pfiiii,"aw",@nobits
	.sectionflags	@""
	.align	16
	.zero		1024


//--------------------- .nv.shared._Z27block_sync_attention_kernelPKfS0_S0_Pfiiii --------------------------
	.section	.nv.shared._Z27block_sync_attention_kernelPKfS0_S0_Pfiiii,"aw",@nobits
	.sectionflags	@""
	.align	16
	.zero		1024


//--------------------- .nv.shared._Z30advanced_sync_attention_kernelPKfS0_S0_Pfiiii --------------------------
	.section	.nv.shared._Z30advanced_sync_attention_kernelPKfS0_S0_Pfiiii,"aw",@nobits
	.sectionflags	@""
	.align	16
	.zero		1024


//--------------------- .nv.constant0._Z17async_sync_kernelPKfPfi --------------------------
	.section	.nv.constant0._Z17async_sync_kernelPKfPfi,"a",@progbits
	.sectionflags	@""
	.align	4
.nv.constant0._Z17async_sync_kernelPKfPfi:
	.zero		916


//--------------------- .nv.constant0._Z28block_sync_layer_norm_kernelPKfS0_S0_Pfiif --------------------------
	.section	.nv.constant0._Z28block_sync_layer_norm_kernelPKfS0_S0_Pfiif,"a",@progbits
	.sectionflags	@""
	.align	4
.nv.constant0._Z28block_sync_layer_norm_kernelPKfS0_S0_Pfiif:
	.zero		940


//--------------------- .nv.constant0._Z24warp_sync_softmax_kernelPKfPfii --------------------------
	.section	.nv.constant0._Z24warp_sync_softmax_kernelPKfPfii,"a",@progbits
	.sectionflags	@""
	.align	4
.nv.constant0._Z24warp_sync_softmax_kernelPKfPfii:
	.zero		920


//--------------------- .nv.constant0._Z27advanced_sync_matmul_kernelPKfS0_Pfiii --------------------------
	.section	.nv.constant0._Z27advanced_sync_matmul_kernelPKfS0_Pfiii,"a",@progbits
	.sectionflags	@""
	.align	4
.nv.constant0._Z27advanced_sync_matmul_kernelPKfS0_Pfiii:
	.zero		932


//--------------------- .nv.constant0._Z26grid_sync_attention_kernelPKfS0_S0_Pfiiii --------------------------
	.section	.nv.constant0._Z26grid_sync_attention_kernelPKfS0_S0_Pfiiii,"a",@progbits
	.sectionflags	@""
	.align	4
.nv.constant0._Z26grid_sync_attention_kernelPKfS0_S0_Pfiiii:
	.zero		944


//--------------------- .nv.constant0._Z27block_sync_attention_kernelPKfS0_S0_Pfiiii --------------------------
	.section	.nv.constant0._Z27block_sync_attention_kernelPKfS0_S0_Pfiiii,"a",@progbits
	.sectionflags	@""
	.align	4
.nv.constant0._Z27block_sync_attention_kernelPKfS0_S0_Pfiiii:
	.zero		944


//--------------------- .nv.constant0._Z30advanced_sync_attention_kernelPKfS0_S0_Pfiiii --------------------------
	.section	.nv.constant0._Z30advanced_sync_attention_kernelPKfS0_S0_Pfiiii,"a",@progbits
	.sectionflags	@""
	.align	4
.nv.constant0._Z30advanced_sync_attention_kernelPKfS0_S0_Pfiiii:
	.zero		944


//--------------------- SYMBOLS --------------------------

	.type		.nv.reservedSmem.offset0,@object
	.size		.nv.reservedSmem.offset0,0x4
	.type		.nv.reservedSmem.cap,@object
	.size		.nv.reservedSmem.cap,0x4
